	.target	sm_80

	.elftype	@"ET_EXEC"


//--------------------- .note.nv.tkinfo           --------------------------
	.section	.note.nv.tkinfo,"",@"SHT_NOTE"
	.sectionflags	@"SHF_NOTE_NV_TKINFO"
	.tkinfo
        /*0018*/ 	.word	0x00000002
        /*0030*/ 	.string	""
        /*0030*/ 	.string	"ptxas"
        /*0030*/ 	.string	"Cuda compilation tools, release 13.0, V13.0.88"
        /*0030*/ 	.string	"Build cuda_13.0.r13.0/compiler.36424714_0"
        /*0030*/ 	.string	"-v  -suppress-debug-info  -lineinfo  -arch sm_80 "



//--------------------- .note.nv.cuinfo           --------------------------
	.section	.note.nv.cuinfo,"",@"SHT_NOTE"
	.sectionflags	@"SHF_NOTE_NV_CUINFO"
        /*0018*/ 	.short	0x0002
        /*001a*/ 	.short	0x0050
        /*001c*/ 	.short	0x0082
	.zero		2


//--------------------- .nv.info                  --------------------------
	.section	.nv.info,"",@"SHT_CUDA_INFO"
	.align	4


	//----- nvinfo : EIATTR_REGCOUNT
	.align		4
        /*0000*/ 	.byte	0x04, 0x2f
        /*0002*/ 	.short	(.L_1 - .L_0)
	.align		4
.L_0:
        /*0004*/ 	.word	index@(matmul_kernel)
        /*0008*/ 	.word	0x00000020


	//----- nvinfo : EIATTR_FRAME_SIZE
	.align		4
.L_1:
        /*000c*/ 	.byte	0x04, 0x11
        /*000e*/ 	.short	(.L_3 - .L_2)
	.align		4
.L_2:
        /*0010*/ 	.word	index@(matmul_kernel)
        /*0014*/ 	.word	0x00002c50


	//----- nvinfo : EIATTR_MIN_STACK_SIZE
	.align		4
.L_3:
        /*0018*/ 	.byte	0x04, 0x12
        /*001a*/ 	.short	(.L_5 - .L_4)
	.align		4
.L_4:
        /*001c*/ 	.word	index@(matmul_kernel)
        /*0020*/ 	.word	0x00002c50
.L_5:


//--------------------- .nv.info.matmul_kernel    --------------------------
	.section	.nv.info.matmul_kernel,"",@"SHT_CUDA_INFO"
	.sectionflags	@""
	.align	4


	//----- nvinfo : EIATTR_CUDA_API_VERSION
	.align		4
        /*0000*/ 	.byte	0x04, 0x37
        /*0002*/ 	.short	(.L_7 - .L_6)
.L_6:
        /*0004*/ 	.word	0x00000082


	//----- nvinfo : EIATTR_SW2861232_WAR
	.align		4
.L_7:
        /*0008*/ 	.byte	0x01, 0x35
	.zero		2


	//----- nvinfo : EIATTR_PARAM_CBANK
	.align		4
        /*000c*/ 	.byte	0x04, 0x0a
        /*000e*/ 	.short	(.L_9 - .L_8)
	.align		4
.L_8:
        /*0010*/ 	.word	index@(.nv.constant0.matmul_kernel)
        /*0014*/ 	.short	0x0160
        /*0016*/ 	.short	0x0050


	//----- nvinfo : EIATTR_CBANK_PARAM_SIZE
	.align		4
.L_9:
        /*0018*/ 	.byte	0x03, 0x19
        /*001a*/ 	.short	0x0050


	//----- nvinfo : EIATTR_KPARAM_INFO
	.align		4
        /*001c*/ 	.byte	0x04, 0x17
        /*001e*/ 	.short	(.L_11 - .L_10)
.L_10:
        /*0020*/ 	.word	0x00000000
        /*0024*/ 	.short	0x000d
        /*0026*/ 	.short	0x0048
        /*0028*/ 	.byte	0x00, 0xf4, 0x21, 0x00


	//----- nvinfo : EIATTR_KPARAM_INFO
	.align		4
.L_11:
        /*002c*/ 	.byte	0x04, 0x17
        /*002e*/ 	.short	(.L_13 - .L_12)
.L_12:
        /*0030*/ 	.word	0x00000000
        /*0034*/ 	.short	0x000c
        /*0036*/ 	.short	0x0040
        /*0038*/ 	.byte	0x00, 0xf4, 0x21, 0x00


	//----- nvinfo : EIATTR_KPARAM_INFO
	.align		4
.L_13:
        /*003c*/ 	.byte	0x04, 0x17
        /*003e*/ 	.short	(.L_15 - .L_14)
.L_14:
        /*0040*/ 	.word	0x00000000
        /*0044*/ 	.short	0x000b
        /*0046*/ 	.short	0x0038
        /*0048*/ 	.byte	0x00, 0xf0, 0x11, 0x00


	//----- nvinfo : EIATTR_KPARAM_INFO
	.align		4
.L_15:
        /*004c*/ 	.byte	0x04, 0x17
        /*004e*/ 	.short	(.L_17 - .L_16)
.L_16:
        /*0050*/ 	.word	0x00000000
        /*0054*/ 	.short	0x000a
        /*0056*/ 	.short	0x0034
        /*0058*/ 	.byte	0x00, 0xf0, 0x11, 0x00


	//----- nvinfo : EIATTR_KPARAM_INFO
	.align		4
.L_17:
        /*005c*/ 	.byte	0x04, 0x17
        /*005e*/ 	.short	(.L_19 - .L_18)
.L_18:
        /*0060*/ 	.word	0x00000000
        /*0064*/ 	.short	0x0009
        /*0066*/ 	.short	0x0030
        /*0068*/ 	.byte	0x00, 0xf0, 0x11, 0x00


	//----- nvinfo : EIATTR_KPARAM_INFO
	.align		4
.L_19:
        /*006c*/ 	.byte	0x04, 0x17
        /*006e*/ 	.short	(.L_21 - .L_20)
.L_20:
        /*0070*/ 	.word	0x00000000
        /*0074*/ 	.short	0x0008
        /*0076*/ 	.short	0x002c
        /*0078*/ 	.byte	0x00, 0xf0, 0x11, 0x00


	//----- nvinfo : EIATTR_KPARAM_INFO
	.align		4
.L_21:
        /*007c*/ 	.byte	0x04, 0x17
        /*007e*/ 	.short	(.L_23 - .L_22)
.L_22:
        /*0080*/ 	.word	0x00000000
        /*0084*/ 	.short	0x0007
        /*0086*/ 	.short	0x0028
        /*0088*/ 	.byte	0x00, 0xf0, 0x11, 0x00


	//----- nvinfo : EIATTR_KPARAM_INFO
	.align		4
.L_23:
        /*008c*/ 	.byte	0x04, 0x17
        /*008e*/ 	.short	(.L_25 - .L_24)
.L_24:
        /*0090*/ 	.word	0x00000000
        /*0094*/ 	.short	0x0006
        /*0096*/ 	.short	0x0024
        /*0098*/ 	.byte	0x00, 0xf0, 0x11, 0x00


	//----- nvinfo : EIATTR_KPARAM_INFO
	.align		4
.L_25:
        /*009c*/ 	.byte	0x04, 0x17
        /*009e*/ 	.short	(.L_27 - .L_26)
.L_26:
        /*00a0*/ 	.word	0x00000000
        /*00a4*/ 	.short	0x0005
        /*00a6*/ 	.short	0x0020
        /*00a8*/ 	.byte	0x00, 0xf0, 0x11, 0x00


	//----- nvinfo : EIATTR_KPARAM_INFO
	.align		4
.L_27:
        /*00ac*/ 	.byte	0x04, 0x17
        /*00ae*/ 	.short	(.L_29 - .L_28)
.L_28:
        /*00b0*/ 	.word	0x00000000
        /*00b4*/ 	.short	0x0004
        /*00b6*/ 	.short	0x001c
        /*00b8*/ 	.byte	0x00, 0xf0, 0x11, 0x00


	//----- nvinfo : EIATTR_KPARAM_INFO
	.align		4
.L_29:
        /*00bc*/ 	.byte	0x04, 0x17
        /*00be*/ 	.short	(.L_31 - .L_30)
.L_30:
        /*00c0*/ 	.word	0x00000000
        /*00c4*/ 	.short	0x0003
        /*00c6*/ 	.short	0x0018
        /*00c8*/ 	.byte	0x00, 0xf0, 0x11, 0x00


	//----- nvinfo : EIATTR_KPARAM_INFO
	.align		4
.L_31:
        /*00cc*/ 	.byte	0x04, 0x17
        /*00ce*/ 	.short	(.L_33 - .L_32)
.L_32:
        /*00d0*/ 	.word	0x00000000
        /*00d4*/ 	.short	0x0002
        /*00d6*/ 	.short	0x0010
        /*00d8*/ 	.byte	0x00, 0xf4, 0x21, 0x00


	//----- nvinfo : EIATTR_KPARAM_INFO
	.align		4
.L_33:
        /*00dc*/ 	.byte	0x04, 0x17
        /*00de*/ 	.short	(.L_35 - .L_34)
.L_34:
        /*00e0*/ 	.word	0x00000000
        /*00e4*/ 	.short	0x0001
        /*00e6*/ 	.short	0x0008
        /*00e8*/ 	.byte	0x00, 0xf4, 0x21, 0x00


	//----- nvinfo : EIATTR_KPARAM_INFO
	.align		4
.L_35:
        /*00ec*/ 	.byte	0x04, 0x17
        /*00ee*/ 	.short	(.L_37 - .L_36)
.L_36:
        /*00f0*/ 	.word	0x00000000
        /*00f4*/ 	.short	0x0000
        /*00f6*/ 	.short	0x0000
        /*00f8*/ 	.byte	0x00, 0xf4, 0x21, 0x00


	//----- nvinfo : EIATTR_MAXREG_COUNT
	.align		4
.L_37:
        /*00fc*/ 	.byte	0x03, 0x1b
        /*00fe*/ 	.short	0x00ff


	//----- nvinfo : EIATTR_NUM_BARRIERS
	.align		4
        /*0100*/ 	.byte	0x02, 0x4c
        /*0102*/ 	.byte	0x01
	.zero		1


	//----- nvinfo : EIATTR_ANNOTATIONS
	.align		4
        /*0104*/ 	.byte	0x04, 0x55
        /*0106*/ 	.short	(.L_39 - .L_38)


	//   ....[0]....
.L_38:
        /*0108*/ 	.word	0x00000001
        /*010c*/ 	.byte	0x70, 0x00, 0x00, 0x00, 0x01, 0x00, 0x00, 0x00, 0xb0, 0x00, 0x00, 0x00, 0x01, 0x00, 0x00, 0x00
        /* <DEDUP_REMOVED lines=1058> */
        /*433c*/ 	.byte	0x00, 0x7f, 0x01, 0x00


	//----- nvinfo : EIATTR_MERCURY_ISA_VERSION
	.align		4
.L_39:
        /*4340*/ 	.byte	0x03, 0x5f
        /*4342*/ 	.short	0x0000


	//----- nvinfo : EIATTR_EXIT_INSTR_OFFSETS
	.align		4
        /*4344*/ 	.byte	0x04, 0x1c
        /*4346*/ 	.short	(.L_41 - .L_40)


	//   ....[0]....
.L_40:
        /*4348*/ 	.word	0x00055380


	//   ....[1]....
        /*434c*/ 	.word	0x000553b0


	//----- nvinfo : EIATTR_REQNTID
	.align		4
.L_41:
        /*4350*/ 	.byte	0x04, 0x10
        /*4352*/ 	.short	(.L_43 - .L_42)
.L_42:
        /*4354*/ 	.word	0x00000040
        /*4358*/ 	.word	0x00000001
        /*435c*/ 	.word	0x00000001
.L_43:


//--------------------- .nv.callgraph             --------------------------
	.section	.nv.callgraph,"",@"SHT_CUDA_CALLGRAPH"
	.align	4
	.sectionentsize	8
	.align		4
        /*0000*/ 	.word	0x00000000
	.align		4
        /*0004*/ 	.word	0xffffffff
	.align		4
        /*0008*/ 	.word	0x00000000
	.align		4
        /*000c*/ 	.word	0xfffffffe
	.align		4
        /*0010*/ 	.word	0x00000000
	.align		4
        /*0014*/ 	.word	0xfffffffd
	.align		4
        /*0018*/ 	.word	0x00000000
	.align		4
        /*001c*/ 	.word	0xfffffffc


//--------------------- .nv.rel.action            --------------------------
	.section	.nv.rel.action,"",@"SHT_CUDA_RELOCINFO"
	.align	8
	.sectionentsize	8
        /*0000*/ 	.byte	0x73, 0x00, 0x00, 0x00, 0x00, 0x00, 0x00, 0x00, 0x00, 0x00, 0x00, 0x11, 0x25, 0x00, 0x05, 0x36


//--------------------- .nv.constant0.matmul_kernel --------------------------
	.section	.nv.constant0.matmul_kernel,"a",@progbits
	.sectionflags	@""
	.align	4
.nv.constant0.matmul_kernel:
	.zero		432


//--------------------- .text.matmul_kernel       --------------------------
	.section	.text.matmul_kernel,"ax",@progbits
	.sectioninfo	@"SHI_REGISTERS=32"
	.align	128
        .global         matmul_kernel
        .type           matmul_kernel,@function
        .size           matmul_kernel,(.L_x_4 - matmul_kernel)
        .other          matmul_kernel,@"STO_CUDA_ENTRY STV_DEFAULT"
matmul_kernel:
.text.matmul_kernel:
[----:B------:R-:W-:-:S04]  /*0000*/  IMAD.MOV.U32 R1, RZ, RZ, c[0x0][0x28] ;  /* 0x00000a00ff017624 */ /* 0x000fc800078e00ff */
[----:B------:R-:W-:Y:S01]  /*0010*/  IMAD.MOV.U32 R0, RZ, RZ, c[0x0][0x17c] ;  /* 0x00005f00ff007624 */ /* 0x000fe200078e00ff */
[----:B------:R-:W-:Y:S01]  /*0020*/  IADD3 R1, R1, -0x2c50, RZ ;  /* 0xffffd3b001017810 */ /* 0x000fe20007ffe0ff */
[----:B------:R-:W0:Y:S01]  /*0030*/  S2R R28, SR_TID.X ;  /* 0x00000000001c7919 */ /* 0x000e220000002100 */
[----:B------:R-:W-:Y:S01]  /*0040*/  ULDC.64 UR6, c[0x0][0x118] ;  /* 0x0000460000067ab9 */ /* 0x000fe20000000a00 */
[----:B------:R-:W-:Y:S01]  /*0050*/  CS2R R24, SRZ ;  /* 0x0000000000187805 */ /* 0x000fe2000001ff00 */
[----:B------:R-:W-:Y:S01]  /*0060*/  IADD3 R0, R0, 0x1ff, RZ ;  /* 0x000001ff00007810 */ /* 0x000fe20007ffe0ff */
[----:B------:R1:W-:Y:S01]  /*0070*/  STL [R1], RZ ;  /* 0x000000ff01007387 */ /* 0x0003e20000100800 */
[----:B------:R-:W-:Y:S01]  /*0080*/  CS2R R26, SRZ ;  /* 0x00000000001a7805 */ /* 0x000fe2000001ff00 */
[----:B------:R-:W-:Y:S01]  /*0090*/  CS2R R12, SRZ ;  /* 0x00000000000c7805 */ /* 0x000fe2000001ff00 */
[----:B------:R-:W-:Y:S01]  /*00a0*/  SHF.R.S32.HI R3, RZ, 0x1f, R0 ;  /* 0x0000001fff037819 */ /* 0x000fe20000011400 */
[----:B------:R1:W-:Y:S01]  /*00b0*/  STL [R1+0x4], RZ ;  /* 0x000004ff01007387 */ /* 0x0003e20000100800 */
[----:B------:R-:W-:Y:S01]  /*00c0*/  CS2R R14, SRZ ;  /* 0x00000000000e7805 */ /* 0x000fe2000001ff00 */
[----:B------:R-:W-:Y:S01]  /*00d0*/  CS2R R16, SRZ ;  /* 0x0000000000107805 */ /* 0x000fe2000001ff00 */
[----:B------:R-:W-:Y:S01]  /*00e0*/  LEA.HI R3, R3, R0, RZ, 0x9 ;  /* 0x0000000003037211 */ /* 0x000fe200078f48ff */
[----:B------:R1:W-:Y:S01]  /*00f0*/  STL [R1+0x8], RZ ;  /* 0x000008ff01007387 */ /* 0x0003e20000100800 */
[----:B------:R-:W-:Y:S01]  /*0100*/  CS2R R18, SRZ ;  /* 0x0000000000127805 */ /* 0x000fe2000001ff00 */
[----:B------:R-:W-:Y:S01]  /*0110*/  CS2R R20, SRZ ;  /* 0x0000000000147805 */ /* 0x000fe2000001ff00 */
[----:B------:R-:W-:Y:S01]  /*0120*/  SHF.R.S32.HI R0, RZ, 0x9, R3 ;  /* 0x00000009ff007819 */ /* 0x000fe20000011403 */
[----:B------:R1:W-:Y:S01]  /*0130*/  STL [R1+0xc], RZ ;  /* 0x00000cff01007387 */ /* 0x0003e20000100800 */
[----:B------:R-:W-:-:S03]  /*0140*/  CS2R R22, SRZ ;  /* 0x0000000000167805 */ /* 0x000fc6000001ff00 */
[----:B------:R-:W-:Y:S01]  /*0150*/  IMAD.SHL.U32 R0, R0, 0x8, RZ ;  /* 0x0000000800007824 */ /* 0x000fe200078e00ff */
[----:B------:R-:W2:Y:S01]  /*0160*/  S2R R3, SR_CTAID.X ;  /* 0x0000000000037919 */ /* 0x000ea20000002500 */
[----:B0-----:R-:W-:-:S03]  /*0170*/  LOP3.LUT R29, R28, 0x3f, RZ, 0xc0, !PT ;  /* 0x0000003f1c1d7812 */ /* 0x001fc600078ec0ff */
[----:B------:R1:W-:Y:S01]  /*0180*/  STL [R1+0x70], RZ ;  /* 0x000070ff01007387 */ /* 0x0003e20000100800 */
[-C--:B------:R-:W-:Y:S02]  /*0190*/  IABS R7, R0.reuse ;  /* 0x0000000000077213 */ /* 0x080fe40000000000 */
[----:B------:R-:W-:Y:S01]  /*01a0*/  IABS R10, R0 ;  /* 0x00000000000a7213 */ /* 0x000fe20000000000 */
[----:B------:R1:W-:Y:S01]  /*01b0*/  STL [R1+0x74], RZ ;  /* 0x000074ff01007387 */ /* 0x0003e20000100800 */
[----:B------:R-:W0:Y:S03]  /*01c0*/  I2F.RP R2, R7 ;  /* 0x0000000700027306 */ /* 0x000e260000209400 */
[----:B------:R1:W-:Y:S04]  /*01d0*/  STL [R1+0x78], RZ ;  /* 0x000078ff01007387 */ /* 0x0003e80000100800 */
[----:B------:R1:W-:Y:S04]  /*01e0*/  STL [R1+0x7c], RZ ;  /* 0x00007cff01007387 */ /* 0x0003e80000100800 */
[----:B------:R1:W-:Y:S01]  /*01f0*/  STL [R1+0x60], RZ ;  /* 0x000060ff01007387 */ /* 0x0003e20000100800 */
[----:B--2---:R-:W-:Y:S01]  /*0200*/  IABS R8, R3 ;  /* 0x0000000300087213 */ /* 0x004fe20000000000 */
[----:B0-----:R-:W0:Y:S02]  /*0210*/  MUFU.RCP R2, R2 ;  /* 0x0000000200027308 */ /* 0x001e240000001000 */
[----:B------:R1:W-:Y:S04]  /*0220*/  STL [R1+0x64], RZ ;  /* 0x000064ff01007387 */ /* 0x0003e80000100800 */
[----:B------:R1:W-:Y:S04]  /*0230*/  STL [R1+0x68], RZ ;  /* 0x000068ff01007387 */ /* 0x0003e80000100800 */
[----:B------:R1:W-:Y:S04]  /*0240*/  STL [R1+0x6c], RZ ;  /* 0x00006cff01007387 */ /* 0x0003e80000100800 */
[----:B------:R1:W-:Y:S01]  /*0250*/  STL [R1+0x50], RZ ;  /* 0x000050ff01007387 */ /* 0x0003e20000100800 */
[----:B0-----:R-:W-:Y:S01]  /*0260*/  IADD3 R4, R2, 0xffffffe, RZ ;  /* 0x0ffffffe02047810 */ /* 0x001fe20007ffe0ff */
[----:B------:R-:W-:-:S02]  /*0270*/  IMAD.MOV R2, RZ, RZ, -R10 ;  /* 0x000000ffff027224 */ /* 0x000fc400078e0a0a */
[----:B------:R1:W-:Y:S01]  /*0280*/  STL [R1+0x54], RZ ;  /* 0x000054ff01007387 */ /* 0x0003e20000100800 */
[----:B------:R0:W2:Y:S03]  /*0290*/  F2I.FTZ.U32.TRUNC.NTZ R5, R4 ;  /* 0x0000000400057305 */ /* 0x0000a6000021f000 */
[----:B------:R1:W-:Y:S04]  /*02a0*/  STL [R1+0x58], RZ ;  /* 0x000058ff01007387 */ /* 0x0003e80000100800 */
[----:B------:R1:W-:Y:S01]  /*02b0*/  STL [R1+0x5c], RZ ;  /* 0x00005cff01007387 */ /* 0x0003e20000100800 */
[----:B0-----:R-:W-:-:S03]  /*02c0*/  IMAD.MOV.U32 R4, RZ, RZ, RZ ;  /* 0x000000ffff047224 */ /* 0x001fc600078e00ff */
[----:B------:R1:W-:Y:S04]  /*02d0*/  STL [R1+0x40], RZ ;  /* 0x000040ff01007387 */ /* 0x0003e80000100800 */
[----:B------:R1:W-:Y:S01]  /*02e0*/  STL [R1+0x44], RZ ;  /* 0x000044ff01007387 */ /* 0x0003e20000100800 */
[----:B--2---:R-:W-:-:S03]  /*02f0*/  IMAD.MOV R6, RZ, RZ, -R5 ;  /* 0x000000ffff067224 */ /* 0x004fc600078e0a05 */
[----:B------:R1:W-:Y:S01]  /*0300*/  STL [R1+0x48], RZ ;  /* 0x000048ff01007387 */ /* 0x0003e20000100800 */
[----:B------:R-:W-:Y:S02]  /*0310*/  IMAD R9, R6, R7, RZ ;  /* 0x0000000706097224 */ /* 0x000fe400078e02ff */
[----:B------:R-:W-:Y:S01]  /*0320*/  IMAD.MOV.U32 R6, RZ, RZ, R8 ;  /* 0x000000ffff067224 */ /* 0x000fe200078e0008 */
[----:B------:R1:W-:Y:S01]  /*0330*/  STL [R1+0x4c], RZ ;  /* 0x00004cff01007387 */ /* 0x0003e20000100800 */
[----:B------:R-:W-:-:S03]  /*0340*/  IMAD.HI.U32 R5, R5, R9, R4 ;  /* 0x0000000905057227 */ /* 0x000fc600078e0004 */
[----:B------:R1:W-:Y:S03]  /*0350*/  STL [R1+0x30], RZ ;  /* 0x000030ff01007387 */ /* 0x0003e60000100800 */
[----:B------:R-:W-:Y:S01]  /*0360*/  IMAD.HI.U32 R5, R5, R6, RZ ;  /* 0x0000000605057227 */ /* 0x000fe200078e00ff */
[----:B------:R1:W-:Y:S03]  /*0370*/  STL [R1+0x34], RZ ;  /* 0x000034ff01007387 */ /* 0x0003e60000100800 */
[----:B------:R-:W-:Y:S01]  /*0380*/  IMAD R2, R5, R2, R6 ;  /* 0x0000000205027224 */ /* 0x000fe200078e0206 */
[----:B------:R1:W-:Y:S04]  /*0390*/  STL [R1+0x38], RZ ;  /* 0x000038ff01007387 */ /* 0x0003e80000100800 */
[----:B------:R-:W-:Y:S01]  /*03a0*/  ISETP.GT.U32.AND P1, PT, R7, R2, PT ;  /* 0x000000020700720c */ /* 0x000fe20003f24070 */
[----:B------:R1:W-:Y:S04]  /*03b0*/  STL [R1+0x3c], RZ ;  /* 0x00003cff01007387 */ /* 0x0003e80000100800 */
[----:B------:R1:W-:Y:S04]  /*03c0*/  STL [R1+0x20], RZ ;  /* 0x000020ff01007387 */ /* 0x0003e80000100800 */
[----:B------:R1:W-:Y:S04]  /*03d0*/  STL [R1+0x24], RZ ;  /* 0x000024ff01007387 */ /* 0x0003e80000100800 */
[----:B------:R-:W-:Y:S01]  /*03e0*/  @!P1 IMAD.IADD R2, R2, 0x1, -R7 ;  /* 0x0000000102029824 */ /* 0x000fe200078e0a07 */
[----:B------:R1:W-:Y:S01]  /*03f0*/  STL [R1+0x28], RZ ;  /* 0x000028ff01007387 */ /* 0x0003e20000100800 */
[----:B------:R-:W-:-:S02]  /*0400*/  @!P1 IADD3 R5, R5, 0x1, RZ ;  /* 0x0000000105059810 */ /* 0x000fc40007ffe0ff */
[----:B------:R-:W-:Y:S01]  /*0410*/  ISETP.NE.AND P1, PT, R0, RZ, PT ;  /* 0x000000ff0000720c */ /* 0x000fe20003f25270 */
[----:B------:R1:W-:Y:S01]  /*0420*/  STL [R1+0x2c], RZ ;  /* 0x00002cff01007387 */ /* 0x0003e20000100800 */
[----:B------:R-:W-:Y:S02]  /*0430*/  ISETP.GE.U32.AND P0, PT, R2, R7, PT ;  /* 0x000000070200720c */ /* 0x000fe40003f06070 */
[----:B------:R-:W-:Y:S01]  /*0440*/  LOP3.LUT R2, R3, R0, RZ, 0x3c, !PT ;  /* 0x0000000003027212 */ /* 0x000fe200078e3cff */
[----:B------:R1:W-:Y:S03]  /*0450*/  STL [R1+0x10], RZ ;  /* 0x000010ff01007387 */ /* 0x0003e60000100800 */
[----:B------:R-:W-:Y:S01]  /*0460*/  ISETP.GE.AND P2, PT, R2, RZ, PT ;  /* 0x000000ff0200720c */ /* 0x000fe20003f46270 */
[----:B------:R1:W-:Y:S01]  /*0470*/  STL [R1+0x14], RZ ;  /* 0x000014ff01007387 */ /* 0x0003e20000100800 */
[----:B------:R-:W-:-:S03]  /*0480*/  IMAD.MOV.U32 R2, RZ, RZ, c[0x0][0x178] ;  /* 0x00005e00ff027624 */ /* 0x000fc600078e00ff */
[----:B------:R1:W-:Y:S02]  /*0490*/  STL [R1+0x18], RZ ;  /* 0x000018ff01007387 */ /* 0x0003e40000100800 */
[----:B------:R-:W-:Y:S02]  /*04a0*/  @P0 IADD3 R5, R5, 0x1, RZ ;  /* 0x0000000105050810 */ /* 0x000fe40007ffe0ff */
[----:B------:R1:W-:Y:S01]  /*04b0*/  STL [R1+0x1c], RZ ;  /* 0x00001cff01007387 */ /* 0x0003e20000100800 */
[----:B------:R-:W-:Y:S02]  /*04c0*/  IADD3 R2, R2, 0x3f, RZ ;  /* 0x0000003f02027810 */ /* 0x000fe40007ffe0ff */
[----:B------:R-:W-:Y:S01]  /*04d0*/  IMAD.MOV.U32 R6, RZ, RZ, R5 ;  /* 0x000000ffff067224 */ /* 0x000fe200078e0005 */
[----:B------:R1:W-:Y:S01]  /*04e0*/  STL [R1+0x100], RZ ;  /* 0x000100ff01007387 */ /* 0x0003e20000100800 */
[----:B------:R-:W-:Y:S02]  /*04f0*/  SHF.R.S32.HI R5, RZ, 0x1f, R2 ;  /* 0x0000001fff057819 */ /* 0x000fe40000011402 */
[----:B------:R-:W-:Y:S01]  /*0500*/  @!P2 IMAD.MOV R6, RZ, RZ, -R6 ;  /* 0x000000ffff06a224 */ /* 0x000fe200078e0a06 */
[----:B------:R1:W-:Y:S01]  /*0510*/  STL [R1+0x104], RZ ;  /* 0x000104ff01007387 */ /* 0x0003e20000100800 */
[----:B------:R-:W-:-:S02]  /*0520*/  @!P1 LOP3.LUT R6, RZ, R0, RZ, 0x33, !PT ;  /* 0x00000000ff069212 */ /* 0x000fc400078e33ff */
[----:B------:R-:W-:Y:S01]  /*0530*/  LEA.HI R5, R5, R2, RZ, 0x6 ;  /* 0x0000000205057211 */ /* 0x000fe200078f30ff */
[----:B------:R1:W-:Y:S02]  /*0540*/  STL [R1+0x108], RZ ;  /* 0x000108ff01007387 */ /* 0x0003e40000100800 */
[----:B------:R-:W-:Y:S02]  /*0550*/  IMAD.SHL.U32 R4, R6, 0x8, RZ ;  /* 0x0000000806047824 */ /* 0x000fe400078e00ff */
[----:B------:R1:W-:Y:S01]  /*0560*/  STL [R1+0x10c], RZ ;  /* 0x00010cff01007387 */ /* 0x0003e20000100800 */
[----:B------:R-:W-:Y:S02]  /*0570*/  IMAD.MOV R6, RZ, RZ, -R6 ;  /* 0x000000ffff067224 */ /* 0x000fe400078e0a06 */
[----:B------:R-:W-:Y:S01]  /*0580*/  LEA.HI.SX32 R5, R5, -R4, 0x1a ;  /* 0x8000000405057211 */ /* 0x000fe200078fd2ff */
[----:B------:R1:W-:Y:S01]  /*0590*/  STL [R1+0xf0], RZ ;  /* 0x0000f0ff01007387 */ /* 0x0003e20000100800 */
[----:B------:R-:W-:-:S02]  /*05a0*/  IMAD R11, R0, R6, R3 ;  /* 0x00000006000b7224 */ /* 0x000fc400078e0203 */
[----:B------:R-:W-:Y:S01]  /*05b0*/  IMNMX R8, R5, 0x8, PT ;  /* 0x0000000805087817 */ /* 0x000fe20003800200 */
[----:B------:R1:W-:Y:S01]  /*05c0*/  STL [R1+0xf4], RZ ;  /* 0x0000f4ff01007387 */ /* 0x0003e20000100800 */
[----:B------:R-:W-:Y:S02]  /*05d0*/  IMAD.MOV.U32 R6, RZ, RZ, RZ ;  /* 0x000000ffff067224 */ /* 0x000fe400078e00ff */
[----:B------:R-:W-:Y:S01]  /*05e0*/  IABS R5, R8 ;  /* 0x0000000800057213 */ /* 0x000fe20000000000 */
[----:B------:R1:W-:Y:S03]  /*05f0*/  STL [R1+0xf8], RZ ;  /* 0x0000f8ff01007387 */ /* 0x0003e60000100800 */
[----:B------:R-:W0:Y:S01]  /*0600*/  I2F.RP R2, R5 ;  /* 0x0000000500027306 */ /* 0x000e220000209400 */
[----:B------:R1:W-:Y:S04]  /*0610*/  STL [R1+0xfc], RZ ;  /* 0x0000fcff01007387 */ /* 0x0003e80000100800 */
[----:B------:R1:W-:Y:S04]  /*0620*/  STL [R1+0xe0], RZ ;  /* 0x0000e0ff01007387 */ /* 0x0003e80000100800 */
[----:B------:R1:W-:Y:S04]  /*0630*/  STL [R1+0xe4], RZ ;  /* 0x0000e4ff01007387 */ /* 0x0003e80000100800 */
[----:B------:R1:W-:Y:S01]  /*0640*/  STL [R1+0xe8], RZ ;  /* 0x0000e8ff01007387 */ /* 0x0003e20000100800 */
[----:B0-----:R-:W0:Y:S03]  /*0650*/  MUFU.RCP R2, R2 ;  /* 0x0000000200027308 */ /* 0x001e260000001000 */
[----:B------:R1:W-:Y:S04]  /*0660*/  STL [R1+0xec], RZ ;  /* 0x0000ecff01007387 */ /* 0x0003e80000100800 */
[----:B------:R1:W-:Y:S04]  /*0670*/  STL [R1+0xd0], RZ ;  /* 0x0000d0ff01007387 */ /* 0x0003e80000100800 */
[----:B------:R1:W-:Y:S04]  /*0680*/  STL [R1+0xd4], RZ ;  /* 0x0000d4ff01007387 */ /* 0x0003e80000100800 */
[----:B------:R1:W-:Y:S01]  /*0690*/  STL [R1+0xd8], RZ ;  /* 0x0000d8ff01007387 */ /* 0x0003e20000100800 */
[----:B0-----:R-:W-:-:S03]  /*06a0*/  IADD3 R7, R2, 0xffffffe, RZ ;  /* 0x0ffffffe02077810 */ /* 0x001fc60007ffe0ff */
[----:B------:R1:W-:Y:S04]  /*06b0*/  STL [R1+0xdc], RZ ;  /* 0x0000dcff01007387 */ /* 0x0003e80000100800 */
[----:B------:R1:W-:Y:S01]  /*06c0*/  STL [R1+0xc0], RZ ;  /* 0x0000c0ff01007387 */ /* 0x0003e20000100800 */
[----:B------:R-:W0:Y:S03]  /*06d0*/  F2I.FTZ.U32.TRUNC.NTZ R7, R7 ;  /* 0x0000000700077305 */ /* 0x000e26000021f000 */
[----:B------:R1:W-:Y:S04]  /*06e0*/  STL [R1+0xc4], RZ ;  /* 0x0000c4ff01007387 */ /* 0x0003e80000100800 */
[----:B------:R1:W-:Y:S04]  /*06f0*/  STL [R1+0xc8], RZ ;  /* 0x0000c8ff01007387 */ /* 0x0003e80000100800 */
[----:B------:R1:W-:Y:S04]  /*0700*/  STL [R1+0xcc], RZ ;  /* 0x0000ccff01007387 */ /* 0x0003e80000100800 */
[----:B------:R1:W-:Y:S01]  /*0710*/  STL [R1+0xb0], RZ ;  /* 0x0000b0ff01007387 */ /* 0x0003e20000100800 */
[----:B0-----:R-:W-:-:S03]  /*0720*/  IMAD.MOV R9, RZ, RZ, -R7 ;  /* 0x000000ffff097224 */ /* 0x001fc600078e0a07 */
[----:B------:R1:W-:Y:S01]  /*0730*/  STL [R1+0xb4], RZ ;  /* 0x0000b4ff01007387 */ /* 0x0003e20000100800 */
[----:B------:R-:W-:Y:S01]  /*0740*/  IMAD.MOV.U32 R0, RZ, RZ, R9 ;  /* 0x000000ffff007224 */ /* 0x000fe200078e0009 */
[----:B------:R-:W-:Y:S02]  /*0750*/  IABS R9, R11 ;  /* 0x0000000b00097213 */ /* 0x000fe40000000000 */
[----:B------:R1:W-:Y:S01]  /*0760*/  STL [R1+0xb8], RZ ;  /* 0x0000b8ff01007387 */ /* 0x0003e20000100800 */
[----:B------:R-:W-:Y:S01]  /*0770*/  IMAD R3, R0, R5, RZ ;  /* 0x0000000500037224 */ /* 0x000fe200078e02ff */
[----:B------:R-:W-:Y:S02]  /*0780*/  IABS R0, R8 ;  /* 0x0000000800007213 */ /* 0x000fe40000000000 */
[----:B------:R1:W-:Y:S01]  /*0790*/  STL [R1+0xbc], RZ ;  /* 0x0000bcff01007387 */ /* 0x0003e20000100800 */
[----:B------:R-:W-:-:S03]  /*07a0*/  IMAD.HI.U32 R6, R7, R3, R6 ;  /* 0x0000000307067227 */ /* 0x000fc600078e0006 */
[----:B------:R1:W-:Y:S01]  /*07b0*/  STL [R1+0xa0], RZ ;  /* 0x0000a0ff01007387 */ /* 0x0003e20000100800 */
[----:B------:R-:W-:Y:S02]  /*07c0*/  IMAD.MOV R0, RZ, RZ, -R0 ;  /* 0x000000ffff007224 */ /* 0x000fe400078e0a00 */
[----:B------:R-:W-:Y:S01]  /*07d0*/  IMAD.HI.U32 R2, R6, R9, RZ ;  /* 0x0000000906027227 */ /* 0x000fe200078e00ff */
[----:B------:R1:W-:Y:S01]  /*07e0*/  STL [R1+0xa4], RZ ;  /* 0x0000a4ff01007387 */ /* 0x0003e20000100800 */
[----:B------:R-:W-:Y:S02]  /*07f0*/  CS2R R6, SRZ ;  /* 0x0000000000067805 */ /* 0x000fe4000001ff00 */
[----:B------:R-:W-:Y:S01]  /*0800*/  IMAD R0, R2, R0, R9 ;  /* 0x0000000002007224 */ /* 0x000fe200078e0209 */
[----:B------:R1:W-:Y:S01]  /*0810*/  STL [R1+0xa8], RZ ;  /* 0x0000a8ff01007387 */ /* 0x0003e20000100800 */
[----:B------:R-:W-:-:S03]  /*0820*/  IMAD.MOV.U32 R3, RZ, RZ, c[0x0][0x180] ;  /* 0x00006000ff037624 */ /* 0x000fc600078e00ff */
[----:B------:R1:W-:Y:S01]  /*0830*/  STL [R1+0xac], RZ ;  /* 0x0000acff01007387 */ /* 0x0003e20000100800 */
[----:B------:R-:W-:Y:S02]  /*0840*/  ISETP.GT.U32.AND P1, PT, R5, R0, PT ;  /* 0x000000000500720c */ /* 0x000fe40003f24070 */
[----:B------:R-:W-:Y:S01]  /*0850*/  IADD3 R3, R3, 0x1f, RZ ;  /* 0x0000001f03037810 */ /* 0x000fe20007ffe0ff */
[----:B------:R1:W-:Y:S04]  /*0860*/  STL [R1+0x90], RZ ;  /* 0x000090ff01007387 */ /* 0x0003e80000100800 */
[----:B------:R1:W-:Y:S04]  /*0870*/  STL [R1+0x94], RZ ;  /* 0x000094ff01007387 */ /* 0x0003e80000100800 */
[----:B------:R1:W-:Y:S02]  /*0880*/  STL [R1+0x98], RZ ;  /* 0x000098ff01007387 */ /* 0x0003e40000100800 */
[----:B------:R-:W-:Y:S01]  /*0890*/  @!P1 IMAD.IADD R0, R0, 0x1, -R5 ;  /* 0x0000000100009824 */ /* 0x000fe200078e0a05 */
[----:B------:R-:W-:Y:S01]  /*08a0*/  @!P1 IADD3 R2, R2, 0x1, RZ ;  /* 0x0000000102029810 */ /* 0x000fe20007ffe0ff */
[----:B------:R1:W-:Y:S01]  /*08b0*/  STL [R1+0x9c], RZ ;  /* 0x00009cff01007387 */ /* 0x0003e20000100800 */
[----:B------:R-:W-:-:S02]  /*08c0*/  ISETP.NE.AND P1, PT, R8, RZ, PT ;  /* 0x000000ff0800720c */ /* 0x000fc40003f25270 */
[----:B------:R-:W-:Y:S01]  /*08d0*/  ISETP.GE.U32.AND P0, PT, R0, R5, PT ;  /* 0x000000050000720c */ /* 0x000fe20003f06070 */
[----:B------:R1:W-:Y:S01]  /*08e0*/  STL [R1+0x80], RZ ;  /* 0x000080ff01007387 */ /* 0x0003e20000100800 */
[----:B------:R-:W-:-:S03]  /*08f0*/  LOP3.LUT R0, R11, R8, RZ, 0x3c, !PT ;  /* 0x000000080b007212 */ /* 0x000fc600078e3cff */
[----:B------:R1:W-:Y:S01]  /*0900*/  STL [R1+0x84], RZ ;  /* 0x000084ff01007387 */ /* 0x0003e20000100800 */
[----:B------:R-:W-:-:S03]  /*0910*/  ISETP.GE.AND P2, PT, R0, RZ, PT ;  /* 0x000000ff0000720c */ /* 0x000fc60003f46270 */
[----:B------:R1:W-:Y:S04]  /*0920*/  STL [R1+0x88], RZ ;  /* 0x000088ff01007387 */ /* 0x0003e80000100800 */
[----:B------:R1:W-:Y:S01]  /*0930*/  STL [R1+0x8c], RZ ;  /* 0x00008cff01007387 */ /* 0x0003e20000100800 */
[----:B------:R-:W-:Y:S02]  /*0940*/  @P0 IADD3 R2, R2, 0x1, RZ ;  /* 0x0000000102020810 */ /* 0x000fe40007ffe0ff */
[----:B------:R-:W-:Y:S01]  /*0950*/  ISETP.GE.AND P0, PT, R3, 0x20, PT ;  /* 0x000000200300780c */ /* 0x000fe20003f06270 */
[----:B------:R1:W-:Y:S02]  /*0960*/  STL [R1+0x110], RZ ;  /* 0x000110ff01007387 */ /* 0x0003e40000100800 */
[----:B------:R-:W-:Y:S01]  /*0970*/  @!P2 IMAD.MOV R2, RZ, RZ, -R2 ;  /* 0x000000ffff02a224 */ /* 0x000fe200078e0a02 */
[----:B------:R-:W-:Y:S01]  /*0980*/  @!P1 LOP3.LUT R2, RZ, R8, RZ, 0x33, !PT ;  /* 0x00000008ff029212 */ /* 0x000fe200078e33ff */
[----:B------:R1:W-:Y:S04]  /*0990*/  STL [R1+0x114], RZ ;  /* 0x000114ff01007387 */ /* 0x0003e80000100800 */
[----:B------:R1:W-:Y:S01]  /*09a0*/  STL [R1+0x118], RZ ;  /* 0x000118ff01007387 */ /* 0x0003e20000100800 */
[----:B------:R-:W-:-:S02]  /*09b0*/  IMAD.MOV R5, RZ, RZ, -R2 ;  /* 0x000000ffff057224 */ /* 0x000fc400078e0a02 */
[----:B------:R-:W-:Y:S01]  /*09c0*/  IMAD.SHL.U32 R2, R2, 0x200, RZ ;  /* 0x0000020002027824 */ /* 0x000fe200078e00ff */
[----:B------:R1:W-:Y:S01]  /*09d0*/  STL [R1+0x11c], RZ ;  /* 0x00011cff01007387 */ /* 0x0003e20000100800 */
[----:B------:R-:W-:Y:S02]  /*09e0*/  IMAD R5, R8, R5, R11 ;  /* 0x0000000508057224 */ /* 0x000fe400078e020b */
[----:B------:R-:W-:Y:S01]  /*09f0*/  CS2R R8, SRZ ;  /* 0x0000000000087805 */ /* 0x000fe2000001ff00 */
[----:B------:R1:W-:Y:S01]  /*0a00*/  STL [R1+0x120], RZ ;  /* 0x000120ff01007387 */ /* 0x0003e20000100800 */
[----:B------:R-:W-:Y:S01]  /*0a10*/  IMAD.IADD R0, R4, 0x1, R5 ;  /* 0x0000000104007824 */ /* 0x000fe200078e0205 */
[----:B------:R-:W-:Y:S01]  /*0a20*/  CS2R R10, SRZ ;  /* 0x00000000000a7805 */ /* 0x000fe2000001ff00 */
[----:B------:R-:W-:Y:S01]  /*0a30*/  CS2R R4, SRZ ;  /* 0x0000000000047805 */ /* 0x000fe2000001ff00 */
[----:B------:R1:W-:Y:S01]  /*0a40*/  STL [R1+0x124], RZ ;  /* 0x000124ff01007387 */ /* 0x0003e20000100800 */
[----:B------:R-:W-:-:S03]  /*0a50*/  IMAD R0, R0, 0x40, R29 ;  /* 0x0000004000007824 */ /* 0x000fc600078e021d */
[----:B------:R1:W-:Y:S04]  /*0a60*/  STL [R1+0x128], RZ ;  /* 0x000128ff01007387 */ /* 0x0003e80000100800 */
        /* <DEDUP_REMOVED lines=138> */
[----:B------:R1:W-:Y:S04]  /*1310*/  STL [R1+0x163c], R0 ;  /* 0x00163c0001007387 */ /* 0x0003e80000100800 */
        /* <DEDUP_REMOVED lines=18> */
[----:B------:R1:W-:Y:S01]  /*1440*/  STL [R1+0x73c], RZ ;  /* 0x00073cff01007387 */ /* 0x0003e20000100800 */
[----:B------:R-:W-:Y:S05]  /*1450*/  @!P0 BRA `(.L_x_0) ;  /* 0x0004359000008947 */ /* 0x000fea0003800000 */
[----:B------:R-:W-:Y:S01]  /*1460*/  IABS R23, c[0x0][0x17c] ;  /* 0x00005f0000177a13 */ /* 0x000fe20000000000 */
[----:B------:R-:W-:Y:S01]  /*1470*/  IMAD.SHL.U32 R4, R28, 0x8, RZ ;  /* 0x000000081c047824 */ /* 0x000fe200078e00ff */
[----:B------:R-:W-:Y:S01]  /*1480*/  SHF.R.S32.HI R8, RZ, 0x1f, R3 ;  /* 0x0000001fff087819 */ /* 0x000fe20000011403 */
[----:B------:R0:W-:Y:S01]  /*1490*/  STL [R1+0x164c], R2 ;  /* 0x00164c0201007387 */ /* 0x0001e20000100800 */
[----:B-1----:R-:W1:Y:S01]  /*14a0*/  I2F.RP R0, R23 ;  /* 0x0000001700007306 */ /* 0x002e620000209400 */
[----:B------:R-:W-:-:S02]  /*14b0*/  SHF.R.U32.HI R5, RZ, 0x5, R28 ;  /* 0x00000005ff057819 */ /* 0x000fc4000001161c */
[----:B------:R-:W-:Y:S02]  /*14c0*/  LOP3.LUT R9, R4, 0x30, RZ, 0xc0, !PT ;  /* 0x0000003004097812 */ /* 0x000fe400078ec0ff */
[----:B------:R-:W-:-:S04]  /*14d0*/  SGXT.U32 R5, R5, 0x1 ;  /* 0x000000010505781a */ /* 0x000fc80000000000 */
[----:B------:R-:W-:-:S04]  /*14e0*/  LOP3.LUT R5, R2, R5, RZ, 0xfc, !PT ;  /* 0x0000000502057212 */ /* 0x000fc800078efcff */
[C---:B------:R-:W-:Y:S02]  /*14f0*/  LOP3.LUT R14, R5.reuse, 0x1fc, RZ, 0xfc, !PT ;  /* 0x000001fc050e7812 */ /* 0x040fe400078efcff */
[C---:B------:R-:W-:Y:S01]  /*1500*/  LOP3.LUT R15, R5.reuse, 0x1fe, RZ, 0xfc, !PT ;  /* 0x000001fe050f7812 */ /* 0x040fe200078efcff */
[----:B-1----:R-:W1:Y:S01]  /*1510*/  MUFU.RCP R0, R0 ;  /* 0x0000000000007308 */ /* 0x002e620000001000 */
[----:B------:R-:W-:Y:S02]  /*1520*/  IABS R12, R14 ;  /* 0x0000000e000c7213 */ /* 0x000fe40000000000 */
[----:B------:R-:W-:Y:S02]  /*1530*/  LOP3.LUT R13, R5, 0x1fa, RZ, 0xfc, !PT ;  /* 0x000001fa050d7812 */ /* 0x000fe400078efcff */
[----:B-1----:R-:W-:Y:S02]  /*1540*/  IADD3 R6, R0, 0xffffffe, RZ ;  /* 0x0ffffffe00067810 */ /* 0x002fe40007ffe0ff */
[----:B------:R-:W-:-:S02]  /*1550*/  LEA.HI R0, R8, R3, RZ, 0x5 ;  /* 0x0000000308007211 */ /* 0x000fc400078f28ff */
[----:B------:R1:W2:Y:S03]  /*1560*/  F2I.FTZ.U32.TRUNC.NTZ R7, R6 ;  /* 0x0000000600077305 */ /* 0x0002a6000021f000 */
[----:B------:R3:W-:Y:S04]  /*1570*/  STL [R1+0x584], R0 ;  /* 0x0005840001007387 */ /* 0x0007e80000100800 */
[----:B0-----:R-:W4:Y:S01]  /*1580*/  LDL R2, [R1+0x163c] ;  /* 0x00163c0001027983 */ /* 0x001f220000100800 */
[----:B-1----:R-:W-:Y:S01]  /*1590*/  IMAD.MOV.U32 R6, RZ, RZ, RZ ;  /* 0x000000ffff067224 */ /* 0x002fe200078e00ff */
[----:B---3--:R-:W-:Y:S01]  /*15a0*/  LOP3.LUT R0, R28, 0x7, RZ, 0xc0, !PT ;  /* 0x000000071c007812 */ /* 0x008fe200078ec0ff */
[----:B--2---:R-:W-:-:S04]  /*15b0*/  IMAD.MOV R10, RZ, RZ, -R7 ;  /* 0x000000ffff0a7224 */ /* 0x004fc800078e0a07 */
[----:B------:R-:W-:Y:S02]  /*15c0*/  IMAD R11, R0, 0x40, R9 ;  /* 0x00000040000b7824 */ /* 0x000fe400078e0209 */
[----:B------:R-:W-:Y:S01]  /*15d0*/  IMAD R3, R10, R23, RZ ;  /* 0x000000170a037224 */ /* 0x000fe200078e02ff */
[----:B------:R-:W-:Y:S01]  /*15e0*/  IABS R10, R15 ;  /* 0x0000000f000a7213 */ /* 0x000fe20000000000 */
[----:B------:R-:W-:Y:S02]  /*15f0*/  IMAD R9, R0, 0x90, RZ ;  /* 0x0000009000097824 */ /* 0x000fe400078e02ff */
[----:B------:R-:W-:-:S04]  /*1600*/  IMAD.HI.U32 R3, R7, R3, R6 ;  /* 0x0000000307037227 */ /* 0x000fc800078e0006 */
[C---:B------:R-:W-:Y:S02]  /*1610*/  IMAD.SHL.U32 R6, R28.reuse, 0x2, RZ ;  /* 0x000000021c067824 */ /* 0x040fe400078e00ff */
[----:B------:R-:W-:Y:S02]  /*1620*/  IMAD.SHL.U32 R7, R28, 0x40, RZ ;  /* 0x000000401c077824 */ /* 0x000fe400078e00ff */
[----:B------:R-:W-:Y:S01]  /*1630*/  IMAD.HI.U32 R4, R3, R12, RZ ;  /* 0x0000000c03047227 */ /* 0x000fe200078e00ff */
[--C-:B------:R-:W-:Y:S02]  /*1640*/  LOP3.LUT R8, R9, 0x10, R6.reuse, 0x78, !PT ;  /* 0x0000001009087812 */ /* 0x100fe400078e7806 */
[----:B------:R-:W-:Y:S01]  /*1650*/  LOP3.LUT R6, R11, 0x30, R6, 0x78, !PT ;  /* 0x000000300b067812 */ /* 0x000fe200078e7806 */
[----:B------:R-:W-:Y:S01]  /*1660*/  IMAD.HI.U32 R0, R3, R10, RZ ;  /* 0x0000000a03007227 */ /* 0x000fe200078e00ff */
[----:B------:R-:W-:-:S03]  /*1670*/  LOP3.LUT R7, R8, 0x400, R7, 0xf8, !PT ;  /* 0x0000040008077812 */ /* 0x000fc600078ef807 */
[----:B------:R-:W-:-:S04]  /*1680*/  IMAD.MOV R8, RZ, RZ, -R4 ;  /* 0x000000ffff087224 */ /* 0x000fc800078e0a04 */
[----:B------:R-:W-:-:S05]  /*1690*/  IMAD R8, R23, R8, R12 ;  /* 0x0000000817087224 */ /* 0x000fca00078e020c */
[C---:B------:R-:W-:Y:S01]  /*16a0*/  ISETP.GT.U32.AND P1, PT, R23.reuse, R8, PT ;  /* 0x000000081700720c */ /* 0x040fe20003f24070 */
[----:B------:R-:W-:Y:S01]  /*16b0*/  IMAD.MOV R0, RZ, RZ, -R0 ;  /* 0x000000ffff007224 */ /* 0x000fe200078e0a00 */
[----:B------:R0:W-:Y:S03]  /*16c0*/  STL [R1+0x3d0], R6 ;  /* 0x0003d00601007387 */ /* 0x0001e60000100800 */
[----:B------:R-:W-:Y:S01]  /*16d0*/  IMAD R4, R23, R0, R10 ;  /* 0x0000000017047224 */ /* 0x000fe200078e020a */
[----:B------:R-:W-:Y:S02]  /*16e0*/  LOP3.LUT R11, R5, 0x1f6, RZ, 0xfc, !PT ;  /* 0x000001f6050b7812 */ /* 0x000fe400078efcff */
[----:B0-----:R-:W-:-:S05]  /*16f0*/  IABS R6, R13 ;  /* 0x0000000d00067213 */ /* 0x001fca0000000000 */
[----:B------:R-:W-:Y:S01]  /*1700*/  @!P1 IMAD.IADD R8, R8, 0x1, -R23 ;  /* 0x0000000108089824 */ /* 0x000fe200078e0a17 */
[----:B------:R-:W-:Y:S01]  /*1710*/  ISETP.GT.U32.AND P0, PT, R23, R4, PT ;  /* 0x000000041700720c */ /* 0x000fe20003f04070 */
[----:B------:R-:W-:Y:S01]  /*1720*/  IMAD.HI.U32 R0, R3, R6, RZ ;  /* 0x0000000603007227 */ /* 0x000fe200078e00ff */
[----:B------:R-:W-:Y:S02]  /*1730*/  ISETP.GE.AND P2, PT, R15, RZ, PT ;  /* 0x000000ff0f00720c */ /* 0x000fe40003f46270 */
[----:B------:R-:W-:Y:S01]  /*1740*/  ISETP.GE.AND P6, PT, R14, RZ, PT ;  /* 0x000000ff0e00720c */ /* 0x000fe20003fc6270 */
[----:B------:R-:W-:Y:S01]  /*1750*/  IMAD.MOV R0, RZ, RZ, -R0 ;  /* 0x000000ffff007224 */ /* 0x000fe200078e0a00 */
[C---:B------:R-:W-:Y:S02]  /*1760*/  LOP3.LUT R15, R5.reuse, 0x1f8, RZ, 0xfc, !PT ;  /* 0x000001f8050f7812 */ /* 0x040fe400078efcff */
[----:B------:R-:W-:Y:S02]  /*1770*/  LOP3.LUT R9, R5, 0x1f4, RZ, 0xfc, !PT ;  /* 0x000001f405097812 */ /* 0x000fe400078efcff */
[----:B------:R-:W-:-:S02]  /*1780*/  IABS R14, R11 ;  /* 0x0000000b000e7213 */ /* 0x000fc40000000000 */
[C---:B------:R-:W-:Y:S01]  /*1790*/  ISETP.GT.U32.AND P1, PT, R23.reuse, R8, PT ;  /* 0x000000081700720c */ /* 0x040fe20003f24070 */
[----:B------:R-:W-:Y:S01]  /*17a0*/  IMAD R12, R23, R0, R6 ;  /* 0x00000000170c7224 */ /* 0x000fe200078e0206 */
[----:B------:R-:W-:Y:S01]  /*17b0*/  IABS R10, R15 ;  /* 0x0000000f000a7213 */ /* 0x000fe20000000000 */
[C---:B------:R-:W-:Y:S01]  /*17c0*/  IMAD.HI.U32 R6, R3.reuse, R14, RZ ;  /* 0x0000000e03067227 */ /* 0x040fe200078e00ff */
[----:B------:R-:W-:Y:S01]  /*17d0*/  IABS R16, R9 ;  /* 0x0000000900107213 */ /* 0x000fe20000000000 */
[----:B------:R0:W-:Y:S02]  /*17e0*/  STL [R1+0xd1c], R7 ;  /* 0x000d1c0701007387 */ /* 0x0001e40000100800 */
[----:B------:R-:W-:-:S04]  /*17f0*/  IMAD.HI.U32 R0, R3, R10, RZ ;  /* 0x0000000a03007227 */ /* 0x000fc800078e00ff */
[----:B------:R-:W-:Y:S01]  /*1800*/  @!P0 IMAD.IADD R4, R4, 0x1, -R23 ;  /* 0x0000000104048824 */ /* 0x000fe200078e0a17 */
[----:B------:R-:W-:Y:S01]  /*1810*/  ISETP.GT.U32.AND P0, PT, R23, R12, PT ;  /* 0x0000000c1700720c */ /* 0x000fe20003f04070 */
[----:B------:R-:W-:Y:S02]  /*1820*/  IMAD.MOV R6, RZ, RZ, -R6 ;  /* 0x000000ffff067224 */ /* 0x000fe400078e0a06 */
[----:B0-----:R-:W-:Y:S01]  /*1830*/  IMAD.HI.U32 R7, R3, R16, RZ ;  /* 0x0000001003077227 */ /* 0x001fe200078e00ff */
[----:B------:R-:W-:-:S03]  /*1840*/  ISETP.GT.U32.AND P4, PT, R23, R4, PT ;  /* 0x000000041700720c */ /* 0x000fc60003f84070 */
[----:B------:R-:W-:Y:S02]  /*1850*/  IMAD.MOV R0, RZ, RZ, -R0 ;  /* 0x000000ffff007224 */ /* 0x000fe400078e0a00 */
[----:B------:R-:W-:Y:S02]  /*1860*/  IMAD.MOV R7, RZ, RZ, -R7 ;  /* 0x000000ffff077224 */ /* 0x000fe400078e0a07 */
[C---:B------:R-:W-:Y:S02]  /*1870*/  IMAD R6, R23.reuse, R6, R14 ;  /* 0x0000000617067224 */ /* 0x040fe400078e020e */
[----:B------:R-:W-:Y:S02]  /*1880*/  @!P1 IMAD.IADD R8, R8, 0x1, -R23 ;  /* 0x0000000108089824 */ /* 0x000fe400078e0a17 */
[C---:B------:R-:W-:Y:S01]  /*1890*/  IMAD R10, R23.reuse, R0, R10 ;  /* 0x00000000170a7224 */ /* 0x040fe200078e020a */
[C---:B------:R-:W-:Y:S01]  /*18a0*/  ISETP.GT.U32.AND P1, PT, R23.reuse, R6, PT ;  /* 0x000000061700720c */ /* 0x040fe20003f24070 */
[----:B------:R-:W-:-:S02]  /*18b0*/  IMAD R0, R23, R7, R16 ;  /* 0x0000000717007224 */ /* 0x000fc400078e0210 */
[----:B------:R-:W-:Y:S02]  /*18c0*/  IMAD.MOV.U32 R17, RZ, RZ, R8 ;  /* 0x000000ffff117224 */ /* 0x000fe400078e0008 */
[----:B------:R-:W-:Y:S02]  /*18d0*/  @!P0 IMAD.IADD R12, R12, 0x1, -R23 ;  /* 0x000000010c0c8824 */ /* 0x000fe400078e0a17 */
[----:B------:R-:W-:Y:S01]  /*18e0*/  @!P6 IMAD.MOV R17, RZ, RZ, -R17 ;  /* 0x000000ffff11e224 */ /* 0x000fe200078e0a11 */
[C---:B------:R-:W-:Y:S02]  /*18f0*/  ISETP.GT.U32.AND P6, PT, R23.reuse, R0, PT ;  /* 0x000000001700720c */ /* 0x040fe40003fc4070 */
[C---:B------:R-:W-:Y:S01]  /*1900*/  ISETP.GT.U32.AND P0, PT, R23.reuse, R10, PT ;  /* 0x0000000a1700720c */ /* 0x040fe20003f04070 */
[--C-:B------:R-:W-:Y:S01]  /*1910*/  @!P4 IMAD.IADD R4, R4, 0x1, -R23.reuse ;  /* 0x000000010404c824 */ /* 0x100fe200078e0a17 */
[----:B------:R-:W-:Y:S02]  /*1920*/  ISETP.GT.U32.AND P4, PT, R23, R12, PT ;  /* 0x0000000c1700720c */ /* 0x000fe40003f84070 */
[----:B------:R-:W-:Y:S01]  /*1930*/  LOP3.LUT R8, R5, 0x1f0, RZ, 0xfc, !PT ;  /* 0x000001f005087812 */ /* 0x000fe200078efcff */
[----:B------:R-:W-:Y:S01]  /*1940*/  @!P1 IMAD.IADD R6, R6, 0x1, -R23 ;  /* 0x0000000106069824 */ /* 0x000fe200078e0a17 */
[----:B------:R-:W-:-:S02]  /*1950*/  ISETP.GE.AND P3, PT, R13, RZ, PT ;  /* 0x000000ff0d00720c */ /* 0x000fc40003f66270 */
[----:B------:R-:W-:Y:S02]  /*1960*/  IABS R16, R8 ;  /* 0x0000000800107213 */ /* 0x000fe40000000000 */
[----:B------:R-:W-:Y:S01]  /*1970*/  LOP3.LUT R13, R5, 0x1f2, RZ, 0xfc, !PT ;  /* 0x000001f2050d7812 */ /* 0x000fe200078efcff */
[--C-:B------:R-:W-:Y:S01]  /*1980*/  @!P6 IMAD.IADD R0, R0, 0x1, -R23.reuse ;  /* 0x000000010000e824 */ /* 0x100fe200078e0a17 */
[----:B------:R-:W-:Y:S01]  /*1990*/  ISETP.GT.U32.AND P6, PT, R23, R6, PT ;  /* 0x000000061700720c */ /* 0x000fe20003fc4070 */
[----:B------:R-:W-:Y:S01]  /*19a0*/  @!P0 IMAD.IADD R10, R10, 0x1, -R23 ;  /* 0x000000010a0a8824 */ /* 0x000fe200078e0a17 */
[----:B------:R-:W-:Y:S01]  /*19b0*/  IABS R14, R13 ;  /* 0x0000000d000e7213 */ /* 0x000fe20000000000 */
[----:B------:R-:W-:-:S04]  /*19c0*/  IMAD.HI.U32 R7, R3, R16, RZ ;  /* 0x0000001003077227 */ /* 0x000fc800078e00ff */
[----:B------:R-:W-:Y:S01]  /*19d0*/  IMAD.MOV.U32 R18, RZ, RZ, R4 ;  /* 0x000000ffff127224 */ /* 0x000fe200078e0004 */
[----:B------:R-:W-:Y:S01]  /*19e0*/  ISETP.GT.U32.AND P1, PT, R23, R10, PT ;  /* 0x0000000a1700720c */ /* 0x000fe20003f24070 */
[----:B------:R-:W-:Y:S02]  /*19f0*/  @!P4 IMAD.IADD R12, R12, 0x1, -R23 ;  /* 0x000000010c0cc824 */ /* 0x000fe400078e0a17 */
[----:B------:R-:W-:Y:S02]  /*1a00*/  IMAD.MOV R7, RZ, RZ, -R7 ;  /* 0x000000ffff077224 */ /* 0x000fe400078e0a07 */
[----:B------:R-:W-:-:S04]  /*1a10*/  IMAD.HI.U32 R4, R3, R14, RZ ;  /* 0x0000000e03047227 */ /* 0x000fc800078e00ff */
[----:B------:R-:W-:Y:S01]  /*1a20*/  @!P2 IMAD.MOV R18, RZ, RZ, -R18 ;  /* 0x000000ffff12a224 */ /* 0x000fe200078e0a12 */
[----:B------:R-:W-:Y:S01]  /*1a30*/  ISETP.GE.AND P2, PT, R11, RZ, PT ;  /* 0x000000ff0b00720c */ /* 0x000fe20003f46270 */
[----:B------:R-:W-:Y:S02]  /*1a40*/  IMAD.MOV.U32 R11, RZ, RZ, R12 ;  /* 0x000000ffff0b7224 */ /* 0x000fe400078e000c */
[C---:B------:R-:W-:Y:S02]  /*1a50*/  IMAD R16, R23.reuse, R7, R16 ;  /* 0x0000000717107224 */ /* 0x040fe400078e0210 */
[----:B------:R-:W-:Y:S01]  /*1a60*/  IMAD.MOV R4, RZ, RZ, -R4 ;  /* 0x000000ffff047224 */ /* 0x000fe200078e0a04 */
[----:B------:R-:W-:Y:S01]  /*1a70*/  STL [R1+0x74], R18 ;  /* 0x0000741201007387 */ /* 0x000fe20000100800 */
[----:B------:R-:W-:Y:S01]  /*1a80*/  @!P3 IMAD.MOV R11, RZ, RZ, -R11 ;  /* 0x000000ffff0bb224 */ /* 0x000fe200078e0a0b */
[C---:B------:R-:W-:Y:S01]  /*1a90*/  ISETP.GT.U32.AND P3, PT, R23.reuse, R0, PT ;  /* 0x000000001700720c */ /* 0x040fe20003f64070 */
[--C-:B------:R-:W-:Y:S01]  /*1aa0*/  @!P6 IMAD.IADD R6, R6, 0x1, -R23.reuse ;  /* 0x000000010606e824 */ /* 0x100fe200078e0a17 */
[C---:B------:R-:W-:Y:S01]  /*1ab0*/  ISETP.GT.U32.AND P6, PT, R23.reuse, R16, PT ;  /* 0x000000101700720c */ /* 0x040fe20003fc4070 */
[----:B------:R-:W-:Y:S01]  /*1ac0*/  IMAD R4, R23, R4, R14 ;  /* 0x0000000417047224 */ /* 0x000fe200078e020e */
[----:B------:R0:W-:Y:S01]  /*1ad0*/  STL [R1+0x64], R17 ;  /* 0x0000641101007387 */ /* 0x0001e20000100800 */
[----:B------:R-:W-:Y:S01]  /*1ae0*/  ISETP.GE.AND P4, PT, R9, RZ, PT ;  /* 0x000000ff0900720c */ /* 0x000fe20003f86270 */
[----:B------:R-:W-:Y:S01]  /*1af0*/  @!P1 IMAD.IADD R10, R10, 0x1, -R23 ;  /* 0x000000010a0a9824 */ /* 0x000fe200078e0a17 */
[----:B------:R-:W-:Y:S01]  /*1b00*/  LOP3.LUT R9, R5, 0x1ec, RZ, 0xfc, !PT ;  /* 0x000001ec05097812 */ /* 0x000fe200078efcff */
[----:B------:R1:W-:Y:S01]  /*1b10*/  STL [R1+0x54], R11 ;  /* 0x0000540b01007387 */ /* 0x0003e20000100800 */
[----:B------:R-:W-:-:S02]  /*1b20*/  ISETP.GT.U32.AND P1, PT, R23, R4, PT ;  /* 0x000000041700720c */ /* 0x000fc40003f24070 */
[C---:B0-----:R-:W-:Y:S02]  /*1b30*/  LOP3.LUT R17, R5.reuse, 0x1ee, RZ, 0xfc, !PT ;  /* 0x000001ee05117812 */ /* 0x041fe400078efcff */
[----:B-1----:R-:W-:Y:S02]  /*1b40*/  LOP3.LUT R11, R5, 0x1ea, RZ, 0xfc, !PT ;  /* 0x000001ea050b7812 */ /* 0x002fe400078efcff */
[----:B------:R-:W-:Y:S02]  /*1b50*/  IABS R12, R17 ;  /* 0x00000011000c7213 */ /* 0x000fe40000000000 */
[----:B------:R-:W-:Y:S02]  /*1b60*/  ISETP.GE.AND P5, PT, R15, RZ, PT ;  /* 0x000000ff0f00720c */ /* 0x000fe40003fa6270 */
[----:B------:R-:W-:Y:S02]  /*1b70*/  IABS R14, R9 ;  /* 0x00000009000e7213 */ /* 0x000fe40000000000 */
[----:B------:R-:W-:Y:S01]  /*1b80*/  ISETP.GE.AND P0, PT, R13, RZ, PT ;  /* 0x000000ff0d00720c */ /* 0x000fe20003f06270 */
[----:B------:R-:W-:Y:S01]  /*1b90*/  IMAD.HI.U32 R13, R3, R12, RZ ;  /* 0x0000000c030d7227 */ /* 0x000fe200078e00ff */
[----:B------:R-:W-:-:S03]  /*1ba0*/  IABS R7, R11 ;  /* 0x0000000b00077213 */ /* 0x000fc60000000000 */
[--C-:B------:R-:W-:Y:S01]  /*1bb0*/  @!P3 IMAD.IADD R0, R0, 0x1, -R23.reuse ;  /* 0x000000010000b824 */ /* 0x100fe200078e0a17 */
[----:B------:R-:W-:Y:S01]  /*1bc0*/  ISETP.GE.AND P3, PT, R8, RZ, PT ;  /* 0x000000ff0800720c */ /* 0x000fe20003f66270 */
[----:B------:R-:W-:Y:S02]  /*1bd0*/  @!P6 IMAD.IADD R16, R16, 0x1, -R23 ;  /* 0x000000011010e824 */ /* 0x000fe400078e0a17 */
[----:B------:R-:W-:-:S04]  /*1be0*/  IMAD.HI.U32 R15, R3, R14, RZ ;  /* 0x0000000e030f7227 */ /* 0x000fc800078e00ff */
[----:B------:R-:W-:Y:S02]  /*1bf0*/  IMAD.MOV.U32 R8, RZ, RZ, R7 ;  /* 0x000000ffff087224 */ /* 0x000fe400078e0007 */
[----:B------:R-:W-:Y:S01]  /*1c00*/  IMAD.MOV R13, RZ, RZ, -R13 ;  /* 0x000000ffff0d7224 */ /* 0x000fe200078e0a0d */
[----:B------:R-:W-:Y:S01]  /*1c10*/  ISETP.GT.U32.AND P6, PT, R23, R16, PT ;  /* 0x000000101700720c */ /* 0x000fe20003fc4070 */
[----:B------:R-:W-:Y:S02]  /*1c20*/  IMAD.MOV.U32 R18, RZ, RZ, R10 ;  /* 0x000000ffff127224 */ /* 0x000fe400078e000a */
[----:B------:R-:W-:Y:S02]  /*1c30*/  @!P1 IMAD.IADD R4, R4, 0x1, -R23 ;  /* 0x0000000104049824 */ /* 0x000fe400078e0a17 */
[----:B------:R-:W-:Y:S02]  /*1c40*/  IMAD.MOV R10, RZ, RZ, -R15 ;  /* 0x000000ffff0a7224 */ /* 0x000fe400078e0a0f */
[----:B------:R-:W-:-:S04]  /*1c50*/  IMAD.HI.U32 R7, R3, R8, RZ ;  /* 0x0000000803077227 */ /* 0x000fc800078e00ff */
[C---:B------:R-:W-:Y:S02]  /*1c60*/  IMAD R15, R23.reuse, R13, R12 ;  /* 0x0000000d170f7224 */ /* 0x040fe400078e020c */
[----:B------:R-:W-:Y:S01]  /*1c70*/  @!P5 IMAD.MOV R18, RZ, RZ, -R18 ;  /* 0x000000ffff12d224 */ /* 0x000fe200078e0a12 */
[C---:B------:R-:W-:Y:S01]  /*1c80*/  ISETP.GT.U32.AND P5, PT, R23.reuse, R4, PT ;  /* 0x000000041700720c */ /* 0x040fe20003fa4070 */
[----:B------:R-:W-:Y:S02]  /*1c90*/  IMAD.MOV R7, RZ, RZ, -R7 ;  /* 0x000000ffff077224 */ /* 0x000fe400078e0a07 */
[C---:B------:R-:W-:Y:S02]  /*1ca0*/  IMAD R14, R23.reuse, R10, R14 ;  /* 0x0000000a170e7224 */ /* 0x040fe400078e020e */
[----:B------:R-:W-:Y:S01]  /*1cb0*/  @!P2 IMAD.MOV R6, RZ, RZ, -R6 ;  /* 0x000000ffff06a224 */ /* 0x000fe200078e0a06 */
[C---:B------:R-:W-:Y:S01]  /*1cc0*/  ISETP.GT.U32.AND P2, PT, R23.reuse, R15, PT ;  /* 0x0000000f1700720c */ /* 0x040fe20003f44070 */
[----:B------:R-:W-:-:S02]  /*1cd0*/  IMAD R13, R23, R7, R8 ;  /* 0x00000007170d7224 */ /* 0x000fc400078e0208 */
[----:B------:R-:W-:Y:S01]  /*1ce0*/  @!P4 IMAD.MOV R0, RZ, RZ, -R0 ;  /* 0x000000ffff00c224 */ /* 0x000fe200078e0a00 */
[C---:B------:R-:W-:Y:S01]  /*1cf0*/  ISETP.GT.U32.AND P4, PT, R23.reuse, R14, PT ;  /* 0x0000000e1700720c */ /* 0x040fe20003f84070 */
[--C-:B------:R-:W-:Y:S01]  /*1d00*/  @!P6 IMAD.IADD R16, R16, 0x1, -R23.reuse ;  /* 0x000000011010e824 */ /* 0x100fe200078e0a17 */
[----:B------:R-:W-:Y:S02]  /*1d10*/  ISETP.GT.U32.AND P6, PT, R23, R13, PT ;  /* 0x0000000d1700720c */ /* 0x000fe40003fc4070 */
[----:B------:R-:W-:Y:S01]  /*1d20*/  LOP3.LUT R7, R5, 0x1e8, RZ, 0xfc, !PT ;  /* 0x000001e805077812 */ /* 0x000fe200078efcff */
[--C-:B------:R-:W-:Y:S01]  /*1d30*/  @!P5 IMAD.IADD R4, R4, 0x1, -R23.reuse ;  /* 0x000000010404d824 */ /* 0x100fe200078e0a17 */
[----:B------:R-:W-:Y:S02]  /*1d40*/  ISETP.GE.AND P5, PT, R9, RZ, PT ;  /* 0x000000ff0900720c */ /* 0x000fe40003fa6270 */
[----:B------:R-:W-:Y:S01]  /*1d50*/  IABS R8, R7 ;  /* 0x0000000700087213 */ /* 0x000fe20000000000 */
[--C-:B------:R-:W-:Y:S01]  /*1d60*/  @!P2 IMAD.IADD R15, R15, 0x1, -R23.reuse ;  /* 0x000000010f0fa824 */ /* 0x100fe200078e0a17 */
[----:B------:R-:W-:Y:S01]  /*1d70*/  LOP3.LUT R9, R5, 0x1e6, RZ, 0xfc, !PT ;  /* 0x000001e605097812 */ /* 0x000fe200078efcff */
[----:B------:R-:W-:Y:S02]  /*1d80*/  STL [R1+0x48], R18 ;  /* 0x0000481201007387 */ /* 0x000fe40000100800 */
[----:B------:R-:W-:Y:S01]  /*1d90*/  @!P4 IMAD.IADD R14, R14, 0x1, -R23 ;  /* 0x000000010e0ec824 */ /* 0x000fe200078e0a17 */
[----:B------:R-:W-:Y:S01]  /*1da0*/  ISETP.GT.U32.AND P4, PT, R23, R15, PT ;  /* 0x0000000f1700720c */ /* 0x000fe20003f84070 */
[----:B------:R0:W-:Y:S01]  /*1db0*/  STL [R1+0x34], R6 ;  /* 0x0000340601007387 */ /* 0x0001e20000100800 */
[----:B------:R-:W-:Y:S01]  /*1dc0*/  IMAD.HI.U32 R10, R3, R8, RZ ;  /* 0x00000008030a7227 */ /* 0x000fe200078e00ff */
[----:B------:R-:W-:-:S03]  /*1dd0*/  ISETP.GE.AND P2, PT, R11, RZ, PT ;  /* 0x000000ff0b00720c */ /* 0x000fc60003f46270 */
[----:B------:R-:W-:Y:S01]  /*1de0*/  @!P6 IMAD.IADD R13, R13, 0x1, -R23 ;  /* 0x000000010d0de824 */ /* 0x000fe200078e0a17 */
[----:B------:R-:W-:Y:S02]  /*1df0*/  ISETP.GT.U32.AND P6, PT, R23, R14, PT ;  /* 0x0000000e1700720c */ /* 0x000fe40003fc4070 */
[----:B0-----:R-:W-:Y:S01]  /*1e00*/  IABS R6, R9 ;  /* 0x0000000900067213 */ /* 0x001fe20000000000 */
[----:B------:R-:W-:-:S04]  /*1e10*/  IMAD.MOV R10, RZ, RZ, -R10 ;  /* 0x000000ffff0a7224 */ /* 0x000fc800078e0a0a */
[----:B------:R-:W-:-:S04]  /*1e20*/  IMAD.HI.U32 R11, R3, R6, RZ ;  /* 0x00000006030b7227 */ /* 0x000fc800078e00ff */
[----:B------:R-:W-:Y:S02]  /*1e30*/  IMAD R8, R23, R10, R8 ;  /* 0x0000000a17087224 */ /* 0x000fe400078e0208 */
[----:B------:R-:W-:Y:S02]  /*1e40*/  IMAD.MOV R11, RZ, RZ, -R11 ;  /* 0x000000ffff0b7224 */ /* 0x000fe400078e0a0b */
[--C-:B------:R-:W-:Y:S01]  /*1e50*/  @!P4 IMAD.IADD R15, R15, 0x1, -R23.reuse ;  /* 0x000000010f0fc824 */ /* 0x100fe200078e0a17 */
[C---:B------:R-:W-:Y:S01]  /*1e60*/  ISETP.GT.U32.AND P4, PT, R23.reuse, R8, PT ;  /* 0x000000081700720c */ /* 0x040fe20003f84070 */
[C---:B------:R-:W-:Y:S02]  /*1e70*/  IMAD R11, R23.reuse, R11, R6 ;  /* 0x0000000b170b7224 */ /* 0x040fe400078e0206 */
[----:B------:R-:W-:Y:S01]  /*1e80*/  @!P6 IMAD.IADD R14, R14, 0x1, -R23 ;  /* 0x000000010e0ee824 */ /* 0x000fe200078e0a17 */
[----:B------:R0:W-:Y:S02]  /*1e90*/  STL [R1+0x20], R0 ;  /* 0x0000200001007387 */ /* 0x0001e40000100800 */
[----:B------:R-:W-:Y:S01]  /*1ea0*/  ISETP.GT.U32.AND P6, PT, R23, R11, PT ;  /* 0x0000000b1700720c */ /* 0x000fe20003fc4070 */
[----:B------:R-:W-:Y:S01]  /*1eb0*/  IMAD.MOV.U32 R12, RZ, RZ, R4 ;  /* 0x000000ffff0c7224 */ /* 0x000fe200078e0004 */
[----:B------:R-:W-:-:S02]  /*1ec0*/  ISETP.GE.AND P1, PT, R17, RZ, PT ;  /* 0x000000ff1100720c */ /* 0x000fc40003f26270 */
[C---:B------:R-:W-:Y:S02]  /*1ed0*/  LOP3.LUT R4, R5.reuse, 0x1e2, RZ, 0xfc, !PT ;  /* 0x000001e205047812 */ /* 0x040fe400078efcff */
[----:B0-----:R-:W-:Y:S01]  /*1ee0*/  LOP3.LUT R0, R5, 0x1e4, RZ, 0xfc, !PT ;  /* 0x000001e405007812 */ /* 0x001fe200078efcff */
[----:B------:R-:W-:-:S03]  /*1ef0*/  @!P0 IMAD.MOV R12, RZ, RZ, -R12 ;  /* 0x000000ffff0c8224 */ /* 0x000fc600078e0a0c */
[----:B------:R-:W-:Y:S01]  /*1f00*/  IABS R17, R0 ;  /* 0x0000000000117213 */ /* 0x000fe20000000000 */
[--C-:B------:R-:W-:Y:S01]  /*1f10*/  @!P4 IMAD.IADD R8, R8, 0x1, -R23.reuse ;  /* 0x000000010808c824 */ /* 0x100fe200078e0a17 */
[----:B------:R-:W-:Y:S01]  /*1f20*/  IABS R10, R4 ;  /* 0x00000004000a7213 */ /* 0x000fe20000000000 */
[----:B------:R-:W-:Y:S02]  /*1f30*/  @!P6 IMAD.IADD R11, R11, 0x1, -R23 ;  /* 0x000000010b0be824 */ /* 0x000fe400078e0a17 */
[----:B------:R-:W-:Y:S01]  /*1f40*/  IMAD.HI.U32 R18, R3, R17, RZ ;  /* 0x0000001103127227 */ /* 0x000fe200078e00ff */
[C---:B------:R-:W-:Y:S01]  /*1f50*/  ISETP.GT.U32.AND P0, PT, R23.reuse, R13, PT ;  /* 0x0000000d1700720c */ /* 0x040fe20003f04070 */
[----:B------:R0:W-:Y:S01]  /*1f60*/  STL [R1+0x18], R12 ;  /* 0x0000180c01007387 */ /* 0x0001e20000100800 */
[----:B------:R-:W-:Y:S01]  /*1f70*/  ISETP.GT.U32.AND P6, PT, R23, R8, PT ;  /* 0x000000081700720c */ /* 0x000fe20003fc4070 */
[----:B------:R-:W-:Y:S02]  /*1f80*/  IMAD.MOV R18, RZ, RZ, -R18 ;  /* 0x000000ffff127224 */ /* 0x000fe400078e0a12 */
[----:B------:R-:W-:Y:S01]  /*1f90*/  IMAD.MOV.U32 R19, RZ, RZ, R15 ;  /* 0x000000ffff137224 */ /* 0x000fe200078e000f */
[----:B------:R-:W-:Y:S01]  /*1fa0*/  ISETP.GE.AND P4, PT, R9, RZ, PT ;  /* 0x000000ff0900720c */ /* 0x000fe20003f86270 */
[----:B------:R-:W-:-:S02]  /*1fb0*/  IMAD.MOV.U32 R15, RZ, RZ, R14 ;  /* 0x000000ffff0f7224 */ /* 0x000fc400078e000e */
[----:B0-----:R-:W-:-:S04]  /*1fc0*/  IMAD.HI.U32 R12, R3, R10, RZ ;  /* 0x0000000a030c7227 */ /* 0x001fc800078e00ff */
[----:B------:R-:W-:Y:S02]  /*1fd0*/  IMAD R9, R23, R18, R17 ;  /* 0x0000001217097224 */ /* 0x000fe400078e0211 */
[----:B------:R-:W-:Y:S02]  /*1fe0*/  IMAD.MOV R12, RZ, RZ, -R12 ;  /* 0x000000ffff0c7224 */ /* 0x000fe400078e0a0c */
[----:B------:R-:W-:Y:S01]  /*1ff0*/  @!P5 IMAD.MOV R15, RZ, RZ, -R15 ;  /* 0x000000ffff0fd224 */ /* 0x000fe200078e0a0f */
[----:B------:R-:W-:Y:S01]  /*2000*/  ISETP.GE.AND P5, PT, R0, RZ, PT ;  /* 0x000000ff0000720c */ /* 0x000fe20003fa6270 */
[----:B------:R-:W-:Y:S01]  /*2010*/  @!P3 IMAD.MOV R16, RZ, RZ, -R16 ;  /* 0x000000ffff10b224 */ /* 0x000fe200078e0a10 */
[----:B------:R-:W-:Y:S01]  /*2020*/  LOP3.LUT R6, R5, 0x1e0, RZ, 0xfc, !PT ;  /* 0x000001e005067812 */ /* 0x000fe200078efcff */
[C---:B------:R-:W-:Y:S01]  /*2030*/  IMAD R0, R23.reuse, R12, R10 ;  /* 0x0000000c17007224 */ /* 0x040fe200078e020a */
[----:B------:R-:W-:Y:S01]  /*2040*/  ISETP.GT.U32.AND P3, PT, R23, R9, PT ;  /* 0x000000091700720c */ /* 0x000fe20003f64070 */
[----:B------:R-:W-:Y:S01]  /*2050*/  @!P0 IMAD.IADD R13, R13, 0x1, -R23 ;  /* 0x000000010d0d8824 */ /* 0x000fe200078e0a17 */
[----:B------:R-:W-:Y:S01]  /*2060*/  ISETP.GE.AND P0, PT, R7, RZ, PT ;  /* 0x000000ff0700720c */ /* 0x000fe20003f06270 */
[----:B------:R-:W-:Y:S01]  /*2070*/  @!P1 IMAD.MOV R19, RZ, RZ, -R19 ;  /* 0x000000ffff139224 */ /* 0x000fe200078e0a13 */
[----:B------:R-:W-:Y:S01]  /*2080*/  IABS R7, R6 ;  /* 0x0000000600077213 */ /* 0x000fe20000000000 */
[----:B------:R-:W-:Y:S01]  /*2090*/  @!P6 IMAD.IADD R8, R8, 0x1, -R23 ;  /* 0x000000010808e824 */ /* 0x000fe200078e0a17 */
[----:B------:R-:W-:-:S02]  /*20a0*/  ISETP.GT.U32.AND P1, PT, R23, R11, PT ;  /* 0x0000000b1700720c */ /* 0x000fc40003f24070 */
[----:B------:R-:W-:Y:S01]  /*20b0*/  ISETP.GT.U32.AND P6, PT, R23, R0, PT ;  /* 0x000000001700720c */ /* 0x000fe20003fc4070 */
[----:B------:R-:W-:Y:S02]  /*20c0*/  IMAD.MOV.U32 R14, RZ, RZ, R13 ;  /* 0x000000ffff0e7224 */ /* 0x000fe400078e000d */
[----:B------:R-:W-:-:S04]  /*20d0*/  IMAD.HI.U32 R13, R3, R7, RZ ;  /* 0x00000007030d7227 */ /* 0x000fc800078e00ff */
[----:B------:R-:W-:Y:S01]  /*20e0*/  @!P2 IMAD.MOV R14, RZ, RZ, -R14 ;  /* 0x000000ffff0ea224 */ /* 0x000fe200078e0a0e */
[----:B------:R-:W-:Y:S01]  /*20f0*/  ISETP.GE.AND P2, PT, R4, RZ, PT ;  /* 0x000000ff0400720c */ /* 0x000fe20003f46270 */
[----:B------:R-:W-:Y:S01]  /*2100*/  IMAD.MOV R13, RZ, RZ, -R13 ;  /* 0x000000ffff0d7224 */ /* 0x000fe200078e0a0d */
[----:B------:R-:W-:Y:S01]  /*2110*/  LOP3.LUT R4, R5, 0x1de, RZ, 0xfc, !PT ;  /* 0x000001de05047812 */ /* 0x000fe200078efcff */
[--C-:B------:R-:W-:Y:S02]  /*2120*/  @!P3 IMAD.IADD R9, R9, 0x1, -R23.reuse ;  /* 0x000000010909b824 */ /* 0x100fe400078e0a17 */
[--C-:B------:R-:W-:Y:S01]  /*2130*/  @!P1 IMAD.IADD R11, R11, 0x1, -R23.reuse ;  /* 0x000000010b0b9824 */ /* 0x100fe200078e0a17 */
[----:B------:R-:W-:Y:S01]  /*2140*/  IABS R17, R4 ;  /* 0x0000000400117213 */ /* 0x000fe20000000000 */
[----:B------:R-:W-:Y:S01]  /*2150*/  @!P6 IMAD.IADD R0, R0, 0x1, -R23 ;  /* 0x000000010000e824 */ /* 0x000fe200078e0a17 */
[----:B------:R-:W-:Y:S01]  /*2160*/  ISETP.GE.AND P3, PT, R4, RZ, PT ;  /* 0x000000ff0400720c */ /* 0x000fe20003f66270 */
[C---:B------:R-:W-:Y:S01]  /*2170*/  IMAD R4, R23.reuse, R13, R7 ;  /* 0x0000000d17047224 */ /* 0x040fe200078e0207 */
[----:B------:R-:W-:Y:S01]  /*2180*/  ISETP.GT.U32.AND P6, PT, R23, R9, PT ;  /* 0x000000091700720c */ /* 0x000fe20003fc4070 */
[----:B------:R-:W-:-:S02]  /*2190*/  @!P4 IMAD.MOV R11, RZ, RZ, -R11 ;  /* 0x000000ffff0bc224 */ /* 0x000fc400078e0a0b */
[----:B------:R-:W-:Y:S01]  /*21a0*/  IMAD.MOV.U32 R12, RZ, RZ, R8 ;  /* 0x000000ffff0c7224 */ /* 0x000fe200078e0008 */
[----:B------:R-:W-:Y:S01]  /*21b0*/  ISETP.GT.U32.AND P4, PT, R23, R4, PT ;  /* 0x000000041700720c */ /* 0x000fe20003f84070 */
[----:B------:R-:W-:Y:S01]  /*21c0*/  IMAD.HI.U32 R8, R3, R17, RZ ;  /* 0x0000001103087227 */ /* 0x000fe200078e00ff */
[----:B------:R-:W-:Y:S02]  /*21d0*/  ISETP.GE.AND P1, PT, R6, RZ, PT ;  /* 0x000000ff0600720c */ /* 0x000fe40003f26270 */
[C---:B------:R-:W-:Y:S01]  /*21e0*/  LOP3.LUT R10, R5.reuse, 0x1da, RZ, 0xfc, !PT ;  /* 0x000001da050a7812 */ /* 0x040fe200078efcff */
[----:B------:R-:W-:Y:S01]  /*21f0*/  @!P0 IMAD.MOV R12, RZ, RZ, -R12 ;  /* 0x000000ffff0c8224 */ /* 0x000fe200078e0a0c */
[----:B------:R-:W-:Y:S01]  /*2200*/  LOP3.LUT R6, R5, 0x1dc, RZ, 0xfc, !PT ;  /* 0x000001dc05067812 */ /* 0x000fe200078efcff */
[----:B------:R-:W-:Y:S01]  /*2210*/  IMAD.MOV R8, RZ, RZ, -R8 ;  /* 0x000000ffff087224 */ /* 0x000fe200078e0a08 */
[----:B------:R-:W-:Y:S01]  /*2220*/  ISETP.GT.U32.AND P0, PT, R23, R0, PT ;  /* 0x000000001700720c */ /* 0x000fe20003f04070 */
[----:B------:R0:W-:Y:S01]  /*2230*/  STL [R1+0x8], R16 ;  /* 0x0000081001007387 */ /* 0x0001e20000100800 */
[----:B------:R-:W-:Y:S01]  /*2240*/  @!P6 IMAD.IADD R9, R9, 0x1, -R23 ;  /* 0x000000010909e824 */ /* 0x000fe200078e0a17 */
[----:B------:R-:W-:Y:S01]  /*2250*/  IABS R13, R6 ;  /* 0x00000006000d7213 */ /* 0x000fe20000000000 */
[----:B------:R-:W-:Y:S01]  /*2260*/  IMAD R17, R23, R8, R17 ;  /* 0x0000000817117224 */ /* 0x000fe200078e0211 */
[----:B------:R-:W-:Y:S01]  /*2270*/  STL [R1+0x2fc], R19 ;  /* 0x0002fc1301007387 */ /* 0x000fe20000100800 */
[----:B------:R-:W-:-:S03]  /*2280*/  @!P4 IMAD.IADD R4, R4, 0x1, -R23 ;  /* 0x000000010404c824 */ /* 0x000fc600078e0a17 */
[----:B------:R-:W-:Y:S01]  /*2290*/  STL [R1+0x3b4], R15 ;  /* 0x0003b40f01007387 */ /* 0x000fe20000100800 */
[----:B0-----:R-:W-:-:S03]  /*22a0*/  IABS R16, R10 ;  /* 0x0000000a00107213 */ /* 0x001fc60000000000 */
[----:B------:R-:W-:Y:S01]  /*22b0*/  STL [R1+0x3bc], R14 ;  /* 0x0003bc0e01007387 */ /* 0x000fe20000100800 */
[----:B------:R-:W-:-:S03]  /*22c0*/  ISETP.GT.U32.AND P6, PT, R23, R17, PT ;  /* 0x000000111700720c */ /* 0x000fc60003fc4070 */
[----:B------:R0:W-:Y:S01]  /*22d0*/  STL [R1+0x3c0], R12 ;  /* 0x0003c00c01007387 */ /* 0x0001e20000100800 */
[----:B------:R-:W-:-:S03]  /*22e0*/  IMAD.HI.U32 R8, R3, R16, RZ ;  /* 0x0000001003087227 */ /* 0x000fc600078e00ff */
[----:B------:R1:W-:Y:S01]  /*22f0*/  STL [R1+0x3cc], R11 ;  /* 0x0003cc0b01007387 */ /* 0x0003e20000100800 */
[----:B------:R-:W-:Y:S02]  /*2300*/  IMAD.MOV R8, RZ, RZ, -R8 ;  /* 0x000000ffff087224 */ /* 0x000fe400078e0a08 */
[----:B0-----:R-:W-:Y:S02]  /*2310*/  IMAD.MOV.U32 R12, RZ, RZ, R9 ;  /* 0x000000ffff0c7224 */ /* 0x001fe400078e0009 */
[----:B-1----:R-:W-:-:S04]  /*2320*/  IMAD.HI.U32 R11, R3, R13, RZ ;  /* 0x0000000d030b7227 */ /* 0x002fc800078e00ff */
[----:B------:R-:W-:Y:S01]  /*2330*/  @!P5 IMAD.MOV R12, RZ, RZ, -R12 ;  /* 0x000000ffff0cd224 */ /* 0x000fe200078e0a0c */
[C---:B------:R-:W-:Y:S01]  /*2340*/  ISETP.GT.U32.AND P5, PT, R23.reuse, R4, PT ;  /* 0x000000041700720c */ /* 0x040fe20003fa4070 */
[----:B------:R-:W-:Y:S02]  /*2350*/  @!P0 IMAD.IADD R0, R0, 0x1, -R23 ;  /* 0x0000000100008824 */ /* 0x000fe400078e0a17 */
[----:B------:R-:W-:Y:S02]  /*2360*/  IMAD.MOV R11, RZ, RZ, -R11 ;  /* 0x000000ffff0b7224 */ /* 0x000fe400078e0a0b */
[----:B------:R-:W-:Y:S01]  /*2370*/  IMAD R16, R23, R8, R16 ;  /* 0x0000000817107224 */ /* 0x000fe200078e0210 */
[----:B------:R-:W-:Y:S01]  /*2380*/  LOP3.LUT R7, R5, 0x1d8, RZ, 0xfc, !PT ;  /* 0x000001d805077812 */ /* 0x000fe200078efcff */
[----:B------:R-:W-:Y:S02]  /*2390*/  IMAD R13, R23, R11, R13 ;  /* 0x0000000b170d7224 */ /* 0x000fe400078e020d */
[----:B------:R-:W-:Y:S01]  /*23a0*/  IMAD.MOV.U32 R8, RZ, RZ, R0 ;  /* 0x000000ffff087224 */ /* 0x000fe200078e0000 */
[----:B------:R-:W-:Y:S01]  /*23b0*/  IABS R15, R7 ;  /* 0x00000007000f7213 */ /* 0x000fe20000000000 */
[----:B------:R-:W-:-:S02]  /*23c0*/  @!P6 IMAD.IADD R17, R17, 0x1, -R23 ;  /* 0x000000011111e824 */ /* 0x000fc400078e0a17 */
[----:B------:R-:W-:Y:S01]  /*23d0*/  @!P2 IMAD.MOV R8, RZ, RZ, -R8 ;  /* 0x000000ffff08a224 */ /* 0x000fe200078e0a08 */
[----:B------:R-:W-:Y:S01]  /*23e0*/  ISETP.GT.U32.AND P2, PT, R23, R13, PT ;  /* 0x0000000d1700720c */ /* 0x000fe20003f44070 */
[----:B------:R-:W-:Y:S01]  /*23f0*/  @!P5 IMAD.IADD R4, R4, 0x1, -R23 ;  /* 0x000000010404d824 */ /* 0x000fe200078e0a17 */
[----:B------:R-:W-:Y:S01]  /*2400*/  ISETP.GE.AND P0, PT, R6, RZ, PT ;  /* 0x000000ff0600720c */ /* 0x000fe20003f06270 */
[----:B------:R-:W-:Y:S01]  /*2410*/  IMAD.HI.U32 R6, R3, R15, RZ ;  /* 0x0000000f03067227 */ /* 0x000fe200078e00ff */
[C---:B------:R-:W-:Y:S02]  /*2420*/  ISETP.GT.U32.AND P6, PT, R23.reuse, R17, PT ;  /* 0x000000111700720c */ /* 0x040fe40003fc4070 */
[----:B------:R-:W-:Y:S01]  /*2430*/  ISETP.GT.U32.AND P5, PT, R23, R16, PT ;  /* 0x000000101700720c */ /* 0x000fe20003fa4070 */
[----:B------:R-:W-:Y:S01]  /*2440*/  IMAD.MOV R6, RZ, RZ, -R6 ;  /* 0x000000ffff067224 */ /* 0x000fe200078e0a06 */
[----:B------:R-:W-:-:S03]  /*2450*/  LOP3.LUT R9, R5, 0x1d6, RZ, 0xfc, !PT ;  /* 0x000001d605097812 */ /* 0x000fc600078efcff */
[----:B------:R-:W-:Y:S01]  /*2460*/  IMAD R15, R23, R6, R15 ;  /* 0x00000006170f7224 */ /* 0x000fe200078e020f */
[----:B------:R-:W-:Y:S01]  /*2470*/  IABS R11, R9 ;  /* 0x00000009000b7213 */ /* 0x000fe20000000000 */
[----:B------:R-:W-:-:S04]  /*2480*/  @!P2 IMAD.IADD R13, R13, 0x1, -R23 ;  /* 0x000000010d0da824 */ /* 0x000fc800078e0a17 */
[--C-:B------:R-:W-:Y:S01]  /*2490*/  @!P6 IMAD.IADD R17, R17, 0x1, -R23.reuse ;  /* 0x000000011111e824 */ /* 0x100fe200078e0a17 */
[C---:B------:R-:W-:Y:S01]  /*24a0*/  ISETP.GT.U32.AND P6, PT, R23.reuse, R15, PT ;  /* 0x0000000f1700720c */ /* 0x040fe20003fc4070 */
[----:B------:R-:W-:Y:S01]  /*24b0*/  @!P5 IMAD.IADD R16, R16, 0x1, -R23 ;  /* 0x000000011010d824 */ /* 0x000fe200078e0a17 */
[----:B------:R-:W-:Y:S01]  /*24c0*/  ISETP.GT.U32.AND P5, PT, R23, R13, PT ;  /* 0x0000000d1700720c */ /* 0x000fe20003fa4070 */
[----:B------:R-:W-:Y:S01]  /*24d0*/  IMAD.HI.U32 R14, R3, R11, RZ ;  /* 0x0000000b030e7227 */ /* 0x000fe200078e00ff */
[----:B------:R-:W-:Y:S02]  /*24e0*/  ISETP.GE.AND P4, PT, R10, RZ, PT ;  /* 0x000000ff0a00720c */ /* 0x000fe40003f86270 */
[C---:B------:R-:W-:Y:S01]  /*24f0*/  LOP3.LUT R10, R5.reuse, 0x1d2, RZ, 0xfc, !PT ;  /* 0x000001d2050a7812 */ /* 0x040fe200078efcff */
[----:B------:R-:W-:Y:S01]  /*2500*/  IMAD.MOV R14, RZ, RZ, -R14 ;  /* 0x000000ffff0e7224 */ /* 0x000fe200078e0a0e */
[----:B------:R-:W-:Y:S01]  /*2510*/  LOP3.LUT R0, R5, 0x1d4, RZ, 0xfc, !PT ;  /* 0x000001d405007812 */ /* 0x000fe200078efcff */
[----:B------:R-:W-:Y:S01]  /*2520*/  STL [R1+0x3c4], R12 ;  /* 0x0003c40c01007387 */ /* 0x000fe20000100800 */
[----:B------:R-:W-:Y:S01]  /*2530*/  IABS R18, R10 ;  /* 0x0000000a00127213 */ /* 0x000fe20000000000 */
[----:B------:R-:W-:-:S02]  /*2540*/  IMAD R11, R23, R14, R11 ;  /* 0x0000000e170b7224 */ /* 0x000fc400078e020b */
[----:B------:R0:W-:Y:S01]  /*2550*/  STL [R1+0x3c8], R8 ;  /* 0x0003c80801007387 */ /* 0x0001e20000100800 */
[----:B------:R-:W-:Y:S01]  /*2560*/  ISETP.GE.AND P2, PT, R7, RZ, PT ;  /* 0x000000ff0700720c */ /* 0x000fe20003f46270 */
[--C-:B------:R-:W-:Y:S01]  /*2570*/  @!P6 IMAD.IADD R15, R15, 0x1, -R23.reuse ;  /* 0x000000010f0fe824 */ /* 0x100fe200078e0a17 */
[----:B------:R-:W-:Y:S01]  /*2580*/  ISETP.GT.U32.AND P6, PT, R23, R16, PT ;  /* 0x000000101700720c */ /* 0x000fe20003fc4070 */
[----:B------:R-:W-:Y:S01]  /*2590*/  @!P5 IMAD.IADD R13, R13, 0x1, -R23 ;  /* 0x000000010d0dd824 */ /* 0x000fe200078e0a17 */
[----:B------:R-:W-:Y:S01]  /*25a0*/  ISETP.GT.U32.AND P5, PT, R23, R11, PT ;  /* 0x0000000b1700720c */ /* 0x000fe20003fa4070 */
[----:B------:R-:W-:Y:S01]  /*25b0*/  IMAD.MOV.U32 R7, RZ, RZ, R18 ;  /* 0x000000ffff077224 */ /* 0x000fe200078e0012 */
[----:B0-----:R-:W-:Y:S02]  /*25c0*/  IABS R8, R0 ;  /* 0x0000000000087213 */ /* 0x001fe40000000000 */
[----:B------:R-:W-:Y:S01]  /*25d0*/  LOP3.LUT R12, R5, 0x1d0, RZ, 0xfc, !PT ;  /* 0x000001d0050c7812 */ /* 0x000fe200078efcff */
[----:B------:R-:W-:-:S02]  /*25e0*/  IMAD.MOV.U32 R19, RZ, RZ, R17 ;  /* 0x000000ffff137224 */ /* 0x000fc400078e0011 */
[----:B------:R-:W-:Y:S01]  /*25f0*/  IMAD.HI.U32 R18, R3, R8, RZ ;  /* 0x0000000803127227 */ /* 0x000fe200078e00ff */
[----:B------:R-:W-:-:S03]  /*2600*/  IABS R6, R12 ;  /* 0x0000000c00067213 */ /* 0x000fc60000000000 */
[----:B------:R-:W-:Y:S02]  /*2610*/  IMAD.MOV.U32 R20, RZ, RZ, R4 ;  /* 0x000000ffff147224 */ /* 0x000fe400078e0004 */
[----:B------:R-:W-:Y:S02]  /*2620*/  IMAD.MOV R4, RZ, RZ, -R18 ;  /* 0x000000ffff047224 */ /* 0x000fe400078e0a12 */
[----:B------:R-:W-:Y:S01]  /*2630*/  @!P3 IMAD.MOV R19, RZ, RZ, -R19 ;  /* 0x000000ffff13b224 */ /* 0x000fe200078e0a13 */
[----:B------:R-:W-:Y:S01]  /*2640*/  ISETP.GE.AND P3, PT, R9, RZ, PT ;  /* 0x000000ff0900720c */ /* 0x000fe20003f66270 */
[----:B------:R-:W-:Y:S02]  /*2650*/  IMAD R8, R23, R4, R8 ;  /* 0x0000000417087224 */ /* 0x000fe400078e0208 */
[----:B------:R-:W-:-:S04]  /*2660*/  IMAD.HI.U32 R9, R3, R6, RZ ;  /* 0x0000000603097227 */ /* 0x000fc800078e00ff */
[----:B------:R-:W-:Y:S01]  /*2670*/  @!P1 IMAD.MOV R20, RZ, RZ, -R20 ;  /* 0x000000ffff149224 */ /* 0x000fe200078e0a14 */
[C---:B------:R-:W-:Y:S01]  /*2680*/  ISETP.GT.U32.AND P1, PT, R23.reuse, R15, PT ;  /* 0x0000000f1700720c */ /* 0x040fe20003f24070 */
[----:B------:R-:W-:Y:S02]  /*2690*/  IMAD.MOV R9, RZ, RZ, -R9 ;  /* 0x000000ffff097224 */ /* 0x000fe400078e0a09 */
[--C-:B------:R-:W-:Y:S01]  /*26a0*/  @!P6 IMAD.IADD R16, R16, 0x1, -R23.reuse ;  /* 0x000000011010e824 */ /* 0x100fe200078e0a17 */
[----:B------:R-:W-:Y:S01]  /*26b0*/  ISETP.GT.U32.AND P6, PT, R23, R8, PT ;  /* 0x000000081700720c */ /* 0x000fe20003fc4070 */
[----:B------:R-:W-:Y:S02]  /*26c0*/  @!P5 IMAD.IADD R11, R11, 0x1, -R23 ;  /* 0x000000010b0bd824 */ /* 0x000fe400078e0a17 */
[----:B------:R-:W-:Y:S02]  /*26d0*/  IMAD.MOV.U32 R17, RZ, RZ, R13 ;  /* 0x000000ffff117224 */ /* 0x000fe400078e000d */
[----:B------:R-:W-:-:S02]  /*26e0*/  IMAD R6, R23, R9, R6 ;  /* 0x0000000917067224 */ /* 0x000fc400078e0206 */
[----:B------:R-:W-:Y:S01]  /*26f0*/  @!P0 IMAD.MOV R17, RZ, RZ, -R17 ;  /* 0x000000ffff118224 */ /* 0x000fe200078e0a11 */
[----:B------:R-:W-:Y:S01]  /*2700*/  ISETP.GT.U32.AND P0, PT, R23, R11, PT ;  /* 0x0000000b1700720c */ /* 0x000fe20003f04070 */
[----:B------:R-:W-:Y:S01]  /*2710*/  IMAD.HI.U32 R14, R3, R7, RZ ;  /* 0x00000007030e7227 */ /* 0x000fe200078e00ff */
[----:B------:R-:W-:-:S03]  /*2720*/  LOP3.LUT R4, R5, 0x1ce, RZ, 0xfc, !PT ;  /* 0x000001ce05047812 */ /* 0x000fc600078efcff */
[----:B------:R-:W-:Y:S01]  /*2730*/  @!P4 IMAD.MOV R16, RZ, RZ, -R16 ;  /* 0x000000ffff10c224 */ /* 0x000fe200078e0a10 */
[----:B------:R-:W-:Y:S01]  /*2740*/  ISETP.GT.U32.AND P4, PT, R23, R6, PT ;  /* 0x000000061700720c */ /* 0x000fe20003f84070 */
[----:B------:R-:W-:Y:S02]  /*2750*/  IMAD.MOV R14, RZ, RZ, -R14 ;  /* 0x000000ffff0e7224 */ /* 0x000fe400078e0a0e */
[----:B------:R-:W-:Y:S01]  /*2760*/  @!P1 IMAD.IADD R15, R15, 0x1, -R23 ;  /* 0x000000010f0f9824 */ /* 0x000fe200078e0a17 */
[----:B------:R-:W-:Y:S01]  /*2770*/  ISETP.GE.AND P1, PT, R0, RZ, PT ;  /* 0x000000ff0000720c */ /* 0x000fe20003f26270 */
[----:B------:R-:W-:Y:S01]  /*2780*/  IMAD R7, R23, R14, R7 ;  /* 0x0000000e17077224 */ /* 0x000fe200078e0207 */
[----:B------:R-:W-:Y:S01]  /*2790*/  IABS R0, R4 ;  /* 0x0000000400007213 */ /* 0x000fe20000000000 */
[----:B------:R-:W-:Y:S01]  /*27a0*/  @!P6 IMAD.IADD R8, R8, 0x1, -R23 ;  /* 0x000000010808e824 */ /* 0x000fe200078e0a17 */
[----:B------:R-:W-:Y:S01]  /*27b0*/  LOP3.LUT R9, R5, 0x1cc, RZ, 0xfc, !PT ;  /* 0x000001cc05097812 */ /* 0x000fe200078efcff */
[----:B------:R-:W-:Y:S01]  /*27c0*/  @!P2 IMAD.MOV R15, RZ, RZ, -R15 ;  /* 0x000000ffff0fa224 */ /* 0x000fe200078e0a0f */
[----:B------:R-:W-:Y:S01]  /*27d0*/  STL [R1+0x3b8], R20 ;  /* 0x0003b81401007387 */ /* 0x000fe20000100800 */
[----:B------:R-:W-:Y:S01]  /*27e0*/  ISETP.GT.U32.AND P5, PT, R23, R7, PT ;  /* 0x000000071700720c */ /* 0x000fe20003fa4070 */
[----:B------:R-:W-:Y:S01]  /*27f0*/  @!P0 IMAD.IADD R11, R11, 0x1, -R23 ;  /* 0x000000010b0b8824 */ /* 0x000fe200078e0a17 */
[----:B------:R-:W-:Y:S01]  /*2800*/  IABS R14, R9 ;  /* 0x00000009000e7213 */ /* 0x000fe20000000000 */
[----:B------:R-:W-:Y:S01]  /*2810*/  STL [R1+0x384], R19 ;  /* 0x0003841301007387 */ /* 0x000fe20000100800 */
[----:B------:R-:W-:Y:S01]  /*2820*/  ISETP.GT.U32.AND P6, PT, R23, R8, PT ;  /* 0x000000081700720c */ /* 0x000fe20003fc4070 */
[----:B------:R-:W-:-:S02]  /*2830*/  IMAD.HI.U32 R13, R3, R0, RZ ;  /* 0x00000000030d7227 */ /* 0x000fc400078e00ff */
[----:B------:R-:W-:Y:S01]  /*2840*/  STL [R1+0x390], R17 ;  /* 0x0003901101007387 */ /* 0x000fe20000100800 */
[----:B------:R-:W-:Y:S01]  /*2850*/  ISETP.GE.AND P2, PT, R10, RZ, PT ;  /* 0x000000ff0a00720c */ /* 0x000fe20003f46270 */
[----:B------:R-:W-:Y:S02]  /*2860*/  @!P4 IMAD.IADD R6, R6, 0x1, -R23 ;  /* 0x000000010606c824 */ /* 0x000fe400078e0a17 */
[----:B------:R-:W-:Y:S01]  /*2870*/  STL [R1+0x394], R16 ;  /* 0x0003941001007387 */ /* 0x000fe20000100800 */
[----:B------:R-:W-:-:S03]  /*2880*/  IMAD.MOV R13, RZ, RZ, -R13 ;  /* 0x000000ffff0d7224 */ /* 0x000fc600078e0a0d */
[----:B------:R0:W-:Y:S01]  /*2890*/  STL [R1+0x398], R15 ;  /* 0x0003980f01007387 */ /* 0x0001e20000100800 */
[----:B------:R-:W-:Y:S01]  /*28a0*/  IMAD.MOV.U32 R10, RZ, RZ, R14 ;  /* 0x000000ffff0a7224 */ /* 0x000fe200078e000e */
[----:B------:R-:W-:Y:S01]  /*28b0*/  ISETP.GE.AND P0, PT, R12, RZ, PT ;  /* 0x000000ff0c00720c */ /* 0x000fe20003f06270 */
[----:B------:R-:W-:Y:S02]  /*28c0*/  IMAD R0, R23, R13, R0 ;  /* 0x0000000d17007224 */ /* 0x000fe400078e0200 */
[----:B0-----:R-:W-:Y:S02]  /*28d0*/  IMAD.MOV.U32 R15, RZ, RZ, R11 ;  /* 0x000000ffff0f7224 */ /* 0x001fe400078e000b */
[----:B------:R-:W-:-:S04]  /*28e0*/  IMAD.HI.U32 R12, R3, R10, RZ ;  /* 0x0000000a030c7227 */ /* 0x000fc800078e00ff */
[----:B------:R-:W-:Y:S01]  /*28f0*/  @!P3 IMAD.MOV R15, RZ, RZ, -R15 ;  /* 0x000000ffff0fb224 */ /* 0x000fe200078e0a0f */
[----:B------:R-:W-:Y:S01]  /*2900*/  ISETP.GT.U32.AND P3, PT, R23, R6, PT ;  /* 0x000000061700720c */ /* 0x000fe20003f64070 */
[--C-:B------:R-:W-:Y:S02]  /*2910*/  @!P5 IMAD.IADD R7, R7, 0x1, -R23.reuse ;  /* 0x000000010707d824 */ /* 0x100fe400078e0a17 */
[----:B------:R-:W-:Y:S01]  /*2920*/  @!P6 IMAD.IADD R8, R8, 0x1, -R23 ;  /* 0x000000010808e824 */ /* 0x000fe200078e0a17 */
[C---:B------:R-:W-:Y:S01]  /*2930*/  ISETP.GT.U32.AND P6, PT, R23.reuse, R0, PT ;  /* 0x000000001700720c */ /* 0x040fe20003fc4070 */
[----:B------:R-:W-:Y:S01]  /*2940*/  IMAD.MOV R12, RZ, RZ, -R12 ;  /* 0x000000ffff0c7224 */ /* 0x000fe200078e0a0c */
[----:B------:R-:W-:Y:S02]  /*2950*/  ISETP.GE.AND P4, PT, R4, RZ, PT ;  /* 0x000000ff0400720c */ /* 0x000fe40003f86270 */
[C---:B------:R-:W-:Y:S01]  /*2960*/  ISETP.GT.U32.AND P5, PT, R23.reuse, R7, PT ;  /* 0x000000071700720c */ /* 0x040fe20003fa4070 */
[----:B------:R-:W-:-:S04]  /*2970*/  IMAD R4, R23, R12, R10 ;  /* 0x0000000c17047224 */ /* 0x000fc800078e020a */
[--C-:B------:R-:W-:Y:S01]  /*2980*/  @!P3 IMAD.IADD R6, R6, 0x1, -R23.reuse ;  /* 0x000000010606b824 */ /* 0x100fe200078e0a17 */
[----:B------:R-:W-:Y:S01]  /*2990*/  ISETP.GT.U32.AND P3, PT, R23, R4, PT ;  /* 0x000000041700720c */ /* 0x000fe20003f64070 */
[----:B------:R-:W-:Y:S02]  /*29a0*/  @!P1 IMAD.MOV R8, RZ, RZ, -R8 ;  /* 0x000000ffff089224 */ /* 0x000fe400078e0a08 */
[--C-:B------:R-:W-:Y:S01]  /*29b0*/  @!P6 IMAD.IADD R0, R0, 0x1, -R23.reuse ;  /* 0x000000010000e824 */ /* 0x100fe200078e0a17 */
[----:B------:R-:W-:Y:S01]  /*29c0*/  STL [R1+0x39c], R15 ;  /* 0x00039c0f01007387 */ /* 0x000fe20000100800 */
[----:B------:R-:W-:Y:S02]  /*29d0*/  LOP3.LUT R17, R5, 0x1ca, RZ, 0xfc, !PT ;  /* 0x000001ca05117812 */ /* 0x000fe400078efcff */
[----:B------:R-:W-:Y:S01]  /*29e0*/  @!P5 IMAD.IADD R7, R7, 0x1, -R23 ;  /* 0x000000010707d824 */ /* 0x000fe200078e0a17 */
[----:B------:R0:W-:Y:S01]  /*29f0*/  STL [R1+0x3a0], R8 ;  /* 0x0003a00801007387 */ /* 0x0001e20000100800 */
[----:B------:R-:W-:-:S02]  /*2a00*/  ISETP.GT.U32.AND P6, PT, R23, R0, PT ;  /* 0x000000001700720c */ /* 0x000fc40003fc4070 */
[----:B------:R-:W-:Y:S01]  /*2a10*/  @!P2 IMAD.MOV R7, RZ, RZ, -R7 ;  /* 0x000000ffff07a224 */ /* 0x000fe200078e0a07 */
[----:B------:R-:W-:Y:S01]  /*2a20*/  ISETP.GE.AND P1, PT, R17, RZ, PT ;  /* 0x000000ff1100720c */ /* 0x000fe20003f26270 */
[----:B------:R-:W-:Y:S02]  /*2a30*/  @!P3 IMAD.IADD R4, R4, 0x1, -R23 ;  /* 0x000000010404b824 */ /* 0x000fe400078e0a17 */
[----:B0-----:R-:W-:Y:S01]  /*2a40*/  IMAD.MOV.U32 R8, RZ, RZ, R6 ;  /* 0x000000ffff087224 */ /* 0x001fe200078e0006 */
[----:B------:R-:W-:-:S03]  /*2a50*/  IABS R17, R17 ;  /* 0x0000001100117213 */ /* 0x000fc60000000000 */
[----:B------:R-:W-:Y:S01]  /*2a60*/  @!P0 IMAD.MOV R8, RZ, RZ, -R8 ;  /* 0x000000ffff088224 */ /* 0x000fe200078e0a08 */
[C---:B------:R-:W-:Y:S01]  /*2a70*/  LOP3.LUT R11, R5.reuse, 0x1c8, RZ, 0xfc, !PT ;  /* 0x000001c8050b7812 */ /* 0x040fe200078efcff */
[----:B------:R-:W-:Y:S01]  /*2a80*/  STL [R1+0x3ac], R7 ;  /* 0x0003ac0701007387 */ /* 0x000fe20000100800 */
[----:B------:R-:W-:Y:S02]  /*2a90*/  LOP3.LUT R10, R5, 0x1c6, RZ, 0xfc, !PT ;  /* 0x000001c6050a7812 */ /* 0x000fe400078efcff */
[----:B------:R-:W-:Y:S01]  /*2aa0*/  ISETP.GT.U32.AND P3, PT, R23, R4, PT ;  /* 0x000000041700720c */ /* 0x000fe20003f64070 */
[----:B------:R0:W-:Y:S01]  /*2ab0*/  STL [R1+0x3b0], R8 ;  /* 0x0003b00801007387 */ /* 0x0001e20000100800 */
[----:B------:R-:W-:Y:S02]  /*2ac0*/  ISETP.GE.AND P2, PT, R11, RZ, PT ;  /* 0x000000ff0b00720c */ /* 0x000fe40003f46270 */
[----:B------:R-:W-:Y:S01]  /*2ad0*/  ISETP.GE.AND P0, PT, R10, RZ, PT ;  /* 0x000000ff0a00720c */ /* 0x000fe20003f06270 */
[----:B------:R-:W-:Y:S01]  /*2ae0*/  @!P6 IMAD.IADD R0, R0, 0x1, -R23 ;  /* 0x000000010000e824 */ /* 0x000fe200078e0a17 */
[----:B------:R-:W-:-:S02]  /*2af0*/  IABS R11, R11 ;  /* 0x0000000b000b7213 */ /* 0x000fc40000000000 */
[----:B------:R-:W-:Y:S01]  /*2b00*/  IABS R10, R10 ;  /* 0x0000000a000a7213 */ /* 0x000fe20000000000 */
[----:B0-----:R-:W-:Y:S01]  /*2b10*/  IMAD.HI.U32 R8, R3, R17, RZ ;  /* 0x0000001103087227 */ /* 0x001fe200078e00ff */
[----:B------:R-:W-:-:S03]  /*2b20*/  ISETP.GE.AND P5, PT, R9, RZ, PT ;  /* 0x000000ff0900720c */ /* 0x000fc60003fa6270 */
[----:B------:R-:W-:Y:S02]  /*2b30*/  IMAD.MOV R8, RZ, RZ, -R8 ;  /* 0x000000ffff087224 */ /* 0x000fe400078e0a08 */
[----:B------:R-:W-:-:S04]  /*2b40*/  IMAD.HI.U32 R7, R3, R11, RZ ;  /* 0x0000000b03077227 */ /* 0x000fc800078e00ff */
[----:B------:R-:W-:-:S04]  /*2b50*/  IMAD.HI.U32 R6, R3, R10, RZ ;  /* 0x0000000a03067227 */ /* 0x000fc800078e00ff */
[C---:B------:R-:W-:Y:S02]  /*2b60*/  IMAD R17, R23.reuse, R8, R17 ;  /* 0x0000000817117224 */ /* 0x040fe400078e0211 */
[----:B------:R-:W-:Y:S02]  /*2b70*/  IMAD.MOV.U32 R12, RZ, RZ, R0 ;  /* 0x000000ffff0c7224 */ /* 0x000fe400078e0000 */
[----:B------:R-:W-:Y:S02]  /*2b80*/  IMAD.MOV R7, RZ, RZ, -R7 ;  /* 0x000000ffff077224 */ /* 0x000fe400078e0a07 */
[----:B------:R-:W-:Y:S02]  /*2b90*/  IMAD.MOV R6, RZ, RZ, -R6 ;  /* 0x000000ffff067224 */ /* 0x000fe400078e0a06 */
[----:B------:R-:W-:Y:S01]  /*2ba0*/  @!P4 IMAD.MOV R12, RZ, RZ, -R12 ;  /* 0x000000ffff0cc224 */ /* 0x000fe200078e0a0c */
[----:B------:R-:W-:Y:S01]  /*2bb0*/  ISETP.GT.U32.AND P4, PT, R23, R17, PT ;  /* 0x000000111700720c */ /* 0x000fe20003f84070 */
[----:B------:R-:W-:-:S02]  /*2bc0*/  @!P3 IMAD.IADD R4, R4, 0x1, -R23 ;  /* 0x000000010404b824 */ /* 0x000fc400078e0a17 */
[C---:B------:R-:W-:Y:S02]  /*2bd0*/  IMAD R11, R23.reuse, R7, R11 ;  /* 0x00000007170b7224 */ /* 0x040fe400078e020b */
[C---:B------:R-:W-:Y:S02]  /*2be0*/  IMAD R10, R23.reuse, R6, R10 ;  /* 0x00000006170a7224 */ /* 0x040fe400078e020a */
[----:B------:R-:W-:Y:S01]  /*2bf0*/  IMAD.MOV.U32 R8, RZ, RZ, R4 ;  /* 0x000000ffff087224 */ /* 0x000fe200078e0004 */
[----:B------:R-:W-:-:S03]  /*2c00*/  ISETP.GT.U32.AND P3, PT, R23, R11, PT ;  /* 0x0000000b1700720c */ /* 0x000fc60003f64070 */
[----:B------:R-:W-:Y:S01]  /*2c10*/  @!P5 IMAD.MOV R8, RZ, RZ, -R8 ;  /* 0x000000ffff08d224 */ /* 0x000fe200078e0a08 */
[----:B------:R-:W-:Y:S02]  /*2c20*/  ISETP.GT.U32.AND P5, PT, R23, R10, PT ;  /* 0x0000000a1700720c */ /* 0x000fe40003fa4070 */
[----:B------:R-:W-:Y:S01]  /*2c30*/  LOP3.LUT R9, R5, 0x1c4, RZ, 0xfc, !PT ;  /* 0x000001c405097812 */ /* 0x000fe200078efcff */
[----:B------:R-:W-:-:S03]  /*2c40*/  @!P4 IMAD.IADD R17, R17, 0x1, -R23 ;  /* 0x000000011111c824 */ /* 0x000fc600078e0a17 */
[----:B------:R-:W-:Y:S02]  /*2c50*/  ISETP.GE.AND P6, PT, R9, RZ, PT ;  /* 0x000000ff0900720c */ /* 0x000fe40003fc6270 */
[----:B------:R-:W-:Y:S02]  /*2c60*/  IABS R9, R9 ;  /* 0x0000000900097213 */ /* 0x000fe40000000000 */
[C---:B------:R-:W-:Y:S02]  /*2c70*/  LOP3.LUT R18, R5.reuse, 0x1c2, RZ, 0xfc, !PT ;  /* 0x000001c205127812 */ /* 0x040fe400078efcff */
[----:B------:R-:W-:Y:S01]  /*2c80*/  LOP3.LUT R14, R5, 0x1c0, RZ, 0xfc, !PT ;  /* 0x000001c0050e7812 */ /* 0x000fe200078efcff */
[----:B------:R-:W-:Y:S01]  /*2c90*/  IMAD.HI.U32 R0, R3, R9, RZ ;  /* 0x0000000903007227 */ /* 0x000fe200078e00ff */
[----:B------:R-:W-:Y:S02]  /*2ca0*/  ISETP.GT.U32.AND P4, PT, R23, R17, PT ;  /* 0x000000111700720c */ /* 0x000fe40003f84070 */
[----:B------:R-:W-:Y:S01]  /*2cb0*/  IABS R4, R18 ;  /* 0x0000001200047213 */ /* 0x000fe20000000000 */
[--C-:B------:R-:W-:Y:S01]  /*2cc0*/  @!P3 IMAD.IADD R11, R11, 0x1, -R23.reuse ;  /* 0x000000010b0bb824 */ /* 0x100fe200078e0a17 */
[----:B------:R-:W-:Y:S01]  /*2cd0*/  IABS R16, R14 ;  /* 0x0000000e00107213 */ /* 0x000fe20000000000 */
[----:B------:R-:W-:-:S02]  /*2ce0*/  @!P5 IMAD.IADD R10, R10, 0x1, -R23 ;  /* 0x000000010a0ad824 */ /* 0x000fc400078e0a17 */
[----:B------:R-:W-:Y:S01]  /*2cf0*/  IMAD.MOV R0, RZ, RZ, -R0 ;  /* 0x000000ffff007224 */ /* 0x000fe200078e0a00 */
[----:B------:R0:W-:Y:S01]  /*2d00*/  STL [R1+0x3a4], R12 ;  /* 0x0003a40c01007387 */ /* 0x0001e20000100800 */
[----:B------:R-:W-:Y:S01]  /*2d10*/  ISETP.GT.U32.AND P3, PT, R23, R11, PT ;  /* 0x0000000b1700720c */ /* 0x000fe20003f64070 */
[----:B------:R-:W-:Y:S01]  /*2d20*/  IMAD.HI.U32 R6, R3, R16, RZ ;  /* 0x0000001003067227 */ /* 0x000fe200078e00ff */
[----:B------:R-:W-:-:S03]  /*2d30*/  ISETP.GT.U32.AND P5, PT, R23, R10, PT ;  /* 0x0000000a1700720c */ /* 0x000fc60003fa4070 */
[----:B------:R-:W-:Y:S02]  /*2d40*/  IMAD R9, R23, R0, R9 ;  /* 0x0000000017097224 */ /* 0x000fe400078e0209 */
[----:B0-----:R-:W-:-:S04]  /*2d50*/  IMAD.HI.U32 R12, R3, R4, RZ ;  /* 0x00000004030c7227 */ /* 0x001fc800078e00ff */
[----:B------:R-:W-:Y:S02]  /*2d60*/  IMAD.MOV R12, RZ, RZ, -R12 ;  /* 0x000000ffff0c7224 */ /* 0x000fe400078e0a0c */
[----:B------:R-:W-:Y:S02]  /*2d70*/  IMAD.MOV R6, RZ, RZ, -R6 ;  /* 0x000000ffff067224 */ /* 0x000fe400078e0a06 */
[--C-:B------:R-:W-:Y:S01]  /*2d80*/  @!P4 IMAD.IADD R17, R17, 0x1, -R23.reuse ;  /* 0x000000011111c824 */ /* 0x100fe200078e0a17 */
[C---:B------:R-:W-:Y:S01]  /*2d90*/  ISETP.GT.U32.AND P4, PT, R23.reuse, R9, PT ;  /* 0x000000091700720c */ /* 0x040fe20003f84070 */
[C---:B------:R-:W-:Y:S02]  /*2da0*/  IMAD R4, R23.reuse, R12, R4 ;  /* 0x0000000c17047224 */ /* 0x040fe400078e0204 */
[----:B------:R-:W-:Y:S02]  /*2db0*/  IMAD R16, R23, R6, R16 ;  /* 0x0000000617107224 */ /* 0x000fe400078e0210 */
[--C-:B------:R-:W-:Y:S01]  /*2dc0*/  @!P3 IMAD.IADD R11, R11, 0x1, -R23.reuse ;  /* 0x000000010b0bb824 */ /* 0x100fe200078e0a17 */
[C---:B------:R-:W-:Y:S01]  /*2dd0*/  ISETP.GT.U32.AND P3, PT, R23.reuse, R4, PT ;  /* 0x000000041700720c */ /* 0x040fe20003f64070 */
[----:B------:R-:W-:Y:S01]  /*2de0*/  @!P5 IMAD.IADD R10, R10, 0x1, -R23 ;  /* 0x000000010a0ad824 */ /* 0x000fe200078e0a17 */
[----:B------:R-:W-:Y:S01]  /*2df0*/  ISETP.GT.U32.AND P5, PT, R23, R16, PT ;  /* 0x000000101700720c */ /* 0x000fe20003fa4070 */
[----:B------:R-:W-:Y:S01]  /*2e00*/  IMAD.MOV.U32 R19, RZ, RZ, R17 ;  /* 0x000000ffff137224 */ /* 0x000fe200078e0011 */
[----:B------:R-:W-:-:S02]  /*2e10*/  LOP3.LUT R0, R5, 0x1be, RZ, 0xfc, !PT ;  /* 0x000001be05007812 */ /* 0x000fc400078efcff */
[----:B------:R-:W-:Y:S01]  /*2e20*/  LOP3.LUT R6, R5, 0x1ba, RZ, 0xfc, !PT ;  /* 0x000001ba05067812 */ /* 0x000fe200078efcff */
[----:B------:R-:W-:Y:S01]  /*2e30*/  @!P4 IMAD.IADD R9, R9, 0x1, -R23 ;  /* 0x000000010909c824 */ /* 0x000fe200078e0a17 */
[----:B------:R0:W-:Y:S01]  /*2e40*/  STL [R1+0x3a8], R8 ;  /* 0x0003a80801007387 */ /* 0x0001e20000100800 */
[----:B------:R-:W-:Y:S01]  /*2e50*/  LOP3.LUT R7, R5, 0x1bc, RZ, 0xfc, !PT ;  /* 0x000001bc05077812 */ /* 0x000fe200078efcff */
[----:B------:R-:W-:Y:S01]  /*2e60*/  @!P1 IMAD.MOV R19, RZ, RZ, -R19 ;  /* 0x000000ffff139224 */ /* 0x000fe200078e0a13 */
[----:B------:R-:W-:Y:S02]  /*2e70*/  IABS R17, R6 ;  /* 0x0000000600117213 */ /* 0x000fe40000000000 */
[----:B------:R-:W-:Y:S01]  /*2e80*/  ISETP.GT.U32.AND P1, PT, R23, R9, PT ;  /* 0x000000091700720c */ /* 0x000fe20003f24070 */
[--C-:B------:R-:W-:Y:S01]  /*2e90*/  @!P3 IMAD.IADD R4, R4, 0x1, -R23.reuse ;  /* 0x000000010404b824 */ /* 0x100fe200078e0a17 */
[----:B0-----:R-:W-:Y:S01]  /*2ea0*/  IABS R8, R0 ;  /* 0x0000000000087213 */ /* 0x001fe20000000000 */
[----:B------:R-:W-:Y:S01]  /*2eb0*/  @!P5 IMAD.IADD R16, R16, 0x1, -R23 ;  /* 0x000000011010d824 */ /* 0x000fe200078e0a17 */
[----:B------:R-:W-:-:S02]  /*2ec0*/  IABS R15, R7 ;  /* 0x00000007000f7213 */ /* 0x000fc40000000000 */
[----:B------:R-:W-:Y:S01]  /*2ed0*/  ISETP.GE.AND P3, PT, R14, RZ, PT ;  /* 0x000000ff0e00720c */ /* 0x000fe20003f66270 */
[----:B------:R-:W-:Y:S01]  /*2ee0*/  IMAD.HI.U32 R13, R3, R8, RZ ;  /* 0x00000008030d7227 */ /* 0x000fe200078e00ff */
[----:B------:R0:W-:Y:S03]  /*2ef0*/  STL [R1+0x38c], R19 ;  /* 0x00038c1301007387 */ /* 0x0001e60000100800 */
[----:B------:R-:W-:Y:S01]  /*2f00*/  IMAD.MOV.U32 R14, RZ, RZ, R17 ;  /* 0x000000ffff0e7224 */ /* 0x000fe200078e0011 */
[----:B------:R-:W-:Y:S01]  /*2f10*/  ISETP.GT.U32.AND P5, PT, R23, R16, PT ;  /* 0x000000101700720c */ /* 0x000fe20003fa4070 */
[----:B------:R-:W-:-:S04]  /*2f20*/  IMAD.HI.U32 R12, R3, R15, RZ ;  /* 0x0000000f030c7227 */ /* 0x000fc800078e00ff */
[----:B------:R-:W-:Y:S02]  /*2f30*/  IMAD.MOV R13, RZ, RZ, -R13 ;  /* 0x000000ffff0d7224 */ /* 0x000fe400078e0a0d */
[----:B0-----:R-:W-:Y:S02]  /*2f40*/  IMAD.MOV.U32 R19, RZ, RZ, R11 ;  /* 0x000000ffff137224 */ /* 0x001fe400078e000b */
[----:B------:R-:W-:-:S04]  /*2f50*/  IMAD.HI.U32 R11, R3, R14, RZ ;  /* 0x0000000e030b7227 */ /* 0x000fc800078e00ff */
[----:B------:R-:W-:Y:S02]  /*2f60*/  IMAD.MOV R12, RZ, RZ, -R12 ;  /* 0x000000ffff0c7224 */ /* 0x000fe400078e0a0c */
[----:B------:R-:W-:Y:S02]  /*2f70*/  IMAD R8, R23, R13, R8 ;  /* 0x0000000d17087224 */ /* 0x000fe400078e0208 */
[----:B------:R-:W-:Y:S02]  /*2f80*/  @!P1 IMAD.IADD R9, R9, 0x1, -R23 ;  /* 0x0000000109099824 */ /* 0x000fe400078e0a17 */
[----:B------:R-:W-:Y:S01]  /*2f90*/  IMAD.MOV R11, RZ, RZ, -R11 ;  /* 0x000000ffff0b7224 */ /* 0x000fe200078e0a0b */
[C---:B------:R-:W-:Y:S01]  /*2fa0*/  ISETP.GT.U32.AND P1, PT, R23.reuse, R8, PT ;  /* 0x000000081700720c */ /* 0x040fe20003f24070 */
[C---:B------:R-:W-:Y:S02]  /*2fb0*/  IMAD R15, R23.reuse, R12, R15 ;  /* 0x0000000c170f7224 */ /* 0x040fe400078e020f */
[----:B------:R-:W-:Y:S01]  /*2fc0*/  @!P2 IMAD.MOV R19, RZ, RZ, -R19 ;  /* 0x000000ffff13a224 */ /* 0x000fe200078e0a13 */
[----:B------:R-:W-:Y:S01]  /*2fd0*/  ISETP.GT.U32.AND P2, PT, R23, R4, PT ;  /* 0x000000041700720c */ /* 0x000fe20003f44070 */
[----:B------:R-:W-:-:S02]  /*2fe0*/  IMAD.MOV.U32 R12, RZ, RZ, R9 ;  /* 0x000000ffff0c7224 */ /* 0x000fc400078e0009 */
[C---:B------:R-:W-:Y:S02]  /*2ff0*/  IMAD R14, R23.reuse, R11, R14 ;  /* 0x0000000b170e7224 */ /* 0x040fe400078e020e */
[----:B------:R-:W-:Y:S01]  /*3000*/  @!P6 IMAD.MOV R12, RZ, RZ, -R12 ;  /* 0x000000ffff0ce224 */ /* 0x000fe200078e0a0c */
[C---:B------:R-:W-:Y:S01]  /*3010*/  ISETP.GT.U32.AND P6, PT, R23.reuse, R15, PT ;  /* 0x0000000f1700720c */ /* 0x040fe20003fc4070 */
[--C-:B------:R-:W-:Y:S01]  /*3020*/  @!P5 IMAD.IADD R16, R16, 0x1, -R23.reuse ;  /* 0x000000011010d824 */ /* 0x100fe200078e0a17 */
[----:B------:R-:W-:Y:S01]  /*3030*/  ISETP.GT.U32.AND P5, PT, R23, R14, PT ;  /* 0x0000000e1700720c */ /* 0x000fe20003fa4070 */
[----:B------:R-:W-:Y:S01]  /*3040*/  @!P0 IMAD.MOV R10, RZ, RZ, -R10 ;  /* 0x000000ffff0a8224 */ /* 0x000fe200078e0a0a */
[----:B------:R-:W-:Y:S01]  /*3050*/  ISETP.GE.AND P4, PT, R18, RZ, PT ;  /* 0x000000ff1200720c */ /* 0x000fe20003f86270 */
[----:B------:R-:W-:Y:S01]  /*3060*/  STL [R1+0x388], R19 ;  /* 0x0003881301007387 */ /* 0x000fe20000100800 */
[----:B------:R-:W-:Y:S02]  /*3070*/  ISETP.GE.AND P0, PT, R0, RZ, PT ;  /* 0x000000ff0000720c */ /* 0x000fe40003f06270 */
[----:B------:R-:W-:Y:S01]  /*3080*/  LOP3.LUT R0, R5, 0x1b8, RZ, 0xfc, !PT ;  /* 0x000001b805007812 */ /* 0x000fe200078efcff */
[----:B------:R0:W-:Y:S01]  /*3090*/  STL [R1+0x354], R10 ;  /* 0x0003540a01007387 */ /* 0x0001e20000100800 */
[--C-:B------:R-:W-:Y:S01]  /*30a0*/  @!P1 IMAD.IADD R8, R8, 0x1, -R23.reuse ;  /* 0x0000000108089824 */ /* 0x100fe200078e0a17 */
[----:B------:R-:W-:Y:S01]  /*30b0*/  ISETP.GE.AND P1, PT, R6, RZ, PT ;  /* 0x000000ff0600720c */ /* 0x000fe20003f26270 */
[----:B------:R-:W-:Y:S01]  /*30c0*/  @!P2 IMAD.IADD R4, R4, 0x1, -R23 ;  /* 0x000000010404a824 */ /* 0x000fe200078e0a17 */
[----:B------:R-:W-:-:S02]  /*30d0*/  IABS R9, R0 ;  /* 0x0000000000097213 */ /* 0x000fc40000000000 */
[----:B0-----:R-:W-:Y:S01]  /*30e0*/  LOP3.LUT R10, R5, 0x1b6, RZ, 0xfc, !PT ;  /* 0x000001b6050a7812 */ /* 0x001fe200078efcff */
[----:B------:R-:W-:-:S03]  /*30f0*/  @!P6 IMAD.IADD R15, R15, 0x1, -R23 ;  /* 0x000000010f0fe824 */ /* 0x000fc600078e0a17 */
[----:B------:R-:W-:Y:S01]  /*3100*/  IABS R6, R10 ;  /* 0x0000000a00067213 */ /* 0x000fe20000000000 */
[----:B------:R-:W-:Y:S01]  /*3110*/  IMAD.MOV.U32 R11, RZ, RZ, R4 ;  /* 0x000000ffff0b7224 */ /* 0x000fe200078e0004 */
[----:B------:R-:W-:Y:S01]  /*3120*/  ISETP.GE.AND P2, PT, R7, RZ, PT ;  /* 0x000000ff0700720c */ /* 0x000fe20003f46270 */
[----:B------:R-:W-:Y:S01]  /*3130*/  @!P5 IMAD.IADD R14, R14, 0x1, -R23 ;  /* 0x000000010e0ed824 */ /* 0x000fe200078e0a17 */
[----:B------:R-:W-:Y:S01]  /*3140*/  ISETP.GT.U32.AND P6, PT, R23, R8, PT ;  /* 0x000000081700720c */ /* 0x000fe20003fc4070 */
[----:B------:R-:W-:-:S04]  /*3150*/  IMAD.HI.U32 R7, R3, R9, RZ ;  /* 0x0000000903077227 */ /* 0x000fc800078e00ff */
[----:B------:R-:W-:Y:S02]  /*3160*/  IMAD.MOV.U32 R4, RZ, RZ, R6 ;  /* 0x000000ffff047224 */ /* 0x000fe400078e0006 */
[----:B------:R-:W-:Y:S01]  /*3170*/  @!P4 IMAD.MOV R11, RZ, RZ, -R11 ;  /* 0x000000ffff0bc224 */ /* 0x000fe200078e0a0b */
[----:B------:R-:W-:Y:S01]  /*3180*/  ISETP.GT.U32.AND P4, PT, R23, R14, PT ;  /* 0x0000000e1700720c */ /* 0x000fe20003f84070 */
[----:B------:R-:W-:Y:S02]  /*3190*/  IMAD.MOV R7, RZ, RZ, -R7 ;  /* 0x000000ffff077224 */ /* 0x000fe400078e0a07 */
[----:B------:R-:W-:-:S04]  /*31a0*/  IMAD.HI.U32 R6, R3, R4, RZ ;  /* 0x0000000403067227 */ /* 0x000fc800078e00ff */
[C---:B------:R-:W-:Y:S02]  /*31b0*/  IMAD R9, R23.reuse, R7, R9 ;  /* 0x0000000717097224 */ /* 0x040fe400078e0209 */
[----:B------:R-:W-:Y:S02]  /*31c0*/  IMAD.MOV R6, RZ, RZ, -R6 ;  /* 0x000000ffff067224 */ /* 0x000fe400078e0a06 */
[--C-:B------:R-:W-:Y:S01]  /*31d0*/  @!P6 IMAD.IADD R8, R8, 0x1, -R23.reuse ;  /* 0x000000010808e824 */ /* 0x100fe200078e0a17 */
[C---:B------:R-:W-:Y:S01]  /*31e0*/  ISETP.GT.U32.AND P6, PT, R23.reuse, R9, PT ;  /* 0x000000091700720c */ /* 0x040fe20003fc4070 */
[C---:B------:R-:W-:Y:S01]  /*31f0*/  IMAD R4, R23.reuse, R6, R4 ;  /* 0x0000000617047224 */ /* 0x040fe200078e0204 */
[----:B------:R-:W-:Y:S01]  /*3200*/  ISETP.GT.U32.AND P5, PT, R23, R15, PT ;  /* 0x0000000f1700720c */ /* 0x000fe20003fa4070 */
[----:B------:R-:W-:Y:S01]  /*3210*/  @!P4 IMAD.IADD R14, R14, 0x1, -R23 ;  /* 0x000000010e0ec824 */ /* 0x000fe200078e0a17 */
[----:B------:R-:W-:Y:S02]  /*3220*/  LOP3.LUT R13, R5, 0x1b4, RZ, 0xfc, !PT ;  /* 0x000001b4050d7812 */ /* 0x000fe400078efcff */
[----:B------:R-:W-:Y:S01]  /*3230*/  ISETP.GT.U32.AND P4, PT, R23, R4, PT ;  /* 0x000000041700720c */ /* 0x000fe20003f84070 */
[----:B------:R0:W-:Y:S04]  /*3240*/  STL [R1+0x37c], R12 ;  /* 0x00037c0c01007387 */ /* 0x0001e80000100800 */
[----:B------:R1:W-:Y:S01]  /*3250*/  STL [R1+0x380], R11 ;  /* 0x0003800b01007387 */ /* 0x0003e20000100800 */
[----:B0-----:R-:W-:-:S02]  /*3260*/  LOP3.LUT R12, R5, 0x1b2, RZ, 0xfc, !PT ;  /* 0x000001b2050c7812 */ /* 0x001fc400078efcff */
[----:B-1----:R-:W-:Y:S01]  /*3270*/  IABS R11, R13 ;  /* 0x0000000d000b7213 */ /* 0x002fe20000000000 */
[----:B------:R-:W-:Y:S01]  /*3280*/  @!P6 IMAD.IADD R9, R9, 0x1, -R23 ;  /* 0x000000010909e824 */ /* 0x000fe200078e0a17 */
[----:B------:R-:W-:-:S03]  /*3290*/  IABS R18, R12 ;  /* 0x0000000c00127213 */ /* 0x000fc60000000000 */
[----:B------:R-:W-:-:S04]  /*32a0*/  IMAD.HI.U32 R6, R3, R11, RZ ;  /* 0x0000000b03067227 */ /* 0x000fc800078e00ff */
[----:B------:R-:W-:Y:S01]  /*32b0*/  @!P5 IMAD.IADD R15, R15, 0x1, -R23 ;  /* 0x000000010f0fd824 */ /* 0x000fe200078e0a17 */
[----:B------:R-:W-:Y:S01]  /*32c0*/  ISETP.GE.AND P5, PT, R0, RZ, PT ;  /* 0x000000ff0000720c */ /* 0x000fe20003fa6270 */
[----:B------:R-:W-:Y:S01]  /*32d0*/  IMAD.HI.U32 R7, R3, R18, RZ ;  /* 0x0000001203077227 */ /* 0x000fe200078e00ff */
[----:B------:R-:W-:-:S03]  /*32e0*/  LOP3.LUT R0, R5, 0x1b0, RZ, 0xfc, !PT ;  /* 0x000001b005007812 */ /* 0x000fc600078efcff */
[----:B------:R-:W-:Y:S02]  /*32f0*/  IMAD.MOV R6, RZ, RZ, -R6 ;  /* 0x000000ffff067224 */ /* 0x000fe400078e0a06 */
[----:B------:R-:W-:Y:S02]  /*3300*/  @!P4 IMAD.IADD R4, R4, 0x1, -R23 ;  /* 0x000000010404c824 */ /* 0x000fe400078e0a17 */
[----:B------:R-:W-:Y:S01]  /*3310*/  @!P3 IMAD.MOV R16, RZ, RZ, -R16 ;  /* 0x000000ffff10b224 */ /* 0x000fe200078e0a10 */
[C---:B------:R-:W-:Y:S01]  /*3320*/  ISETP.GT.U32.AND P3, PT, R23.reuse, R9, PT ;  /* 0x000000091700720c */ /* 0x040fe20003f64070 */
[----:B------:R-:W-:Y:S01]  /*3330*/  IMAD.MOV R7, RZ, RZ, -R7 ;  /* 0x000000ffff077224 */ /* 0x000fe200078e0a07 */
[----:B------:R-:W-:Y:S01]  /*3340*/  ISETP.GE.AND P6, PT, R10, RZ, PT ;  /* 0x000000ff0a00720c */ /* 0x000fe20003fc6270 */
[----:B------:R-:W-:Y:S01]  /*3350*/  IMAD R11, R23, R6, R11 ;  /* 0x00000006170b7224 */ /* 0x000fe200078e020b */
[----:B------:R-:W-:Y:S01]  /*3360*/  LOP3.LUT R10, R5, 0x1ae, RZ, 0xfc, !PT ;  /* 0x000001ae050a7812 */ /* 0x000fe200078efcff */
[----:B------:R-:W-:Y:S01]  /*3370*/  IMAD.MOV.U32 R17, RZ, RZ, R8 ;  /* 0x000000ffff117224 */ /* 0x000fe200078e0008 */
[----:B------:R-:W-:-:S02]  /*3380*/  IABS R6, R0 ;  /* 0x0000000000067213 */ /* 0x000fc40000000000 */
[C---:B------:R-:W-:Y:S01]  /*3390*/  ISETP.GT.U32.AND P4, PT, R23.reuse, R4, PT ;  /* 0x000000041700720c */ /* 0x040fe20003f84070 */
[----:B------:R0:W-:Y:S01]  /*33a0*/  STL [R1+0x35c], R16 ;  /* 0x00035c1001007387 */ /* 0x0001e20000100800 */
[C---:B------:R-:W-:Y:S01]  /*33b0*/  IMAD R18, R23.reuse, R7, R18 ;  /* 0x0000000717127224 */ /* 0x040fe200078e0212 */
[----:B------:R-:W-:Y:S01]  /*33c0*/  IABS R7, R10 ;  /* 0x0000000a00077213 */ /* 0x000fe20000000000 */
[----:B------:R-:W-:Y:S01]  /*33d0*/  @!P0 IMAD.MOV R17, RZ, RZ, -R17 ;  /* 0x000000ffff118224 */ /* 0x000fe200078e0a11 */
[----:B------:R-:W-:Y:S01]  /*33e0*/  ISETP.GT.U32.AND P0, PT, R23, R11, PT ;  /* 0x0000000b1700720c */ /* 0x000fe20003f04070 */
[----:B------:R-:W-:-:S04]  /*33f0*/  IMAD.HI.U32 R8, R3, R6, RZ ;  /* 0x0000000603087227 */ /* 0x000fc800078e00ff */
[----:B0-----:R-:W-:Y:S02]  /*3400*/  IMAD.MOV.U32 R16, RZ, RZ, R14 ;  /* 0x000000ffff107224 */ /* 0x001fe400078e000e */
[----:B------:R-:W-:Y:S01]  /*3410*/  @!P2 IMAD.MOV R15, RZ, RZ, -R15 ;  /* 0x000000ffff0fa224 */ /* 0x000fe200078e0a0f */
[----:B------:R-:W-:Y:S01]  /*3420*/  ISETP.GT.U32.AND P2, PT, R23, R18, PT ;  /* 0x000000121700720c */ /* 0x000fe20003f44070 */
[----:B------:R-:W-:Y:S01]  /*3430*/  @!P1 IMAD.MOV R16, RZ, RZ, -R16 ;  /* 0x000000ffff109224 */ /* 0x000fe200078e0a10 */
[----:B------:R-:W-:Y:S01]  /*3440*/  STL [R1+0x378], R17 ;  /* 0x0003781101007387 */ /* 0x000fe20000100800 */
[----:B------:R-:W-:-:S04]  /*3450*/  IMAD.HI.U32 R14, R3, R7, RZ ;  /* 0x00000007030e7227 */ /* 0x000fc800078e00ff */
[--C-:B------:R-:W-:Y:S02]  /*3460*/  @!P3 IMAD.IADD R9, R9, 0x1, -R23.reuse ;  /* 0x000000010909b824 */ /* 0x100fe400078e0a17 */
[----:B------:R-:W-:Y:S01]  /*3470*/  IMAD.MOV R8, RZ, RZ, -R8 ;  /* 0x000000ffff087224 */ /* 0x000fe200078e0a08 */
[----:B------:R-:W-:Y:S01]  /*3480*/  STL [R1+0x364], R15 ;  /* 0x0003640f01007387 */ /* 0x000fe20000100800 */
[----:B------:R-:W-:Y:S02]  /*3490*/  IMAD.MOV R14, RZ, RZ, -R14 ;  /* 0x000000ffff0e7224 */ /* 0x000fe400078e0a0e */
[--C-:B------:R-:W-:Y:S01]  /*34a0*/  @!P4 IMAD.IADD R4, R4, 0x1, -R23.reuse ;  /* 0x000000010404c824 */ /* 0x100fe200078e0a17 */
[----:B------:R0:W-:Y:S01]  /*34b0*/  STL [R1+0x374], R16 ;  /* 0x0003741001007387 */ /* 0x0001e20000100800 */
[----:B------:R-:W-:Y:S02]  /*34c0*/  IMAD R6, R23, R8, R6 ;  /* 0x0000000817067224 */ /* 0x000fe400078e0206 */
[----:B------:R-:W-:-:S02]  /*34d0*/  @!P0 IMAD.IADD R11, R11, 0x1, -R23 ;  /* 0x000000010b0b8824 */ /* 0x000fc400078e0a17 */
[C---:B------:R-:W-:Y:S02]  /*34e0*/  IMAD R7, R23.reuse, R14, R7 ;  /* 0x0000000e17077224 */ /* 0x040fe400078e0207 */
[----:B0-----:R-:W-:Y:S02]  /*34f0*/  IMAD.MOV.U32 R16, RZ, RZ, R9 ;  /* 0x000000ffff107224 */ /* 0x001fe400078e0009 */
[----:B------:R-:W-:Y:S02]  /*3500*/  IMAD.MOV.U32 R15, RZ, RZ, R4 ;  /* 0x000000ffff0f7224 */ /* 0x000fe400078e0004 */
[----:B------:R-:W-:Y:S01]  /*3510*/  @!P5 IMAD.MOV R16, RZ, RZ, -R16 ;  /* 0x000000ffff10d224 */ /* 0x000fe200078e0a10 */
[C---:B------:R-:W-:Y:S01]  /*3520*/  ISETP.GT.U32.AND P5, PT, R23.reuse, R6, PT ;  /* 0x000000061700720c */ /* 0x040fe20003fa4070 */
[----:B------:R-:W-:Y:S01]  /*3530*/  @!P2 IMAD.IADD R18, R18, 0x1, -R23 ;  /* 0x000000011212a824 */ /* 0x000fe200078e0a17 */
[C---:B------:R-:W-:Y:S01]  /*3540*/  ISETP.GT.U32.AND P0, PT, R23.reuse, R11, PT ;  /* 0x0000000b1700720c */ /* 0x040fe20003f04070 */
[----:B------:R-:W-:Y:S01]  /*3550*/  @!P6 IMAD.MOV R15, RZ, RZ, -R15 ;  /* 0x000000ffff0fe224 */ /* 0x000fe200078e0a0f */
[----:B------:R-:W-:-:S02]  /*3560*/  ISETP.GT.U32.AND P6, PT, R23, R7, PT ;  /* 0x000000071700720c */ /* 0x000fc40003fc4070 */
[----:B------:R-:W-:Y:S02]  /*3570*/  ISETP.GT.U32.AND P2, PT, R23, R18, PT ;  /* 0x000000121700720c */ /* 0x000fe40003f44070 */
[----:B------:R-:W-:Y:S02]  /*3580*/  ISETP.GE.AND P4, PT, R0, RZ, PT ;  /* 0x000000ff0000720c */ /* 0x000fe40003f86270 */
[C---:B------:R-:W-:Y:S02]  /*3590*/  LOP3.LUT R0, R5.reuse, 0x1ac, RZ, 0xfc, !PT ;  /* 0x000001ac05007812 */ /* 0x040fe400078efcff */
[----:B------:R-:W-:Y:S01]  /*35a0*/  LOP3.LUT R8, R5, 0x1aa, RZ, 0xfc, !PT ;  /* 0x000001aa05087812 */ /* 0x000fe200078efcff */
[--C-:B------:R-:W-:Y:S01]  /*35b0*/  @!P5 IMAD.IADD R6, R6, 0x1, -R23.reuse ;  /* 0x000000010606d824 */ /* 0x100fe200078e0a17 */
[----:B------:R-:W-:Y:S01]  /*35c0*/  IABS R9, R0 ;  /* 0x0000000000097213 */ /* 0x000fe20000000000 */
[--C-:B------:R-:W-:Y:S01]  /*35d0*/  @!P0 IMAD.IADD R11, R11, 0x1, -R23.reuse ;  /* 0x000000010b0b8824 */ /* 0x100fe200078e0a17 */
[----:B------:R-:W-:Y:S01]  /*35e0*/  IABS R4, R8 ;  /* 0x0000000800047213 */ /* 0x000fe20000000000 */
[----:B------:R-:W-:Y:S01]  /*35f0*/  @!P6 IMAD.IADD R7, R7, 0x1, -R23 ;  /* 0x000000010707e824 */ /* 0x000fe200078e0a17 */
[----:B------:R-:W-:Y:S01]  /*3600*/  ISETP.GE.AND P0, PT, R10, RZ, PT ;  /* 0x000000ff0a00720c */ /* 0x000fe20003f06270 */
[----:B------:R-:W-:Y:S01]  /*3610*/  IMAD.HI.U32 R10, R3, R9, RZ ;  /* 0x00000009030a7227 */ /* 0x000fe200078e00ff */
[----:B------:R-:W-:-:S02]  /*3620*/  ISETP.GT.U32.AND P5, PT, R23, R6, PT ;  /* 0x000000061700720c */ /* 0x000fc40003fa4070 */
[----:B------:R-:W-:Y:S01]  /*3630*/  ISETP.GT.U32.AND P6, PT, R23, R7, PT ;  /* 0x000000071700720c */ /* 0x000fe20003fc4070 */
[----:B------:R-:W-:Y:S01]  /*3640*/  @!P2 IMAD.IADD R18, R18, 0x1, -R23 ;  /* 0x000000011212a824 */ /* 0x000fe200078e0a17 */
[----:B------:R-:W-:Y:S01]  /*3650*/  ISETP.GE.AND P2, PT, R0, RZ, PT ;  /* 0x000000ff0000720c */ /* 0x000fe20003f46270 */
[----:B------:R-:W-:-:S04]  /*3660*/  IMAD.HI.U32 R0, R3, R4, RZ ;  /* 0x0000000403007227 */ /* 0x000fc800078e00ff */
[----:B------:R-:W-:Y:S02]  /*3670*/  IMAD.MOV R10, RZ, RZ, -R10 ;  /* 0x000000ffff0a7224 */ /* 0x000fe400078e0a0a */
[----:B------:R-:W-:Y:S02]  /*3680*/  IMAD.MOV R0, RZ, RZ, -R0 ;  /* 0x000000ffff007224 */ /* 0x000fe400078e0a00 */
[----:B------:R-:W-:Y:S01]  /*3690*/  IMAD R9, R23, R10, R9 ;  /* 0x0000000a17097224 */ /* 0x000fe200078e0209 */
[----:B------:R-:W-:Y:S01]  /*36a0*/  ISETP.GE.AND P1, PT, R13, RZ, PT ;  /* 0x000000ff0d00720c */ /* 0x000fe20003f26270 */
[C---:B------:R-:W-:Y:S02]  /*36b0*/  IMAD R4, R23.reuse, R0, R4 ;  /* 0x0000000017047224 */ /* 0x040fe400078e0204 */
[--C-:B------:R-:W-:Y:S01]  /*36c0*/  @!P5 IMAD.IADD R6, R6, 0x1, -R23.reuse ;  /* 0x000000010606d824 */ /* 0x100fe200078e0a17 */
[----:B------:R-:W-:Y:S01]  /*36d0*/  ISETP.GT.U32.AND P5, PT, R23, R9, PT ;  /* 0x000000091700720c */ /* 0x000fe20003fa4070 */
[----:B------:R-:W-:Y:S01]  /*36e0*/  @!P6 IMAD.IADD R7, R7, 0x1, -R23 ;  /* 0x000000010707e824 */ /* 0x000fe200078e0a17 */
[----:B------:R-:W-:-:S02]  /*36f0*/  ISETP.GE.AND P3, PT, R12, RZ, PT ;  /* 0x000000ff0c00720c */ /* 0x000fc40003f66270 */
[----:B------:R-:W-:Y:S02]  /*3700*/  LOP3.LUT R12, R5, 0x1a8, RZ, 0xfc, !PT ;  /* 0x000001a8050c7812 */ /* 0x000fe400078efcff */
[----:B------:R-:W-:Y:S01]  /*3710*/  ISETP.GT.U32.AND P6, PT, R23, R4, PT ;  /* 0x000000041700720c */ /* 0x000fe20003fc4070 */
[----:B------:R-:W-:Y:S01]  /*3720*/  STL [R1+0x368], R16 ;  /* 0x0003681001007387 */ /* 0x000fe20000100800 */
[----:B------:R-:W-:-:S03]  /*3730*/  IMAD.MOV.U32 R13, RZ, RZ, R11 ;  /* 0x000000ffff0d7224 */ /* 0x000fc600078e000b */
[----:B------:R0:W-:Y:S01]  /*3740*/  STL [R1+0x370], R15 ;  /* 0x0003700f01007387 */ /* 0x0001e20000100800 */
[----:B------:R-:W-:Y:S01]  /*3750*/  LOP3.LUT R10, R5, 0x1a6, RZ, 0xfc, !PT ;  /* 0x000001a6050a7812 */ /* 0x000fe200078efcff */
[----:B------:R-:W-:Y:S01]  /*3760*/  @!P1 IMAD.MOV R13, RZ, RZ, -R13 ;  /* 0x000000ffff0d9224 */ /* 0x000fe200078e0a0d */
[----:B------:R-:W-:Y:S01]  /*3770*/  ISETP.GE.AND P1, PT, R8, RZ, PT ;  /* 0x000000ff0800720c */ /* 0x000fe20003f26270 */
[----:B------:R-:W-:Y:S01]  /*3780*/  @!P5 IMAD.IADD R9, R9, 0x1, -R23 ;  /* 0x000000010909d824 */ /* 0x000fe200078e0a17 */
[----:B0-----:R-:W-:Y:S01]  /*3790*/  IABS R15, R12 ;  /* 0x0000000c000f7213 */ /* 0x001fe20000000000 */
[----:B------:R-:W-:Y:S01]  /*37a0*/  @!P3 IMAD.MOV R18, RZ, RZ, -R18 ;  /* 0x000000ffff12b224 */ /* 0x000fe200078e0a12 */
[----:B------:R-:W-:-:S03]  /*37b0*/  IABS R16, R10 ;  /* 0x0000000a00107213 */ /* 0x000fc60000000000 */
[----:B------:R-:W-:Y:S01]  /*37c0*/  IMAD.HI.U32 R8, R3, R15, RZ ;  /* 0x0000000f03087227 */ /* 0x000fe200078e00ff */
[----:B------:R-:W-:Y:S01]  /*37d0*/  LOP3.LUT R11, R5, 0x1a4, RZ, 0xfc, !PT ;  /* 0x000001a4050b7812 */ /* 0x000fe200078efcff */
[----:B------:R-:W-:Y:S02]  /*37e0*/  STL [R1+0x36c], R13 ;  /* 0x00036c0d01007387 */ /* 0x000fe40000100800 */
[----:B------:R-:W-:Y:S02]  /*37f0*/  IMAD.MOV R8, RZ, RZ, -R8 ;  /* 0x000000ffff087224 */ /* 0x000fe400078e0a08 */
[----:B------:R-:W-:Y:S01]  /*3800*/  @!P6 IMAD.IADD R4, R4, 0x1, -R23 ;  /* 0x000000010404e824 */ /* 0x000fe200078e0a17 */
[----:B------:R-:W-:Y:S01]  /*3810*/  ISETP.GT.U32.AND P6, PT, R23, R9, PT ;  /* 0x000000091700720c */ /* 0x000fe20003fc4070 */
[----:B------:R-:W-:Y:S01]  /*3820*/  IMAD.HI.U32 R19, R3, R16, RZ ;  /* 0x0000001003137227 */ /* 0x000fe200078e00ff */
[----:B------:R0:W-:Y:S01]  /*3830*/  STL [R1+0x360], R18 ;  /* 0x0003601201007387 */ /* 0x0001e20000100800 */
[----:B------:R-:W-:-:S02]  /*3840*/  IABS R14, R11 ;  /* 0x0000000b000e7213 */ /* 0x000fc40000000000 */
[----:B------:R-:W-:Y:S01]  /*3850*/  IMAD R15, R23, R8, R15 ;  /* 0x00000008170f7224 */ /* 0x000fe200078e020f */
[----:B------:R-:W-:Y:S01]  /*3860*/  LOP3.LUT R0, R5, 0x1a2, RZ, 0xfc, !PT ;  /* 0x000001a205007812 */ /* 0x000fe200078efcff */
[----:B------:R-:W-:Y:S02]  /*3870*/  IMAD.MOV R19, RZ, RZ, -R19 ;  /* 0x000000ffff137224 */ /* 0x000fe400078e0a13 */
[----:B0-----:R-:W-:Y:S01]  /*3880*/  IMAD.MOV.U32 R18, RZ, RZ, R6 ;  /* 0x000000ffff127224 */ /* 0x001fe200078e0006 */
[----:B------:R-:W-:Y:S01]  /*3890*/  ISETP.GT.U32.AND P5, PT, R23, R15, PT ;  /* 0x0000000f1700720c */ /* 0x000fe20003fa4070 */
[----:B------:R-:W-:Y:S01]  /*38a0*/  IMAD.HI.U32 R17, R3, R14, RZ ;  /* 0x0000000e03117227 */ /* 0x000fe200078e00ff */
[----:B------:R-:W-:-:S03]  /*38b0*/  ISETP.GE.AND P3, PT, R12, RZ, PT ;  /* 0x000000ff0c00720c */ /* 0x000fc60003f66270 */
[----:B------:R-:W-:Y:S01]  /*38c0*/  @!P4 IMAD.MOV R18, RZ, RZ, -R18 ;  /* 0x000000ffff12c224 */ /* 0x000fe200078e0a12 */
[C---:B------:R-:W-:Y:S01]  /*38d0*/  ISETP.GT.U32.AND P4, PT, R23.reuse, R4, PT ;  /* 0x000000041700720c */ /* 0x040fe20003f84070 */
[----:B------:R-:W-:Y:S01]  /*38e0*/  IMAD R12, R23, R19, R16 ;  /* 0x00000013170c7224 */ /* 0x000fe200078e0210 */
[----:B------:R-:W-:Y:S01]  /*38f0*/  IABS R13, R0 ;  /* 0x00000000000d7213 */ /* 0x000fe20000000000 */
[----:B------:R-:W-:Y:S02]  /*3900*/  IMAD.MOV R17, RZ, RZ, -R17 ;  /* 0x000000ffff117224 */ /* 0x000fe400078e0a11 */
[----:B------:R-:W-:Y:S01]  /*3910*/  @!P6 IMAD.IADD R9, R9, 0x1, -R23 ;  /* 0x000000010909e824 */ /* 0x000fe200078e0a17 */
[----:B------:R-:W-:Y:S01]  /*3920*/  ISETP.GT.U32.AND P6, PT, R23, R12, PT ;  /* 0x0000000c1700720c */ /* 0x000fe20003fc4070 */
[----:B------:R-:W-:-:S04]  /*3930*/  IMAD.HI.U32 R6, R3, R13, RZ ;  /* 0x0000000d03067227 */ /* 0x000fc800078e00ff */
[----:B------:R-:W-:Y:S02]  /*3940*/  IMAD R14, R23, R17, R14 ;  /* 0x00000011170e7224 */ /* 0x000fe400078e020e */
[----:B------:R-:W-:Y:S02]  /*3950*/  IMAD.MOV.U32 R17, RZ, RZ, R9 ;  /* 0x000000ffff117224 */ /* 0x000fe400078e0009 */
[----:B------:R-:W-:Y:S02]  /*3960*/  IMAD.MOV R6, RZ, RZ, -R6 ;  /* 0x000000ffff067224 */ /* 0x000fe400078e0a06 */
[----:B------:R-:W-:Y:S02]  /*3970*/  @!P5 IMAD.IADD R15, R15, 0x1, -R23 ;  /* 0x000000010f0fd824 */ /* 0x000fe400078e0a17 */
[----:B------:R-:W-:Y:S01]  /*3980*/  @!P2 IMAD.MOV R17, RZ, RZ, -R17 ;  /* 0x000000ffff11a224 */ /* 0x000fe200078e0a11 */
[----:B------:R-:W-:Y:S01]  /*3990*/  ISETP.GT.U32.AND P2, PT, R23, R14, PT ;  /* 0x0000000e1700720c */ /* 0x000fe20003f44070 */
[----:B------:R-:W-:Y:S01]  /*39a0*/  @!P4 IMAD.IADD R4, R4, 0x1, -R23 ;  /* 0x000000010404c824 */ /* 0x000fe200078e0a17 */
[----:B------:R-:W-:Y:S01]  /*39b0*/  ISETP.GE.AND P4, PT, R11, RZ, PT ;  /* 0x000000ff0b00720c */ /* 0x000fe20003f86270 */
[----:B------:R-:W-:Y:S01]  /*39c0*/  IMAD R11, R23, R6, R13 ;  /* 0x00000006170b7224 */ /* 0x000fe200078e020d */
[----:B------:R-:W-:Y:S01]  /*39d0*/  LOP3.LUT R8, R5, 0x1a0, RZ, 0xfc, !PT ;  /* 0x000001a005087812 */ /* 0x000fe200078efcff */
[----:B------:R-:W-:Y:S01]  /*39e0*/  @!P6 IMAD.IADD R12, R12, 0x1, -R23 ;  /* 0x000000010c0ce824 */ /* 0x000fe200078e0a17 */
[----:B------:R-:W-:Y:S01]  /*39f0*/  ISETP.GT.U32.AND P5, PT, R23, R15, PT ;  /* 0x0000000f1700720c */ /* 0x000fe20003fa4070 */
[----:B------:R0:W-:Y:S01]  /*3a00*/  STL [R1+0x358], R18 ;  /* 0x0003581201007387 */ /* 0x0001e20000100800 */
[----:B------:R-:W-:-:S02]  /*3a10*/  IABS R16, R8 ;  /* 0x0000000800107213 */ /* 0x000fc40000000000 */
[----:B------:R-:W-:Y:S01]  /*3a20*/  ISETP.GT.U32.AND P6, PT, R23, R11, PT ;  /* 0x0000000b1700720c */ /* 0x000fe20003fc4070 */
[----:B0-----:R-:W-:Y:S02]  /*3a30*/  IMAD.MOV.U32 R18, RZ, RZ, R7 ;  /* 0x000000ffff127224 */ /* 0x001fe400078e0007 */
[----:B------:R-:W-:-:S04]  /*3a40*/  IMAD.HI.U32 R7, R3, R16, RZ ;  /* 0x0000001003077227 */ /* 0x000fc800078e00ff */
[----:B------:R-:W-:Y:S01]  /*3a50*/  @!P0 IMAD.MOV R18, RZ, RZ, -R18 ;  /* 0x000000ffff128224 */ /* 0x000fe200078e0a12 */
[----:B------:R-:W-:Y:S01]  /*3a60*/  ISETP.GE.AND P0, PT, R10, RZ, PT ;  /* 0x000000ff0a00720c */ /* 0x000fe20003f06270 */
[----:B------:R-:W-:Y:S02]  /*3a70*/  IMAD.MOV.U32 R10, RZ, RZ, R4 ;  /* 0x000000ffff0a7224 */ /* 0x000fe400078e0004 */
[----:B------:R-:W-:Y:S01]  /*3a80*/  @!P2 IMAD.IADD R14, R14, 0x1, -R23 ;  /* 0x000000010e0ea824 */ /* 0x000fe200078e0a17 */
[----:B------:R-:W-:Y:S01]  /*3a90*/  LOP3.LUT R9, R5, 0x19e, RZ, 0xfc, !PT ;  /* 0x0000019e05097812 */ /* 0x000fe200078efcff */
[----:B------:R-:W-:Y:S02]  /*3aa0*/  IMAD.MOV R7, RZ, RZ, -R7 ;  /* 0x000000ffff077224 */ /* 0x000fe400078e0a07 */
[--C-:B------:R-:W-:Y:S01]  /*3ab0*/  @!P5 IMAD.IADD R15, R15, 0x1, -R23.reuse ;  /* 0x000000010f0fd824 */ /* 0x100fe200078e0a17 */
[----:B------:R-:W-:Y:S01]  /*3ac0*/  ISETP.GE.AND P5, PT, R0, RZ, PT ;  /* 0x000000ff0000720c */ /* 0x000fe20003fa6270 */
[----:B------:R-:W-:Y:S01]  /*3ad0*/  @!P1 IMAD.MOV R10, RZ, RZ, -R10 ;  /* 0x000000ffff0a9224 */ /* 0x000fe200078e0a0a */
[C---:B------:R-:W-:Y:S01]  /*3ae0*/  ISETP.GT.U32.AND P1, PT, R23.reuse, R12, PT ;  /* 0x0000000c1700720c */ /* 0x040fe20003f24070 */
[C---:B------:R-:W-:Y:S01]  /*3af0*/  IMAD R0, R23.reuse, R7, R16 ;  /* 0x0000000717007224 */ /* 0x040fe200078e0210 */
[----:B------:R-:W-:Y:S01]  /*3b00*/  ISETP.GT.U32.AND P2, PT, R23, R14, PT ;  /* 0x0000000e1700720c */ /* 0x000fe20003f44070 */
[----:B------:R-:W-:Y:S01]  /*3b10*/  @!P6 IMAD.IADD R11, R11, 0x1, -R23 ;  /* 0x000000010b0be824 */ /* 0x000fe200078e0a17 */
[----:B------:R-:W-:Y:S01]  /*3b20*/  IABS R16, R9 ;  /* 0x0000000900107213 */ /* 0x000fe20000000000 */
[----:B------:R0:W-:Y:S03]  /*3b30*/  STL [R1+0x350], R18 ;  /* 0x0003501201007387 */ /* 0x0001e60000100800 */
[----:B------:R-:W-:Y:S01]  /*3b40*/  ISETP.GT.U32.AND P6, PT, R23, R11, PT ;  /* 0x0000000b1700720c */ /* 0x000fe20003fc4070 */
[----:B0-----:R-:W-:-:S04]  /*3b50*/  IMAD.HI.U32 R18, R3, R16, RZ ;  /* 0x0000001003127227 */ /* 0x001fc800078e00ff */
[----:B------:R-:W-:Y:S02]  /*3b60*/  IMAD.MOV R18, RZ, RZ, -R18 ;  /* 0x000000ffff127224 */ /* 0x000fe400078e0a12 */
[--C-:B------:R-:W-:Y:S01]  /*3b70*/  @!P1 IMAD.IADD R12, R12, 0x1, -R23.reuse ;  /* 0x000000010c0c9824 */ /* 0x100fe200078e0a17 */
[C---:B------:R-:W-:Y:S01]  /*3b80*/  ISETP.GT.U32.AND P1, PT, R23.reuse, R0, PT ;  /* 0x000000001700720c */ /* 0x040fe20003f24070 */
[--C-:B------:R-:W-:Y:S01]  /*3b90*/  @!P2 IMAD.IADD R14, R14, 0x1, -R23.reuse ;  /* 0x000000010e0ea824 */ /* 0x100fe200078e0a17 */
[----:B------:R-:W-:Y:S01]  /*3ba0*/  ISETP.GE.AND P2, PT, R8, RZ, PT ;  /* 0x000000ff0800720c */ /* 0x000fe20003f46270 */
[----:B------:R-:W-:Y:S01]  /*3bb0*/  IMAD R8, R23, R18, R16 ;  /* 0x0000001217087224 */ /* 0x000fe200078e0210 */
[----:B------:R-:W-:Y:S01]  /*3bc0*/  LOP3.LUT R6, R5, 0x198, RZ, 0xfc, !PT ;  /* 0x0000019805067812 */ /* 0x000fe200078efcff */
[----:B------:R-:W-:Y:S01]  /*3bd0*/  STL [R1+0x34c], R17 ;  /* 0x00034c1101007387 */ /* 0x000fe20000100800 */
[----:B------:R-:W-:-:S03]  /*3be0*/  @!P6 IMAD.IADD R11, R11, 0x1, -R23 ;  /* 0x000000010b0be824 */ /* 0x000fc600078e0a17 */
[----:B------:R0:W-:Y:S01]  /*3bf0*/  STL [R1+0x348], R10 ;  /* 0x0003480a01007387 */ /* 0x0001e20000100800 */
[----:B------:R-:W-:Y:S02]  /*3c00*/  ISETP.GT.U32.AND P6, PT, R23, R8, PT ;  /* 0x000000081700720c */ /* 0x000fe40003fc4070 */
[C---:B------:R-:W-:Y:S02]  /*3c10*/  LOP3.LUT R7, R5.reuse, 0x19c, RZ, 0xfc, !PT ;  /* 0x0000019c05077812 */ /* 0x040fe400078efcff */
[----:B------:R-:W-:Y:S02]  /*3c20*/  LOP3.LUT R13, R5, 0x19a, RZ, 0xfc, !PT ;  /* 0x0000019a050d7812 */ /* 0x000fe400078efcff */
[----:B0-----:R-:W-:Y:S02]  /*3c30*/  IABS R10, R6 ;  /* 0x00000006000a7213 */ /* 0x001fe40000000000 */
[----:B------:R-:W-:-:S03]  /*3c40*/  IABS R17, R7 ;  /* 0x0000000700117213 */ /* 0x000fc60000000000 */
[----:B------:R-:W-:Y:S01]  /*3c50*/  IMAD.HI.U32 R18, R3, R10, RZ ;  /* 0x0000000a03127227 */ /* 0x000fe200078e00ff */
[----:B------:R-:W-:-:S03]  /*3c60*/  IABS R4, R13 ;  /* 0x0000000d00047213 */ /* 0x000fc60000000000 */
[----:B------:R-:W-:Y:S01]  /*3c70*/  @!P1 IMAD.IADD R0, R0, 0x1, -R23 ;  /* 0x0000000100009824 */ /* 0x000fe200078e0a17 */
[----:B------:R-:W-:Y:S01]  /*3c80*/  ISETP.GE.AND P1, PT, R9, RZ, PT ;  /* 0x000000ff0900720c */ /* 0x000fe20003f26270 */
[----:B------:R-:W-:Y:S01]  /*3c90*/  IMAD.MOV R18, RZ, RZ, -R18 ;  /* 0x000000ffff127224 */ /* 0x000fe200078e0a12 */
[----:B------:R-:W-:Y:S01]  /*3ca0*/  LOP3.LUT R9, R5, 0x196, RZ, 0xfc, !PT ;  /* 0x0000019605097812 */ /* 0x000fe200078efcff */
[----:B------:R-:W-:-:S04]  /*3cb0*/  IMAD.HI.U32 R16, R3, R17, RZ ;  /* 0x0000001103107227 */ /* 0x000fc800078e00ff */
[----:B------:R-:W-:-:S04]  /*3cc0*/  IMAD.HI.U32 R19, R3, R4, RZ ;  /* 0x0000000403137227 */ /* 0x000fc800078e00ff */
[C---:B------:R-:W-:Y:S01]  /*3cd0*/  IMAD R10, R23.reuse, R18, R10 ;  /* 0x00000012170a7224 */ /* 0x040fe200078e020a */
[----:B------:R-:W-:Y:S01]  /*3ce0*/  IABS R18, R9 ;  /* 0x0000000900127213 */ /* 0x000fe20000000000 */
[----:B------:R-:W-:Y:S01]  /*3cf0*/  @!P6 IMAD.IADD R8, R8, 0x1, -R23 ;  /* 0x000000010808e824 */ /* 0x000fe200078e0a17 */
[C---:B------:R-:W-:Y:S01]  /*3d00*/  ISETP.GT.U32.AND P6, PT, R23.reuse, R0, PT ;  /* 0x000000001700720c */ /* 0x040fe20003fc4070 */
[----:B------:R-:W-:Y:S02]  /*3d10*/  IMAD.MOV R16, RZ, RZ, -R16 ;  /* 0x000000ffff107224 */ /* 0x000fe400078e0a10 */
[----:B------:R-:W-:Y:S02]  /*3d20*/  IMAD.MOV R19, RZ, RZ, -R19 ;  /* 0x000000ffff137224 */ /* 0x000fe400078e0a13 */
[----:B------:R-:W-:Y:S02]  /*3d30*/  IMAD.MOV.U32 R20, RZ, RZ, R12 ;  /* 0x000000ffff147224 */ /* 0x000fe400078e000c */
[----:B------:R-:W-:-:S02]  /*3d40*/  IMAD R16, R23, R16, R17 ;  /* 0x0000001017107224 */ /* 0x000fc400078e0211 */
[----:B------:R-:W-:Y:S02]  /*3d50*/  IMAD.MOV.U32 R12, RZ, RZ, R18 ;  /* 0x000000ffff0c7224 */ /* 0x000fe400078e0012 */
[C---:B------:R-:W-:Y:S02]  /*3d60*/  IMAD R4, R23.reuse, R19, R4 ;  /* 0x0000001317047224 */ /* 0x040fe400078e0204 */
[----:B------:R-:W-:Y:S02]  /*3d70*/  IMAD.MOV.U32 R18, RZ, RZ, R14 ;  /* 0x000000ffff127224 */ /* 0x000fe400078e000e */
[----:B------:R-:W-:Y:S01]  /*3d80*/  @!P3 IMAD.MOV R15, RZ, RZ, -R15 ;  /* 0x000000ffff0fb224 */ /* 0x000fe200078e0a0f */
[C---:B------:R-:W-:Y:S01]  /*3d90*/  ISETP.GT.U32.AND P3, PT, R23.reuse, R16, PT ;  /* 0x000000101700720c */ /* 0x040fe20003f64070 */
[----:B------:R-:W-:Y:S01]  /*3da0*/  @!P0 IMAD.MOV R20, RZ, RZ, -R20 ;  /* 0x000000ffff148224 */ /* 0x000fe200078e0a14 */
[C---:B------:R-:W-:Y:S01]  /*3db0*/  ISETP.GT.U32.AND P0, PT, R23.reuse, R8, PT ;  /* 0x000000081700720c */ /* 0x040fe20003f04070 */
[----:B------:R-:W-:Y:S01]  /*3dc0*/  @!P4 IMAD.MOV R18, RZ, RZ, -R18 ;  /* 0x000000ffff12c224 */ /* 0x000fe200078e0a12 */
[C---:B------:R-:W-:Y:S01]  /*3dd0*/  ISETP.GT.U32.AND P4, PT, R23.reuse, R4, PT ;  /* 0x000000041700720c */ /* 0x040fe20003f84070 */
[----:B------:R-:W-:Y:S01]  /*3de0*/  @!P6 IMAD.IADD R0, R0, 0x1, -R23 ;  /* 0x000000010000e824 */ /* 0x000fe200078e0a17 */
[----:B------:R-:W-:Y:S01]  /*3df0*/  ISETP.GT.U32.AND P6, PT, R23, R10, PT ;  /* 0x0000000a1700720c */ /* 0x000fe20003fc4070 */
[----:B------:R-:W-:Y:S01]  /*3e00*/  IMAD.HI.U32 R14, R3, R12, RZ ;  /* 0x0000000c030e7227 */ /* 0x000fe200078e00ff */
[----:B------:R-:W-:Y:S01]  /*3e10*/  LOP3.LUT R17, R5, 0x194, RZ, 0xfc, !PT ;  /* 0x0000019405117812 */ /* 0x000fe200078efcff */
[----:B------:R0:W-:Y:S02]  /*3e20*/  STL [R1+0x344], R15 ;  /* 0x0003440f01007387 */ /* 0x0001e40000100800 */
[----:B------:R-:W-:-:S02]  /*3e30*/  @!P5 IMAD.MOV R11, RZ, RZ, -R11 ;  /* 0x000000ffff0bd224 */ /* 0x000fc400078e0a0b */
[----:B------:R-:W-:Y:S01]  /*3e40*/  IMAD.MOV R14, RZ, RZ, -R14 ;  /* 0x000000ffff0e7224 */ /* 0x000fe200078e0a0e */
[----:B------:R-:W-:Y:S01]  /*3e50*/  STL [R1+0x340], R20 ;  /* 0x0003401401007387 */ /* 0x000fe20000100800 */
[--C-:B------:R-:W-:Y:S02]  /*3e60*/  @!P0 IMAD.IADD R8, R8, 0x1, -R23.reuse ;  /* 0x0000000108088824 */ /* 0x100fe400078e0a17 */
[--C-:B------:R-:W-:Y:S01]  /*3e70*/  @!P3 IMAD.IADD R16, R16, 0x1, -R23.reuse ;  /* 0x000000011010b824 */ /* 0x100fe200078e0a17 */
[----:B0-----:R-:W-:Y:S01]  /*3e80*/  IABS R15, R17 ;  /* 0x00000011000f7213 */ /* 0x001fe20000000000 */
[----:B------:R-:W-:Y:S01]  /*3e90*/  STL [R1+0x33c], R18 ;  /* 0x00033c1201007387 */ /* 0x000fe20000100800 */
[--C-:B------:R-:W-:Y:S01]  /*3ea0*/  @!P4 IMAD.IADD R4, R4, 0x1, -R23.reuse ;  /* 0x000000010404c824 */ /* 0x100fe200078e0a17 */
[----:B------:R-:W-:Y:S01]  /*3eb0*/  ISETP.GE.AND P5, PT, R7, RZ, PT ;  /* 0x000000ff0700720c */ /* 0x000fe20003fa6270 */
[C---:B------:R-:W-:Y:S01]  /*3ec0*/  IMAD R7, R23.reuse, R14, R12 ;  /* 0x0000000e17077224 */ /* 0x040fe200078e020c */
[----:B------:R0:W-:Y:S01]  /*3ed0*/  STL [R1+0x338], R11 ;  /* 0x0003380b01007387 */ /* 0x0001e20000100800 */
[----:B------:R-:W-:Y:S01]  /*3ee0*/  IMAD.MOV.U32 R12, RZ, RZ, R8 ;  /* 0x000000ffff0c7224 */ /* 0x000fe200078e0008 */
[----:B------:R-:W-:Y:S01]  /*3ef0*/  ISETP.GT.U32.AND P4, PT, R23, R16, PT ;  /* 0x000000101700720c */ /* 0x000fe20003f84070 */
[----:B------:R-:W-:Y:S01]  /*3f00*/  @!P6 IMAD.IADD R10, R10, 0x1, -R23 ;  /* 0x000000010a0ae824 */ /* 0x000fe200078e0a17 */
[----:B------:R-:W-:-:S02]  /*3f10*/  ISETP.GE.AND P3, PT, R6, RZ, PT ;  /* 0x000000ff0600720c */ /* 0x000fc40003f66270 */
[----:B------:R-:W-:Y:S01]  /*3f20*/  ISETP.GT.U32.AND P6, PT, R23, R4, PT ;  /* 0x000000041700720c */ /* 0x000fe20003fc4070 */
[----:B0-----:R-:W-:Y:S02]  /*3f30*/  IMAD.MOV.U32 R11, RZ, RZ, R15 ;  /* 0x000000ffff0b7224 */ /* 0x001fe400078e000f */
[----:B------:R-:W-:Y:S02]  /*3f40*/  @!P1 IMAD.MOV R12, RZ, RZ, -R12 ;  /* 0x000000ffff0c9224 */ /* 0x000fe400078e0a0c */
[----:B------:R-:W-:Y:S01]  /*3f50*/  IMAD.HI.U32 R6, R3, R11, RZ ;  /* 0x0000000b03067227 */ /* 0x000fe200078e00ff */
[----:B------:R-:W-:Y:S02]  /*3f60*/  ISETP.GT.U32.AND P1, PT, R23, R7, PT ;  /* 0x000000071700720c */ /* 0x000fe40003f24070 */
[----:B------:R-:W-:Y:S01]  /*3f70*/  ISETP.GE.AND P0, PT, R13, RZ, PT ;  /* 0x000000ff0d00720c */ /* 0x000fe20003f06270 */
[----:B------:R-:W-:Y:S01]  /*3f80*/  IMAD.MOV R6, RZ, RZ, -R6 ;  /* 0x000000ffff067224 */ /* 0x000fe200078e0a06 */
[----:B------:R-:W-:Y:S01]  /*3f90*/  LOP3.LUT R13, R5, 0x192, RZ, 0xfc, !PT ;  /* 0x00000192050d7812 */ /* 0x000fe200078efcff */
[----:B------:R-:W-:-:S02]  /*3fa0*/  IMAD.MOV.U32 R18, RZ, RZ, R0 ;  /* 0x000000ffff127224 */ /* 0x000fc400078e0000 */
[C---:B------:R-:W-:Y:S01]  /*3fb0*/  IMAD R0, R23.reuse, R6, R11 ;  /* 0x0000000617007224 */ /* 0x040fe200078e020b */
[----:B------:R-:W-:Y:S01]  /*3fc0*/  IABS R6, R13 ;  /* 0x0000000d00067213 */ /* 0x000fe20000000000 */
[----:B------:R-:W-:Y:S01]  /*3fd0*/  @!P2 IMAD.MOV R18, RZ, RZ, -R18 ;  /* 0x000000ffff12a224 */ /* 0x000fe200078e0a12 */
[----:B------:R-:W-:Y:S01]  /*3fe0*/  ISETP.GT.U32.AND P2, PT, R23, R10, PT ;  /* 0x0000000a1700720c */ /* 0x000fe20003f44070 */
[--C-:B------:R-:W-:Y:S01]  /*3ff0*/  @!P4 IMAD.IADD R16, R16, 0x1, -R23.reuse ;  /* 0x000000011010c824 */ /* 0x100fe200078e0a17 */
[----:B------:R-:W-:Y:S01]  /*4000*/  LOP3.LUT R8, R5, 0x190, RZ, 0xfc, !PT ;  /* 0x0000019005087812 */ /* 0x000fe200078efcff */
[----:B------:R-:W-:Y:S01]  /*4010*/  @!P6 IMAD.IADD R4, R4, 0x1, -R23 ;  /* 0x000000010404e824 */ /* 0x000fe200078e0a17 */
[----:B------:R-:W-:Y:S01]  /*4020*/  ISETP.GT.U32.AND P6, PT, R23, R0, PT ;  /* 0x000000001700720c */ /* 0x000fe20003fc4070 */
[----:B------:R0:W-:Y:S01]  /*4030*/  STL [R1+0x32c], R18 ;  /* 0x00032c1201007387 */ /* 0x0001e20000100800 */
[----:B------:R-:W-:-:S03]  /*4040*/  IMAD.HI.U32 R15, R3, R6, RZ ;  /* 0x00000006030f7227 */ /* 0x000fc600078e00ff */
[----:B------:R1:W-:Y:S01]  /*4050*/  STL [R1+0x328], R12 ;  /* 0x0003280c01007387 */ /* 0x0003e20000100800 */
[----:B------:R-:W-:Y:S02]  /*4060*/  @!P1 IMAD.IADD R7, R7, 0x1, -R23 ;  /* 0x0000000107079824 */ /* 0x000fe400078e0a17 */
[----:B0-----:R-:W-:Y:S01]  /*4070*/  IMAD.MOV.U32 R18, RZ, RZ, R16 ;  /* 0x000000ffff127224 */ /* 0x001fe200078e0010 */
[----:B------:R-:W-:Y:S01]  /*4080*/  LOP3.LUT R11, R5, 0x18e, RZ, 0xfc, !PT ;  /* 0x0000018e050b7812 */ /* 0x000fe200078efcff */
[----:B------:R-:W-:Y:S01]  /*4090*/  IMAD.MOV R15, RZ, RZ, -R15 ;  /* 0x000000ffff0f7224 */ /* 0x000fe200078e0a0f */
[----:B-1----:R-:W-:Y:S01]  /*40a0*/  IABS R12, R8 ;  /* 0x00000008000c7213 */ /* 0x002fe20000000000 */
[----:B------:R-:W-:Y:S01]  /*40b0*/  @!P5 IMAD.MOV R18, RZ, RZ, -R18 ;  /* 0x000000ffff12d224 */ /* 0x000fe200078e0a12 */
[----:B------:R-:W-:Y:S01]  /*40c0*/  ISETP.GT.U32.AND P5, PT, R23, R7, PT ;  /* 0x000000071700720c */ /* 0x000fe20003fa4070 */
[----:B------:R-:W-:Y:S01]  /*40d0*/  @!P2 IMAD.IADD R10, R10, 0x1, -R23 ;  /* 0x000000010a0aa824 */ /* 0x000fe200078e0a17 */
[----:B------:R-:W-:Y:S01]  /*40e0*/  ISETP.GE.AND P4, PT, R9, RZ, PT ;  /* 0x000000ff0900720c */ /* 0x000fe20003f86270 */
[----:B------:R-:W-:Y:S01]  /*40f0*/  IMAD.HI.U32 R14, R3, R12, RZ ;  /* 0x0000000c030e7227 */ /* 0x000fe200078e00ff */
[----:B------:R-:W-:-:S03]  /*4100*/  IABS R9, R11 ;  /* 0x0000000b00097213 */ /* 0x000fc60000000000 */
[----:B------:R-:W-:Y:S02]  /*4110*/  IMAD R6, R23, R15, R6 ;  /* 0x0000000f17067224 */ /* 0x000fe400078e0206 */
[----:B------:R-:W-:Y:S01]  /*4120*/  IMAD.MOV.U32 R16, RZ, RZ, R4 ;  /* 0x000000ffff107224 */ /* 0x000fe200078e0004 */
[----:B------:R-:W-:Y:S01]  /*4130*/  ISETP.GE.AND P1, PT, R13, RZ, PT ;  /* 0x000000ff0d00720c */ /* 0x000fe20003f26270 */
[----:B------:R-:W-:Y:S02]  /*4140*/  IMAD.MOV R13, RZ, RZ, -R14 ;  /* 0x000000ffff0d7224 */ /* 0x000fe400078e0a0e */
[----:B------:R-:W-:Y:S02]  /*4150*/  @!P6 IMAD.IADD R0, R0, 0x1, -R23 ;  /* 0x000000010000e824 */ /* 0x000fe400078e0a17 */
[----:B------:R-:W-:Y:S02]  /*4160*/  IMAD.MOV.U32 R14, RZ, RZ, R10 ;  /* 0x000000ffff0e7224 */ /* 0x000fe400078e000a */
[----:B------:R-:W-:Y:S01]  /*4170*/  @!P0 IMAD.MOV R16, RZ, RZ, -R16 ;  /* 0x000000ffff108224 */ /* 0x000fe200078e0a10 */
[----:B------:R-:W-:Y:S01]  /*4180*/  ISETP.GT.U32.AND P0, PT, R23, R6, PT ;  /* 0x000000061700720c */ /* 0x000fe20003f04070 */
[----:B------:R-:W-:Y:S01]  /*4190*/  IMAD.HI.U32 R10, R3, R9, RZ ;  /* 0x00000009030a7227 */ /* 0x000fe200078e00ff */
[----:B------:R-:W-:-:S03]  /*41a0*/  ISETP.GT.U32.AND P6, PT, R23, R0, PT ;  /* 0x000000001700720c */ /* 0x000fc60003fc4070 */
[----:B------:R-:W-:Y:S01]  /*41b0*/  @!P3 IMAD.MOV R14, RZ, RZ, -R14 ;  /* 0x000000ffff0eb224 */ /* 0x000fe200078e0a0e */
[----:B------:R-:W-:Y:S01]  /*41c0*/  ISETP.GE.AND P3, PT, R8, RZ, PT ;  /* 0x000000ff0800720c */ /* 0x000fe20003f66270 */
[----:B------:R-:W-:Y:S01]  /*41d0*/  IMAD.MOV R8, RZ, RZ, -R10 ;  /* 0x000000ffff087224 */ /* 0x000fe200078e0a0a */
[----:B------:R-:W-:Y:S01]  /*41e0*/  STL [R1+0x324], R18 ;  /* 0x0003241201007387 */ /* 0x000fe20000100800 */
[----:B------:R-:W-:-:S03]  /*41f0*/  @!P5 IMAD.IADD R7, R7, 0x1, -R23 ;  /* 0x000000010707d824 */ /* 0x000fc600078e0a17 */
[----:B------:R-:W-:Y:S01]  /*4200*/  STL [R1+0x308], R16 ;  /* 0x0003081001007387 */ /* 0x000fe20000100800 */
[----:B------:R-:W-:-:S03]  /*4210*/  IMAD R8, R23, R8, R9 ;  /* 0x0000000817087224 */ /* 0x000fc600078e0209 */
[----:B------:R0:W-:Y:S01]  /*4220*/  STL [R1+0x30c], R14 ;  /* 0x00030c0e01007387 */ /* 0x0001e20000100800 */
[----:B------:R-:W-:Y:S01]  /*4230*/  ISETP.GE.AND P2, PT, R17, RZ, PT ;  /* 0x000000ff1100720c */ /* 0x000fe20003f46270 */
[----:B------:R-:W-:Y:S02]  /*4240*/  @!P0 IMAD.IADD R6, R6, 0x1, -R23 ;  /* 0x0000000106068824 */ /* 0x000fe400078e0a17 */
[----:B------:R-:W-:Y:S02]  /*4250*/  IMAD R4, R23, R13, R12 ;  /* 0x0000000d17047224 */ /* 0x000fe400078e020c */
[----:B0-----:R-:W-:-:S04]  /*4260*/  IMAD.MOV.U32 R14, RZ, RZ, R7 ;  /* 0x000000ffff0e7224 */ /* 0x001fc800078e0007 */
[----:B------:R-:W-:Y:S01]  /*4270*/  @!P4 IMAD.MOV R14, RZ, RZ, -R14 ;  /* 0x000000ffff0ec224 */ /* 0x000fe200078e0a0e */
[----:B------:R-:W-:Y:S01]  /*4280*/  ISETP.GT.U32.AND P4, PT, R23, R8, PT ;  /* 0x000000081700720c */ /* 0x000fe20003f84070 */
[----:B------:R-:W-:Y:S01]  /*4290*/  @!P6 IMAD.IADD R0, R0, 0x1, -R23 ;  /* 0x000000010000e824 */ /* 0x000fe200078e0a17 */
[----:B------:R-:W-:Y:S02]  /*42a0*/  ISETP.GE.AND P6, PT, R11, RZ, PT ;  /* 0x000000ff0b00720c */ /* 0x000fe40003fc6270 */
[----:B------:R-:W-:Y:S02]  /*42b0*/  LOP3.LUT R11, R5, 0x18c, RZ, 0xfc, !PT ;  /* 0x0000018c050b7812 */ /* 0x000fe400078efcff */
[C---:B------:R-:W-:Y:S02]  /*42c0*/  ISETP.GT.U32.AND P0, PT, R23.reuse, R6, PT ;  /* 0x000000061700720c */ /* 0x040fe40003f04070 */
[----:B------:R-:W-:Y:S01]  /*42d0*/  ISETP.GT.U32.AND P5, PT, R23, R4, PT ;  /* 0x000000041700720c */ /* 0x000fe20003fa4070 */
[----:B------:R-:W-:Y:S01]  /*42e0*/  IMAD.MOV.U32 R13, RZ, RZ, R0 ;  /* 0x000000ffff0d7224 */ /* 0x000fe200078e0000 */
[----:B------:R-:W-:-:S02]  /*42f0*/  IABS R19, R11 ;  /* 0x0000000b00137213 */ /* 0x000fc40000000000 */
[C---:B------:R-:W-:Y:S01]  /*4300*/  LOP3.LUT R9, R5.reuse, 0x188, RZ, 0xfc, !PT ;  /* 0x0000018805097812 */ /* 0x040fe200078efcff */
[----:B------:R-:W-:Y:S01]  /*4310*/  @!P2 IMAD.MOV R13, RZ, RZ, -R13 ;  /* 0x000000ffff0da224 */ /* 0x000fe200078e0a0d */
[----:B------:R-:W-:Y:S01]  /*4320*/  LOP3.LUT R10, R5, 0x18a, RZ, 0xfc, !PT ;  /* 0x0000018a050a7812 */ /* 0x000fe200078efcff */
[--C-:B------:R-:W-:Y:S01]  /*4330*/  @!P4 IMAD.IADD R8, R8, 0x1, -R23.reuse ;  /* 0x000000010808c824 */ /* 0x100fe200078e0a17 */
[----:B------:R-:W-:Y:S01]  /*4340*/  ISETP.GE.AND P2, PT, R11, RZ, PT ;  /* 0x000000ff0b00720c */ /* 0x000fe20003f46270 */
[----:B------:R-:W-:Y:S01]  /*4350*/  IMAD.HI.U32 R11, R3, R19, RZ ;  /* 0x00000013030b7227 */ /* 0x000fe200078e00ff */
[----:B------:R-:W-:Y:S02]  /*4360*/  IABS R12, R9 ;  /* 0x00000009000c7213 */ /* 0x000fe40000000000 */
[----:B------:R-:W-:Y:S01]  /*4370*/  IABS R20, R10 ;  /* 0x0000000a00147213 */ /* 0x000fe20000000000 */
[----:B------:R-:W-:Y:S01]  /*4380*/  @!P0 IMAD.IADD R6, R6, 0x1, -R23 ;  /* 0x0000000106068824 */ /* 0x000fe200078e0a17 */
[----:B------:R-:W-:Y:S01]  /*4390*/  ISETP.GT.U32.AND P4, PT, R23, R8, PT ;  /* 0x000000081700720c */ /* 0x000fe20003f84070 */
[----:B------:R-:W-:-:S02]  /*43a0*/  IMAD.MOV R11, RZ, RZ, -R11 ;  /* 0x000000ffff0b7224 */ /* 0x000fc400078e0a0b */
[----:B------:R-:W-:Y:S02]  /*43b0*/  @!P5 IMAD.IADD R4, R4, 0x1, -R23 ;  /* 0x000000010404d824 */ /* 0x000fe400078e0a17 */
[----:B------:R-:W-:Y:S01]  /*43c0*/  IMAD.MOV.U32 R7, RZ, RZ, R12 ;  /* 0x000000ffff077224 */ /* 0x000fe200078e000c */
[----:B------:R0:W-:Y:S01]  /*43d0*/  STL [R1+0x310], R14 ;  /* 0x0003100e01007387 */ /* 0x0001e20000100800 */
[----:B------:R-:W-:Y:S01]  /*43e0*/  IMAD.HI.U32 R12, R3, R20, RZ ;  /* 0x00000014030c7227 */ /* 0x000fe200078e00ff */
[----:B------:R-:W-:-:S03]  /*43f0*/  ISETP.GE.AND P0, PT, R10, RZ, PT ;  /* 0x000000ff0a00720c */ /* 0x000fc60003f06270 */
[C---:B------:R-:W-:Y:S01]  /*4400*/  IMAD R19, R23.reuse, R11, R19 ;  /* 0x0000000b17137224 */ /* 0x040fe200078e0213 */
[C---:B------:R-:W-:Y:S01]  /*4410*/  ISETP.GT.U32.AND P5, PT, R23.reuse, R4, PT ;  /* 0x000000041700720c */ /* 0x040fe20003fa4070 */
[----:B------:R-:W-:Y:S02]  /*4420*/  IMAD.MOV R10, RZ, RZ, -R12 ;  /* 0x000000ffff0a7224 */ /* 0x000fe400078e0a0c */
[----:B0-----:R-:W-:Y:S02]  /*4430*/  IMAD.MOV.U32 R14, RZ, RZ, R6 ;  /* 0x000000ffff0e7224 */ /* 0x001fe400078e0006 */
[C---:B------:R-:W-:Y:S02]  /*4440*/  IMAD R20, R23.reuse, R10, R20 ;  /* 0x0000000a17147224 */ /* 0x040fe400078e0214 */
[----:B------:R-:W-:Y:S01]  /*4450*/  @!P1 IMAD.MOV R14, RZ, RZ, -R14 ;  /* 0x000000ffff0e9224 */ /* 0x000fe200078e0a0e */
[C---:B------:R-:W-:Y:S01]  /*4460*/  ISETP.GT.U32.AND P1, PT, R23.reuse, R19, PT ;  /* 0x000000131700720c */ /* 0x040fe20003f24070 */
[--C-:B------:R-:W-:Y:S01]  /*4470*/  @!P4 IMAD.IADD R8, R8, 0x1, -R23.reuse ;  /* 0x000000010808c824 */ /* 0x100fe200078e0a17 */
[----:B------:R-:W-:Y:S01]  /*4480*/  ISETP.GT.U32.AND P4, PT, R23, R20, PT ;  /* 0x000000141700720c */ /* 0x000fe20003f84070 */
[----:B------:R-:W-:Y:S01]  /*4490*/  IMAD.HI.U32 R0, R3, R7, RZ ;  /* 0x0000000703007227 */ /* 0x000fe200078e00ff */
[----:B------:R0:W-:Y:S03]  /*44a0*/  STL [R1+0x318], R13 ;  /* 0x0003180d01007387 */ /* 0x0001e60000100800 */
[----:B------:R-:W-:Y:S01]  /*44b0*/  @!P5 IMAD.IADD R4, R4, 0x1, -R23 ;  /* 0x000000010404d824 */ /* 0x000fe200078e0a17 */
[C---:B------:R-:W-:Y:S01]  /*44c0*/  LOP3.LUT R12, R5.reuse, 0x186, RZ, 0xfc, !PT ;  /* 0x00000186050c7812 */ /* 0x040fe200078efcff */
[----:B------:R-:W-:Y:S01]  /*44d0*/  IMAD.MOV R0, RZ, RZ, -R0 ;  /* 0x000000ffff007224 */ /* 0x000fe200078e0a00 */
[----:B------:R-:W-:-:S03]  /*44e0*/  LOP3.LUT R10, R5, 0x184, RZ, 0xfc, !PT ;  /* 0x00000184050a7812 */ /* 0x000fc600078efcff */
[----:B------:R-:W-:Y:S02]  /*44f0*/  @!P1 IMAD.IADD R19, R19, 0x1, -R23 ;  /* 0x0000000113139824 */ /* 0x000fe400078e0a17 */
[----:B0-----:R-:W-:Y:S02]  /*4500*/  IMAD.MOV.U32 R13, RZ, RZ, R4 ;  /* 0x000000ffff0d7224 */ /* 0x001fe400078e0004 */
[C---:B------:R-:W-:Y:S01]  /*4510*/  IMAD R0, R23.reuse, R0, R7 ;  /* 0x0000000017007224 */ /* 0x040fe200078e0207 */
[----:B------:R-:W-:Y:S01]  /*4520*/  ISETP.GT.U32.AND P1, PT, R23, R19, PT ;  /* 0x000000131700720c */ /* 0x000fe20003f24070 */
[----:B------:R-:W-:Y:S01]  /*4530*/  @!P3 IMAD.MOV R13, RZ, RZ, -R13 ;  /* 0x000000ffff0db224 */ /* 0x000fe200078e0a0d */
[----:B------:R-:W-:Y:S01]  /*4540*/  ISETP.GE.AND P3, PT, R12, RZ, PT ;  /* 0x000000ff0c00720c */ /* 0x000fe20003f66270 */
[----:B------:R-:W-:Y:S01]  /*4550*/  @!P4 IMAD.IADD R20, R20, 0x1, -R23 ;  /* 0x000000011414c824 */ /* 0x000fe200078e0a17 */
[----:B------:R-:W-:Y:S01]  /*4560*/  IABS R12, R12 ;  /* 0x0000000c000c7213 */ /* 0x000fe20000000000 */
[----:B------:R-:W-:Y:S01]  /*4570*/  IMAD.MOV.U32 R17, RZ, RZ, R8 ;  /* 0x000000ffff117224 */ /* 0x000fe200078e0008 */
[----:B------:R-:W-:Y:S01]  /*4580*/  IABS R7, R10 ;  /* 0x0000000a00077213 */ /* 0x000fe20000000000 */
[----:B------:R-:W-:Y:S01]  /*4590*/  STL [R1+0x31c], R14 ;  /* 0x00031c0e01007387 */ /* 0x000fe20000100800 */
[----:B------:R-:W-:Y:S01]  /*45a0*/  ISETP.GE.AND P5, PT, R9, RZ, PT ;  /* 0x000000ff0900720c */ /* 0x000fe20003fa6270 */
[----:B------:R-:W-:Y:S01]  /*45b0*/  @!P6 IMAD.MOV R17, RZ, RZ, -R17 ;  /* 0x000000ffff11e224 */ /* 0x000fe200078e0a11 */
[C---:B------:R-:W-:Y:S01]  /*45c0*/  ISETP.GT.U32.AND P4, PT, R23.reuse, R20, PT ;  /* 0x000000141700720c */ /* 0x040fe20003f84070 */
[----:B------:R0:W-:Y:S01]  /*45d0*/  STL [R1+0x320], R13 ;  /* 0x0003200d01007387 */ /* 0x0001e20000100800 */
[----:B------:R-:W-:Y:S01]  /*45e0*/  ISETP.GT.U32.AND P6, PT, R23, R0, PT ;  /* 0x000000001700720c */ /* 0x000fe20003fc4070 */
[----:B------:R-:W-:Y:S01]  /*45f0*/  IMAD.HI.U32 R9, R3, R7, RZ ;  /* 0x0000000703097227 */ /* 0x000fe200078e00ff */
[----:B------:R-:W-:-:S03]  /*4600*/  LOP3.LUT R11, R5, 0x180, RZ, 0xfc, !PT ;  /* 0x00000180050b7812 */ /* 0x000fc600078efcff */
[----:B------:R-:W-:Y:S02]  /*4610*/  IMAD.MOV R9, RZ, RZ, -R9 ;  /* 0x000000ffff097224 */ /* 0x000fe400078e0a09 */
[----:B0-----:R-:W-:-:S04]  /*4620*/  IMAD.HI.U32 R13, R3, R12, RZ ;  /* 0x0000000c030d7227 */ /* 0x001fc800078e00ff */
[----:B------:R-:W-:Y:S02]  /*4630*/  IMAD.MOV R13, RZ, RZ, -R13 ;  /* 0x000000ffff0d7224 */ /* 0x000fe400078e0a0d */
[----:B------:R-:W-:Y:S01]  /*4640*/  @!P1 IMAD.IADD R19, R19, 0x1, -R23 ;  /* 0x0000000113139824 */ /* 0x000fe200078e0a17 */
[----:B------:R-:W-:Y:S01]  /*4650*/  ISETP.GE.AND P1, PT, R10, RZ, PT ;  /* 0x000000ff0a00720c */ /* 0x000fe20003f26270 */
[C---:B------:R-:W-:Y:S01]  /*4660*/  IMAD R10, R23.reuse, R13, R12 ;  /* 0x0000000d170a7224 */ /* 0x040fe200078e020c */
[----:B------:R-:W-:Y:S01]  /*4670*/  IABS R15, R11 ;  /* 0x0000000b000f7213 */ /* 0x000fe20000000000 */
[C---:B------:R-:W-:Y:S02]  /*4680*/  IMAD R7, R23.reuse, R9, R7 ;  /* 0x0000000917077224 */ /* 0x040fe400078e0207 */
[--C-:B------:R-:W-:Y:S01]  /*4690*/  @!P4 IMAD.IADD R20, R20, 0x1, -R23.reuse ;  /* 0x000000011414c824 */ /* 0x100fe200078e0a17 */
[C---:B------:R-:W-:Y:S01]  /*46a0*/  ISETP.GT.U32.AND P4, PT, R23.reuse, R10, PT ;  /* 0x0000000a1700720c */ /* 0x040fe20003f84070 */
[----:B------:R-:W-:Y:S01]  /*46b0*/  @!P6 IMAD.IADD R0, R0, 0x1, -R23 ;  /* 0x000000010000e824 */ /* 0x000fe200078e0a17 */
[----:B------:R-:W-:Y:S01]  /*46c0*/  ISETP.GT.U32.AND P6, PT, R23, R7, PT ;  /* 0x000000071700720c */ /* 0x000fe20003fc4070 */
[----:B------:R-:W-:-:S04]  /*46d0*/  IMAD.HI.U32 R4, R3, R15, RZ ;  /* 0x0000000f03047227 */ /* 0x000fc800078e00ff */
[----:B------:R-:W-:Y:S01]  /*46e0*/  IMAD.MOV R4, RZ, RZ, -R4 ;  /* 0x000000ffff047224 */ /* 0x000fe200078e0a04 */
[----:B------:R-:W-:-:S03]  /*46f0*/  LOP3.LUT R16, R5, 0x182, RZ, 0xfc, !PT ;  /* 0x0000018205107812 */ /* 0x000fc600078efcff */
[----:B------:R-:W-:Y:S01]  /*4700*/  IMAD R15, R23, R4, R15 ;  /* 0x00000004170f7224 */ /* 0x000fe200078e020f */
[----:B------:R-:W-:Y:S01]  /*4710*/  LOP3.LUT R4, R5, 0x17c, RZ, 0xfc, !PT ;  /* 0x0000017c05047812 */ /* 0x000fe200078efcff */
[----:B------:R0:W-:Y:S01]  /*4720*/  STL [R1+0x314], R17 ;  /* 0x0003141101007387 */ /* 0x0001e20000100800 */
[--C-:B------:R-:W-:Y:S01]  /*4730*/  @!P4 IMAD.IADD R10, R10, 0x1, -R23.reuse ;  /* 0x000000010a0ac824 */ /* 0x100fe200078e0a17 */
[----:B------:R-:W-:Y:S01]  /*4740*/  IABS R6, R16 ;  /* 0x0000001000067213 */ /* 0x000fe20000000000 */
[----:B------:R-:W-:Y:S01]  /*4750*/  @!P6 IMAD.IADD R7, R7, 0x1, -R23 ;  /* 0x000000010707e824 */ /* 0x000fe200078e0a17 */
[----:B------:R-:W-:Y:S02]  /*4760*/  LOP3.LUT R12, R5, 0x17e, RZ, 0xfc, !PT ;  /* 0x0000017e050c7812 */ /* 0x000fe400078efcff */
[----:B------:R-:W-:Y:S01]  /*4770*/  ISETP.GT.U32.AND P4, PT, R23, R0, PT ;  /* 0x000000001700720c */ /* 0x000fe20003f84070 */
[----:B------:R-:W-:Y:S01]  /*4780*/  IMAD.MOV.U32 R22, RZ, RZ, R19 ;  /* 0x000000ffff167224 */ /* 0x000fe200078e0013 */
[----:B0-----:R-:W-:Y:S01]  /*4790*/  IABS R17, R4 ;  /* 0x0000000400117213 */ /* 0x001fe20000000000 */
[----:B------:R-:W-:Y:S01]  /*47a0*/  IMAD.HI.U32 R14, R3, R6, RZ ;  /* 0x00000006030e7227 */ /* 0x000fe200078e00ff */
[----:B------:R-:W-:-:S02]  /*47b0*/  IABS R9, R12 ;  /* 0x0000000c00097213 */ /* 0x000fc40000000000 */
[----:B------:R-:W-:Y:S01]  /*47c0*/  ISETP.GT.U32.AND P6, PT, R23, R7, PT ;  /* 0x000000071700720c */ /* 0x000fe20003fc4070 */
[----:B------:R-:W-:-:S04]  /*47d0*/  IMAD.HI.U32 R19, R3, R17, RZ ;  /* 0x0000001103137227 */ /* 0x000fc800078e00ff */
[----:B------:R-:W-:Y:S01]  /*47e0*/  @!P2 IMAD.MOV R22, RZ, RZ, -R22 ;  /* 0x000000ffff16a224 */ /* 0x000fe200078e0a16 */
[----:B------:R-:W-:Y:S01]  /*47f0*/  ISETP.GT.U32.AND P2, PT, R23, R10, PT ;  /* 0x0000000a1700720c */ /* 0x000fe20003f44070 */
[----:B------:R-:W-:Y:S02]  /*4800*/  IMAD.MOV R8, RZ, RZ, -R14 ;  /* 0x000000ffff087224 */ /* 0x000fe400078e0a0e */
[----:B------:R-:W-:-:S04]  /*4810*/  IMAD.HI.U32 R21, R3, R9, RZ ;  /* 0x0000000903157227 */ /* 0x000fc800078e00ff */
[----:B------:R-:W-:Y:S02]  /*4820*/  IMAD.MOV R19, RZ, RZ, -R19 ;  /* 0x000000ffff137224 */ /* 0x000fe400078e0a13 */
[C---:B------:R-:W-:Y:S02]  /*4830*/  IMAD R6, R23.reuse, R8, R6 ;  /* 0x0000000817067224 */ /* 0x040fe400078e0206 */
[----:B------:R-:W-:Y:S02]  /*4840*/  IMAD.MOV R21, RZ, RZ, -R21 ;  /* 0x000000ffff157224 */ /* 0x000fe400078e0a15 */
[----:B------:R-:W-:Y:S01]  /*4850*/  @!P4 IMAD.IADD R0, R0, 0x1, -R23 ;  /* 0x000000010000c824 */ /* 0x000fe200078e0a17 */
[C---:B------:R-:W-:Y:S01]  /*4860*/  ISETP.GT.U32.AND P4, PT, R23.reuse, R15, PT ;  /* 0x0000000f1700720c */ /* 0x040fe20003f84070 */
[----:B------:R-:W-:Y:S01]  /*4870*/  IMAD R17, R23, R19, R17 ;  /* 0x0000001317117224 */ /* 0x000fe200078e0211 */
[----:B------:R-:W-:Y:S01]  /*4880*/  LOP3.LUT R14, R5, 0x17a, RZ, 0xfc, !PT ;  /* 0x0000017a050e7812 */ /* 0x000fe200078efcff */
[----:B------:R-:W-:Y:S01]  /*4890*/  @!P0 IMAD.MOV R20, RZ, RZ, -R20 ;  /* 0x000000ffff148224 */ /* 0x000fe200078e0a14 */
[C---:B------:R-:W-:Y:S01]  /*48a0*/  ISETP.GT.U32.AND P0, PT, R23.reuse, R6, PT ;  /* 0x000000061700720c */ /* 0x040fe20003f04070 */
[----:B------:R-:W-:-:S02]  /*48b0*/  IMAD R9, R23, R21, R9 ;  /* 0x0000001517097224 */ /* 0x000fc400078e0209 */
[--C-:B------:R-:W-:Y:S01]  /*48c0*/  @!P6 IMAD.IADD R7, R7, 0x1, -R23.reuse ;  /* 0x000000010707e824 */ /* 0x100fe200078e0a17 */
[C---:B------:R-:W-:Y:S01]  /*48d0*/  ISETP.GT.U32.AND P6, PT, R23.reuse, R17, PT ;  /* 0x000000111700720c */ /* 0x040fe20003fc4070 */
[--C-:B------:R-:W-:Y:S01]  /*48e0*/  @!P2 IMAD.IADD R10, R10, 0x1, -R23.reuse ;  /* 0x000000010a0aa824 */ /* 0x100fe200078e0a17 */
[----:B------:R-:W-:Y:S02]  /*48f0*/  IABS R18, R14 ;  /* 0x0000000e00127213 */ /* 0x000fe40000000000 */
[----:B------:R-:W-:Y:S01]  /*4900*/  ISETP.GT.U32.AND P2, PT, R23, R9, PT ;  /* 0x000000091700720c */ /* 0x000fe20003f44070 */
[----:B------:R-:W-:Y:S01]  /*4910*/  STL [R1+0x304], R22 ;  /* 0x0003041601007387 */ /* 0x000fe20000100800 */
[----:B------:R-:W-:Y:S01]  /*4920*/  LOP3.LUT R8, R5, 0x178, RZ, 0xfc, !PT ;  /* 0x0000017805087812 */ /* 0x000fe200078efcff */
[--C-:B------:R-:W-:Y:S02]  /*4930*/  @!P4 IMAD.IADD R15, R15, 0x1, -R23.reuse ;  /* 0x000000010f0fc824 */ /* 0x100fe400078e0a17 */
[----:B------:R0:W-:Y:S01]  /*4940*/  STL [R1+0x300], R20 ;  /* 0x0003001401007387 */ /* 0x0001e20000100800 */
[----:B------:R-:W-:Y:S01]  /*4950*/  IABS R13, R8 ;  /* 0x00000008000d7213 */ /* 0x000fe20000000000 */
[----:B------:R-:W-:-:S02]  /*4960*/  @!P0 IMAD.IADD R6, R6, 0x1, -R23 ;  /* 0x0000000106068824 */ /* 0x000fc400078e0a17 */
[----:B------:R-:W-:Y:S01]  /*4970*/  @!P6 IMAD.IADD R17, R17, 0x1, -R23 ;  /* 0x000000011111e824 */ /* 0x000fe200078e0a17 */
[----:B------:R-:W-:Y:S01]  /*4980*/  ISETP.GT.U32.AND P6, PT, R23, R15, PT ;  /* 0x0000000f1700720c */ /* 0x000fe20003fc4070 */
[----:B0-----:R-:W-:-:S04]  /*4990*/  IMAD.HI.U32 R20, R3, R18, RZ ;  /* 0x0000001203147227 */ /* 0x001fc800078e00ff */
[----:B------:R-:W-:Y:S02]  /*49a0*/  IMAD.MOV R20, RZ, RZ, -R20 ;  /* 0x000000ffff147224 */ /* 0x000fe400078e0a14 */
[----:B------:R-:W-:-:S04]  /*49b0*/  IMAD.HI.U32 R21, R3, R13, RZ ;  /* 0x0000000d03157227 */ /* 0x000fc800078e00ff */
[----:B------:R-:W-:Y:S02]  /*49c0*/  IMAD.MOV.U32 R22, RZ, RZ, R10 ;  /* 0x000000ffff167224 */ /* 0x000fe400078e000a */
[----:B------:R-:W-:Y:S02]  /*49d0*/  IMAD R18, R23, R20, R18 ;  /* 0x0000001417127224 */ /* 0x000fe400078e0212 */
[----:B------:R-:W-:Y:S01]  /*49e0*/  @!P2 IMAD.IADD R9, R9, 0x1, -R23 ;  /* 0x000000010909a824 */ /* 0x000fe200078e0a17 */
[----:B------:R-:W-:Y:S01]  /*49f0*/  ISETP.GT.U32.AND P2, PT, R23, R6, PT ;  /* 0x000000061700720c */ /* 0x000fe20003f44070 */
[----:B------:R-:W-:Y:S02]  /*4a00*/  IMAD.MOV.U32 R24, RZ, RZ, R0 ;  /* 0x000000ffff187224 */ /* 0x000fe400078e0000 */
[----:B------:R-:W-:Y:S02]  /*4a10*/  IMAD.MOV.U32 R10, RZ, RZ, R7 ;  /* 0x000000ffff0a7224 */ /* 0x000fe400078e0007 */
[----:B------:R-:W-:-:S02]  /*4a20*/  IMAD.MOV R21, RZ, RZ, -R21 ;  /* 0x000000ffff157224 */ /* 0x000fc400078e0a15 */
[----:B------:R-:W-:Y:S01]  /*4a30*/  @!P5 IMAD.MOV R24, RZ, RZ, -R24 ;  /* 0x000000ffff18d224 */ /* 0x000fe200078e0a18 */
[C---:B------:R-:W-:Y:S01]  /*4a40*/  ISETP.GT.U32.AND P5, PT, R23.reuse, R9, PT ;  /* 0x000000091700720c */ /* 0x040fe20003fa4070 */
[----:B------:R-:W-:Y:S01]  /*4a50*/  @!P1 IMAD.MOV R10, RZ, RZ, -R10 ;  /* 0x000000ffff0a9224 */ /* 0x000fe200078e0a0a */
[C---:B------:R-:W-:Y:S01]  /*4a60*/  ISETP.GT.U32.AND P1, PT, R23.reuse, R18, PT ;  /* 0x000000121700720c */ /* 0x040fe20003f24070 */
[----:B------:R-:W-:Y:S01]  /*4a70*/  IMAD R13, R23, R21, R13 ;  /* 0x00000015170d7224 */ /* 0x000fe200078e020d */
[----:B------:R-:W-:Y:S02]  /*4a80*/  ISETP.GE.AND P0, PT, R16, RZ, PT ;  /* 0x000000ff1000720c */ /* 0x000fe40003f06270 */
[----:B------:R-:W-:Y:S01]  /*4a90*/  LOP3.LUT R16, R5, 0x176, RZ, 0xfc, !PT ;  /* 0x0000017605107812 */ /* 0x000fe200078efcff */
[----:B------:R-:W-:Y:S01]  /*4aa0*/  @!P3 IMAD.MOV R22, RZ, RZ, -R22 ;  /* 0x000000ffff16b224 */ /* 0x000fe200078e0a16 */
[----:B------:R-:W-:Y:S01]  /*4ab0*/  ISETP.GE.AND P4, PT, R11, RZ, PT ;  /* 0x000000ff0b00720c */ /* 0x000fe20003f86270 */
[----:B------:R-:W-:Y:S01]  /*4ac0*/  @!P6 IMAD.IADD R15, R15, 0x1, -R23 ;  /* 0x000000010f0fe824 */ /* 0x000fe200078e0a17 */
[----:B------:R-:W-:-:S02]  /*4ad0*/  LOP3.LUT R11, R5, 0x174, RZ, 0xfc, !PT ;  /* 0x00000174050b7812 */ /* 0x000fc400078efcff */
[----:B------:R-:W-:Y:S02]  /*4ae0*/  IABS R7, R16 ;  /* 0x0000001000077213 */ /* 0x000fe40000000000 */
[C---:B------:R-:W-:Y:S02]  /*4af0*/  ISETP.GT.U32.AND P3, PT, R23.reuse, R17, PT ;  /* 0x000000111700720c */ /* 0x040fe40003f64070 */
[----:B------:R-:W-:Y:S01]  /*4b00*/  ISETP.GT.U32.AND P6, PT, R23, R13, PT ;  /* 0x0000000d1700720c */ /* 0x000fe20003fc4070 */
[----:B------:R-:W-:Y:S01]  /*4b10*/  STL [R1+0x2ec], R24 ;  /* 0x0002ec1801007387 */ /* 0x000fe20000100800 */
[----:B------:R-:W-:Y:S01]  /*4b20*/  @!P2 IMAD.IADD R6, R6, 0x1, -R23 ;  /* 0x000000010606a824 */ /* 0x000fe200078e0a17 */
[----:B------:R-:W-:Y:S02]  /*4b30*/  IABS R0, R11 ;  /* 0x0000000b00007213 */ /* 0x000fe40000000000 */
[----:B------:R-:W-:Y:S01]  /*4b40*/  STL [R1+0x2e8], R22 ;  /* 0x0002e81601007387 */ /* 0x000fe20000100800 */
[----:B------:R-:W-:-:S03]  /*4b50*/  ISETP.GE.AND P2, PT, R12, RZ, PT ;  /* 0x000000ff0c00720c */ /* 0x000fc60003f46270 */
[----:B------:R0:W-:Y:S01]  /*4b60*/  STL [R1+0x2e4], R10 ;  /* 0x0002e40a01007387 */ /* 0x0001e20000100800 */
[--C-:B------:R-:W-:Y:S01]  /*4b70*/  @!P5 IMAD.IADD R9, R9, 0x1, -R23.reuse ;  /* 0x000000010909d824 */ /* 0x100fe200078e0a17 */
[----:B------:R-:W-:Y:S01]  /*4b80*/  ISETP.GE.AND P5, PT, R4, RZ, PT ;  /* 0x000000ff0400720c */ /* 0x000fe20003fa6270 */
[----:B------:R-:W-:Y:S01]  /*4b90*/  @!P1 IMAD.IADD R18, R18, 0x1, -R23 ;  /* 0x0000000112129824 */ /* 0x000fe200078e0a17 */
[----:B------:R-:W-:Y:S01]  /*4ba0*/  ISETP.GE.AND P1, PT, R8, RZ, PT ;  /* 0x000000ff0800720c */ /* 0x000fe20003f26270 */
[----:B------:R-:W-:Y:S02]  /*4bb0*/  IMAD.MOV.U32 R20, RZ, RZ, R6 ;  /* 0x000000ffff147224 */ /* 0x000fe400078e0006 */
[----:B0-----:R-:W-:-:S04]  /*4bc0*/  IMAD.HI.U32 R10, R3, R7, RZ ;  /* 0x00000007030a7227 */ /* 0x001fc800078e00ff */
[----:B------:R-:W-:-:S04]  /*4bd0*/  IMAD.HI.U32 R4, R3, R0, RZ ;  /* 0x0000000003047227 */ /* 0x000fc800078e00ff */
[----:B------:R-:W-:Y:S02]  /*4be0*/  IMAD.MOV R8, RZ, RZ, -R10 ;  /* 0x000000ffff087224 */ /* 0x000fe400078e0a0a */
[----:B------:R-:W-:Y:S01]  /*4bf0*/  @!P0 IMAD.MOV R20, RZ, RZ, -R20 ;  /* 0x000000ffff148224 */ /* 0x000fe200078e0a14 */
[----:B------:R-:W-:Y:S01]  /*4c00*/  ISETP.GT.U32.AND P0, PT, R23, R18, PT ;  /* 0x000000121700720c */ /* 0x000fe20003f04070 */
[----:B------:R-:W-:Y:S02]  /*4c10*/  @!P3 IMAD.IADD R17, R17, 0x1, -R23 ;  /* 0x000000011111b824 */ /* 0x000fe400078e0a17 */
[----:B------:R-:W-:Y:S02]  /*4c20*/  IMAD.MOV R4, RZ, RZ, -R4 ;  /* 0x000000ffff047224 */ /* 0x000fe400078e0a04 */
[----:B------:R-:W-:Y:S02]  /*4c30*/  IMAD.MOV.U32 R19, RZ, RZ, R15 ;  /* 0x000000ffff137224 */ /* 0x000fe400078e000f */
[----:B------:R-:W-:-:S02]  /*4c40*/  @!P6 IMAD.IADD R13, R13, 0x1, -R23 ;  /* 0x000000010d0de824 */ /* 0x000fc400078e0a17 */
[C---:B------:R-:W-:Y:S02]  /*4c50*/  IMAD R7, R23.reuse, R8, R7 ;  /* 0x0000000817077224 */ /* 0x040fe400078e0207 */
[----:B------:R-:W-:Y:S01]  /*4c60*/  @!P4 IMAD.MOV R19, RZ, RZ, -R19 ;  /* 0x000000ffff13c224 */ /* 0x000fe200078e0a13 */
[C---:B------:R-:W-:Y:S01]  /*4c70*/  ISETP.GT.U32.AND P4, PT, R23.reuse, R13, PT ;  /* 0x0000000d1700720c */ /* 0x040fe20003f84070 */
[C---:B------:R-:W-:Y:S02]  /*4c80*/  IMAD R4, R23.reuse, R4, R0 ;  /* 0x0000000417047224 */ /* 0x040fe400078e0200 */
[----:B------:R-:W-:Y:S02]  /*4c90*/  IMAD.MOV.U32 R6, RZ, RZ, R17 ;  /* 0x000000ffff067224 */ /* 0x000fe400078e0011 */
[----:B------:R-:W-:Y:S01]  /*4ca0*/  @!P2 IMAD.MOV R9, RZ, RZ, -R9 ;  /* 0x000000ffff09a224 */ /* 0x000fe200078e0a09 */
[----:B------:R-:W-:Y:S01]  /*4cb0*/  ISETP.GT.U32.AND P2, PT, R23, R7, PT ;  /* 0x000000071700720c */ /* 0x000fe20003f44070 */
[----:B------:R-:W-:Y:S01]  /*4cc0*/  @!P5 IMAD.MOV R6, RZ, RZ, -R6 ;  /* 0x000000ffff06d224 */ /* 0x000fe200078e0a06 */
[----:B------:R-:W-:-:S02]  /*4cd0*/  ISETP.GE.AND P3, PT, R14, RZ, PT ;  /* 0x000000ff0e00720c */ /* 0x000fc40003f66270 */
[----:B------:R-:W-:Y:S01]  /*4ce0*/  ISETP.GT.U32.AND P5, PT, R23, R4, PT ;  /* 0x000000041700720c */ /* 0x000fe20003fa4070 */
[----:B------:R-:W-:Y:S01]  /*4cf0*/  STL [R1+0x2e0], R20 ;  /* 0x0002e01401007387 */ /* 0x000fe20000100800 */
[----:B------:R-:W-:Y:S01]  /*4d00*/  LOP3.LUT R0, R5, 0x172, RZ, 0xfc, !PT ;  /* 0x0000017205007812 */ /* 0x000fe200078efcff */
[----:B------:R-:W-:Y:S02]  /*4d10*/  @!P0 IMAD.IADD R18, R18, 0x1, -R23 ;  /* 0x0000000112128824 */ /* 0x000fe400078e0a17 */
[----:B------:R-:W-:Y:S04]  /*4d20*/  STL [R1+0x2dc], R19 ;  /* 0x0002dc1301007387 */ /* 0x000fe80000100800 */
[----:B------:R0:W-:Y:S01]  /*4d30*/  STL [R1+0x2c0], R9 ;  /* 0x0002c00901007387 */ /* 0x0001e20000100800 */
[----:B------:R-:W-:-:S02]  /*4d40*/  IMAD.MOV.U32 R10, RZ, RZ, R18 ;  /* 0x000000ffff0a7224 */ /* 0x000fc400078e0012 */
[--C-:B------:R-:W-:Y:S01]  /*4d50*/  @!P4 IMAD.IADD R13, R13, 0x1, -R23.reuse ;  /* 0x000000010d0dc824 */ /* 0x100fe200078e0a17 */
[----:B------:R-:W-:Y:S01]  /*4d60*/  ISETP.GE.AND P4, PT, R0, RZ, PT ;  /* 0x000000ff0000720c */ /* 0x000fe20003f86270 */
[--C-:B------:R-:W-:Y:S01]  /*4d70*/  @!P2 IMAD.IADD R7, R7, 0x1, -R23.reuse ;  /* 0x000000010707a824 */ /* 0x100fe200078e0a17 */
[----:B0-----:R-:W-:Y:S01]  /*4d80*/  IABS R9, R0 ;  /* 0x0000000000097213 */ /* 0x001fe20000000000 */
[----:B------:R-:W-:Y:S02]  /*4d90*/  @!P3 IMAD.MOV R10, RZ, RZ, -R10 ;  /* 0x000000ffff0ab224 */ /* 0x000fe400078e0a0a */
[----:B------:R-:W-:Y:S02]  /*4da0*/  @!P5 IMAD.IADD R4, R4, 0x1, -R23 ;  /* 0x000000010404d824 */ /* 0x000fe400078e0a17 */
[----:B------:R-:W-:Y:S01]  /*4db0*/  IMAD.MOV.U32 R0, RZ, RZ, R9 ;  /* 0x000000ffff007224 */ /* 0x000fe200078e0009 */
[----:B------:R-:W-:Y:S01]  /*4dc0*/  ISETP.GT.U32.AND P5, PT, R23, R7, PT ;  /* 0x000000071700720c */ /* 0x000fe20003fa4070 */
[----:B------:R0:W-:Y:S01]  /*4dd0*/  STL [R1+0x4], R6 ;  /* 0x0000040601007387 */ /* 0x0001e20000100800 */
[----:B------:R-:W-:Y:S01]  /*4de0*/  LOP3.LUT R8, R5, 0x170, RZ, 0xfc, !PT ;  /* 0x0000017005087812 */ /* 0x000fe200078efcff */
[----:B------:R-:W-:-:S02]  /*4df0*/  IMAD.HI.U32 R9, R3, R0, RZ ;  /* 0x0000000003097227 */ /* 0x000fc400078e00ff */
[----:B------:R1:W-:Y:S01]  /*4e00*/  STL [R1+0x2c4], R10 ;  /* 0x0002c40a01007387 */ /* 0x0003e20000100800 */
[----:B------:R-:W-:Y:S02]  /*4e10*/  ISETP.GE.AND P6, PT, R16, RZ, PT ;  /* 0x000000ff1000720c */ /* 0x000fe40003fc6270 */
[----:B0-----:R-:W-:Y:S01]  /*4e20*/  IABS R6, R8 ;  /* 0x0000000800067213 */ /* 0x001fe20000000000 */
[----:B-1----:R-:W-:Y:S02]  /*4e30*/  IMAD.MOV.U32 R10, RZ, RZ, R13 ;  /* 0x000000ffff0a7224 */ /* 0x002fe400078e000d */
[----:B------:R-:W-:Y:S01]  /*4e40*/  IMAD.MOV R13, RZ, RZ, -R9 ;  /* 0x000000ffff0d7224 */ /* 0x000fe200078e0a09 */
[----:B------:R-:W-:Y:S01]  /*4e50*/  ISETP.GE.AND P2, PT, R8, RZ, PT ;  /* 0x000000ff0800720c */ /* 0x000fe20003f46270 */
[----:B------:R-:W-:-:S04]  /*4e60*/  IMAD.HI.U32 R8, R3, R6, RZ ;  /* 0x0000000603087227 */ /* 0x000fc800078e00ff */
[----:B------:R-:W-:Y:S02]  /*4e70*/  IMAD R13, R23, R13, R0 ;  /* 0x0000000d170d7224 */ /* 0x000fe400078e0200 */
[----:B------:R-:W-:Y:S01]  /*4e80*/  @!P5 IMAD.IADD R7, R7, 0x1, -R23 ;  /* 0x000000010707d824 */ /* 0x000fe200078e0a17 */
[C---:B------:R-:W-:Y:S01]  /*4e90*/  ISETP.GT.U32.AND P3, PT, R23.reuse, R4, PT ;  /* 0x000000041700720c */ /* 0x040fe20003f64070 */
[----:B------:R-:W-:Y:S01]  /*4ea0*/  IMAD.MOV R8, RZ, RZ, -R8 ;  /* 0x000000ffff087224 */ /* 0x000fe200078e0a08 */
[C---:B------:R-:W-:Y:S01]  /*4eb0*/  ISETP.GT.U32.AND P5, PT, R23.reuse, R13, PT ;  /* 0x0000000d1700720c */ /* 0x040fe20003fa4070 */
[----:B------:R-:W-:Y:S02]  /*4ec0*/  IMAD.MOV.U32 R14, RZ, RZ, R7 ;  /* 0x000000ffff0e7224 */ /* 0x000fe400078e0007 */
[----:B------:R-:W-:Y:S01]  /*4ed0*/  IMAD R6, R23, R8, R6 ;  /* 0x0000000817067224 */ /* 0x000fe200078e0206 */
[----:B------:R-:W-:Y:S01]  /*4ee0*/  ISETP.GE.AND P0, PT, R11, RZ, PT ;  /* 0x000000ff0b00720c */ /* 0x000fe20003f06270 */
[----:B------:R-:W-:Y:S01]  /*4ef0*/  @!P6 IMAD.MOV R14, RZ, RZ, -R14 ;  /* 0x000000ffff0ee224 */ /* 0x000fe200078e0a0e */
[----:B------:R-:W-:-:S02]  /*4f00*/  LOP3.LUT R12, R5, 0x16e, RZ, 0xfc, !PT ;  /* 0x0000016e050c7812 */ /* 0x000fc400078efcff */
[----:B------:R-:W-:Y:S01]  /*4f10*/  ISETP.GT.U32.AND P6, PT, R23, R6, PT ;  /* 0x000000061700720c */ /* 0x000fe20003fc4070 */
[----:B------:R-:W-:Y:S01]  /*4f20*/  @!P1 IMAD.MOV R10, RZ, RZ, -R10 ;  /* 0x000000ffff0a9224 */ /* 0x000fe200078e0a0a */
[----:B------:R-:W-:Y:S01]  /*4f30*/  ISETP.GE.AND P1, PT, R12, RZ, PT ;  /* 0x000000ff0c00720c */ /* 0x000fe20003f26270 */
[--C-:B------:R-:W-:Y:S01]  /*4f40*/  @!P3 IMAD.IADD R4, R4, 0x1, -R23.reuse ;  /* 0x000000010404b824 */ /* 0x100fe200078e0a17 */
[----:B------:R-:W-:Y:S01]  /*4f50*/  IABS R12, R12 ;  /* 0x0000000c000c7213 */ /* 0x000fe20000000000 */
[----:B------:R-:W-:Y:S01]  /*4f60*/  @!P5 IMAD.IADD R13, R13, 0x1, -R23 ;  /* 0x000000010d0dd824 */ /* 0x000fe200078e0a17 */
[----:B------:R0:W-:Y:S01]  /*4f70*/  STL [R1+0x2c8], R10 ;  /* 0x0002c80a01007387 */ /* 0x0001e20000100800 */
[----:B------:R-:W-:Y:S02]  /*4f80*/  LOP3.LUT R11, R5, 0x16a, RZ, 0xfc, !PT ;  /* 0x0000016a050b7812 */ /* 0x000fe400078efcff */
[----:B------:R-:W-:Y:S01]  /*4f90*/  IMAD.HI.U32 R8, R3, R12, RZ ;  /* 0x0000000c03087227 */ /* 0x000fe200078e00ff */
[----:B------:R-:W-:-:S03]  /*4fa0*/  ISETP.GT.U32.AND P5, PT, R23, R13, PT ;  /* 0x0000000d1700720c */ /* 0x000fc60003fa4070 */
[----:B0-----:R-:W-:Y:S01]  /*4fb0*/  IMAD.MOV.U32 R10, RZ, RZ, R4 ;  /* 0x000000ffff0a7224 */ /* 0x001fe200078e0004 */
[----:B------:R-:W-:Y:S01]  /*4fc0*/  LOP3.LUT R9, R5, 0x16c, RZ, 0xfc, !PT ;  /* 0x0000016c05097812 */ /* 0x000fe200078efcff */
[----:B------:R-:W-:Y:S02]  /*4fd0*/  IMAD.MOV R7, RZ, RZ, -R8 ;  /* 0x000000ffff077224 */ /* 0x000fe400078e0a08 */
[----:B------:R-:W-:Y:S01]  /*4fe0*/  @!P0 IMAD.MOV R10, RZ, RZ, -R10 ;  /* 0x000000ffff0a8224 */ /* 0x000fe200078e0a0a */
[----:B------:R-:W-:Y:S01]  /*4ff0*/  ISETP.GE.AND P0, PT, R11, RZ, PT ;  /* 0x000000ff0b00720c */ /* 0x000fe20003f06270 */
[----:B------:R-:W-:Y:S01]  /*5000*/  @!P6 IMAD.IADD R6, R6, 0x1, -R23 ;  /* 0x000000010606e824 */ /* 0x000fe200078e0a17 */
[----:B------:R-:W-:Y:S02]  /*5010*/  LOP3.LUT R0, R5, 0x168, RZ, 0xfc, !PT ;  /* 0x0000016805007812 */ /* 0x000fe400078efcff */
[----:B------:R-:W-:Y:S01]  /*5020*/  IABS R11, R11 ;  /* 0x0000000b000b7213 */ /* 0x000fe20000000000 */
[----:B------:R-:W-:Y:S01]  /*5030*/  STL [R1+0x2cc], R14 ;  /* 0x0002cc0e01007387 */ /* 0x000fe20000100800 */
[----:B------:R-:W-:Y:S01]  /*5040*/  ISETP.GE.AND P3, PT, R9, RZ, PT ;  /* 0x000000ff0900720c */ /* 0x000fe20003f66270 */
[C---:B------:R-:W-:Y:S01]  /*5050*/  IMAD R12, R23.reuse, R7, R12 ;  /* 0x00000007170c7224 */ /* 0x040fe200078e020c */
[----:B------:R-:W-:Y:S01]  /*5060*/  IABS R9, R9 ;  /* 0x0000000900097213 */ /* 0x000fe20000000000 */
[----:B------:R0:W-:Y:S01]  /*5070*/  STL [R1+0x2d8], R10 ;  /* 0x0002d80a01007387 */ /* 0x0001e20000100800 */
[----:B------:R-:W-:Y:S01]  /*5080*/  ISETP.GT.U32.AND P6, PT, R23, R6, PT ;  /* 0x000000061700720c */ /* 0x000fe20003fc4070 */
[----:B------:R-:W-:-:S04]  /*5090*/  IMAD.HI.U32 R7, R3, R11, RZ ;  /* 0x0000000b03077227 */ /* 0x000fc800078e00ff */
[----:B------:R-:W-:Y:S01]  /*50a0*/  @!P5 IMAD.IADD R13, R13, 0x1, -R23 ;  /* 0x000000010d0dd824 */ /* 0x000fe200078e0a17 */
[----:B0-----:R-:W-:Y:S01]  /*50b0*/  IABS R10, R0 ;  /* 0x00000000000a7213 */ /* 0x001fe20000000000 */
[----:B------:R-:W-:Y:S01]  /*50c0*/  IMAD.HI.U32 R4, R3, R9, RZ ;  /* 0x0000000903047227 */ /* 0x000fe200078e00ff */
[----:B------:R-:W-:-:S03]  /*50d0*/  ISETP.GT.U32.AND P5, PT, R23, R12, PT ;  /* 0x0000000c1700720c */ /* 0x000fc60003fa4070 */
[----:B------:R-:W-:-:S04]  /*50e0*/  IMAD.HI.U32 R8, R3, R10, RZ ;  /* 0x0000000a03087227 */ /* 0x000fc800078e00ff */
[----:B------:R-:W-:Y:S02]  /*50f0*/  IMAD.MOV R7, RZ, RZ, -R7 ;  /* 0x000000ffff077224 */ /* 0x000fe400078e0a07 */
[----:B------:R-:W-:Y:S02]  /*5100*/  IMAD.MOV R4, RZ, RZ, -R4 ;  /* 0x000000ffff047224 */ /* 0x000fe400078e0a04 */
[----:B------:R-:W-:Y:S02]  /*5110*/  IMAD.MOV R8, RZ, RZ, -R8 ;  /* 0x000000ffff087224 */ /* 0x000fe400078e0a08 */
[C---:B------:R-:W-:Y:S02]  /*5120*/  IMAD R11, R23.reuse, R7, R11 ;  /* 0x00000007170b7224 */ /* 0x040fe400078e020b */
[----:B------:R-:W-:Y:S02]  /*5130*/  IMAD R9, R23, R4, R9 ;  /* 0x0000000417097224 */ /* 0x000fe400078e0209 */
[----:B------:R-:W-:-:S02]  /*5140*/  IMAD.MOV.U32 R14, RZ, RZ, R13 ;  /* 0x000000ffff0e7224 */ /* 0x000fc400078e000d */
[C---:B------:R-:W-:Y:S02]  /*5150*/  IMAD R10, R23.reuse, R8, R10 ;  /* 0x00000008170a7224 */ /* 0x040fe400078e020a */
[--C-:B------:R-:W-:Y:S01]  /*5160*/  @!P6 IMAD.IADD R6, R6, 0x1, -R23.reuse ;  /* 0x000000010606e824 */ /* 0x100fe200078e0a17 */
[C---:B------:R-:W-:Y:S01]  /*5170*/  ISETP.GT.U32.AND P6, PT, R23.reuse, R11, PT ;  /* 0x0000000b1700720c */ /* 0x040fe20003fc4070 */
[----:B------:R-:W-:Y:S01]  /*5180*/  @!P4 IMAD.MOV R14, RZ, RZ, -R14 ;  /* 0x000000ffff0ec224 */ /* 0x000fe200078e0a0e */
[C---:B------:R-:W-:Y:S01]  /*5190*/  ISETP.GT.U32.AND P4, PT, R23.reuse, R9, PT ;  /* 0x000000091700720c */ /* 0x040fe20003f84070 */
[----:B------:R-:W-:Y:S01]  /*51a0*/  @!P5 IMAD.IADD R12, R12, 0x1, -R23 ;  /* 0x000000010c0cd824 */ /* 0x000fe200078e0a17 */
[----:B------:R-:W-:Y:S02]  /*51b0*/  ISETP.GT.U32.AND P5, PT, R23, R10, PT ;  /* 0x0000000a1700720c */ /* 0x000fe40003fa4070 */
[C---:B------:R-:W-:Y:S02]  /*51c0*/  LOP3.LUT R18, R5.reuse, 0x166, RZ, 0xfc, !PT ;  /* 0x0000016605127812 */ /* 0x040fe400078efcff */
[----:B------:R-:W-:Y:S01]  /*51d0*/  LOP3.LUT R15, R5, 0x164, RZ, 0xfc, !PT ;  /* 0x00000164050f7812 */ /* 0x000fe200078efcff */
[----:B------:R0:W-:Y:S01]  /*51e0*/  STL [R1+0x2d4], R14 ;  /* 0x0002d40e01007387 */ /* 0x0001e20000100800 */
[----:B------:R-:W-:-:S03]  /*51f0*/  IABS R4, R18 ;  /* 0x0000001200047213 */ /* 0x000fc60000000000 */
[--C-:B------:R-:W-:Y:S02]  /*5200*/  @!P6 IMAD.IADD R11, R11, 0x1, -R23.reuse ;  /* 0x000000010b0be824 */ /* 0x100fe400078e0a17 */
[--C-:B------:R-:W-:Y:S01]  /*5210*/  @!P4 IMAD.IADD R9, R9, 0x1, -R23.reuse ;  /* 0x000000010909c824 */ /* 0x100fe200078e0a17 */
[----:B0-----:R-:W-:Y:S01]  /*5220*/  IABS R14, R15 ;  /* 0x0000000f000e7213 */ /* 0x001fe20000000000 */
[----:B------:R-:W-:Y:S01]  /*5230*/  @!P5 IMAD.IADD R10, R10, 0x1, -R23 ;  /* 0x000000010a0ad824 */ /* 0x000fe200078e0a17 */
[C---:B------:R-:W-:Y:S01]  /*5240*/  ISETP.GT.U32.AND P4, PT, R23.reuse, R12, PT ;  /* 0x0000000c1700720c */ /* 0x040fe20003f84070 */
[----:B------:R-:W-:Y:S01]  /*5250*/  IMAD.MOV.U32 R13, RZ, RZ, R6 ;  /* 0x000000ffff0d7224 */ /* 0x000fe200078e0006 */
[----:B------:R-:W-:Y:S01]  /*5260*/  ISETP.GT.U32.AND P5, PT, R23, R11, PT ;  /* 0x0000000b1700720c */ /* 0x000fe20003fa4070 */
[----:B------:R-:W-:-:S04]  /*5270*/  IMAD.HI.U32 R7, R3, R4, RZ ;  /* 0x0000000403077227 */ /* 0x000fc800078e00ff */
[----:B------:R-:W-:-:S04]  /*5280*/  IMAD.HI.U32 R6, R3, R14, RZ ;  /* 0x0000000e03067227 */ /* 0x000fc800078e00ff */
[----:B------:R-:W-:Y:S02]  /*5290*/  IMAD.MOV R7, RZ, RZ, -R7 ;  /* 0x000000ffff077224 */ /* 0x000fe400078e0a07 */
[----:B------:R-:W-:Y:S02]  /*52a0*/  IMAD.MOV R6, RZ, RZ, -R6 ;  /* 0x000000ffff067224 */ /* 0x000fe400078e0a06 */
[----:B------:R-:W-:Y:S01]  /*52b0*/  @!P2 IMAD.MOV R13, RZ, RZ, -R13 ;  /* 0x000000ffff0da224 */ /* 0x000fe200078e0a0d */
[C---:B------:R-:W-:Y:S01]  /*52c0*/  ISETP.GT.U32.AND P2, PT, R23.reuse, R10, PT ;  /* 0x0000000a1700720c */ /* 0x040fe20003f44070 */
[C---:B------:R-:W-:Y:S02]  /*52d0*/  IMAD R4, R23.reuse, R7, R4 ;  /* 0x0000000717047224 */ /* 0x040fe400078e0204 */
[C---:B------:R-:W-:Y:S02]  /*52e0*/  IMAD R14, R23.reuse, R6, R14 ;  /* 0x00000006170e7224 */ /* 0x040fe400078e020e */
[--C-:B------:R-:W-:Y:S01]  /*52f0*/  @!P4 IMAD.IADD R12, R12, 0x1, -R23.reuse ;  /* 0x000000010c0cc824 */ /* 0x100fe200078e0a17 */
[----:B------:R-:W-:Y:S01]  /*5300*/  ISETP.GT.U32.AND P4, PT, R23, R4, PT ;  /* 0x000000041700720c */ /* 0x000fe20003f84070 */
[----:B------:R-:W-:Y:S01]  /*5310*/  @!P5 IMAD.IADD R11, R11, 0x1, -R23 ;  /* 0x000000010b0bd824 */ /* 0x000fe200078e0a17 */
[----:B------:R-:W-:-:S02]  /*5320*/  ISETP.GT.U32.AND P5, PT, R23, R14, PT ;  /* 0x0000000e1700720c */ /* 0x000fc40003fa4070 */
[----:B------:R-:W-:Y:S02]  /*5330*/  ISETP.GT.U32.AND P6, PT, R23, R9, PT ;  /* 0x000000091700720c */ /* 0x000fe40003fc4070 */
[C---:B------:R-:W-:Y:S01]  /*5340*/  LOP3.LUT R6, R5.reuse, 0x15e, RZ, 0xfc, !PT ;  /* 0x0000015e05067812 */ /* 0x040fe200078efcff */
[--C-:B------:R-:W-:Y:S01]  /*5350*/  @!P2 IMAD.IADD R10, R10, 0x1, -R23.reuse ;  /* 0x000000010a0aa824 */ /* 0x100fe200078e0a17 */
[----:B------:R-:W-:Y:S02]  /*5360*/  LOP3.LUT R8, R5, 0x162, RZ, 0xfc, !PT ;  /* 0x0000016205087812 */ /* 0x000fe400078efcff */
[----:B------:R-:W-:Y:S02]  /*5370*/  ISETP.GE.AND P2, PT, R18, RZ, PT ;  /* 0x000000ff1200720c */ /* 0x000fe40003f46270 */
[----:B------:R-:W-:Y:S01]  /*5380*/  IABS R18, R6 ;  /* 0x0000000600127213 */ /* 0x000fe20000000000 */
[--C-:B------:R-:W-:Y:S01]  /*5390*/  @!P4 IMAD.IADD R4, R4, 0x1, -R23.reuse ;  /* 0x000000010404c824 */ /* 0x100fe200078e0a17 */
[----:B------:R-:W-:Y:S01]  /*53a0*/  IABS R17, R8 ;  /* 0x0000000800117213 */ /* 0x000fe20000000000 */
[--C-:B------:R-:W-:Y:S01]  /*53b0*/  @!P5 IMAD.IADD R14, R14, 0x1, -R23.reuse ;  /* 0x000000010e0ed824 */ /* 0x100fe200078e0a17 */
[----:B------:R-:W-:Y:S01]  /*53c0*/  ISETP.GE.AND P4, PT, R15, RZ, PT ;  /* 0x000000ff0f00720c */ /* 0x000fe20003f86270 */
[----:B------:R-:W-:Y:S01]  /*53d0*/  IMAD.MOV.U32 R15, RZ, RZ, R18 ;  /* 0x000000ffff0f7224 */ /* 0x000fe200078e0012 */
[----:B------:R0:W-:Y:S01]  /*53e0*/  STL [R1+0x2d0], R13 ;  /* 0x0002d00d01007387 */ /* 0x0001e20000100800 */
[----:B------:R-:W-:Y:S01]  /*53f0*/  @!P6 IMAD.IADD R9, R9, 0x1, -R23 ;  /* 0x000000010909e824 */ /* 0x000fe200078e0a17 */
[----:B------:R-:W-:Y:S01]  /*5400*/  ISETP.GT.U32.AND P5, PT, R23, R14, PT ;  /* 0x0000000e1700720c */ /* 0x000fe20003fa4070 */
[----:B------:R-:W-:Y:S01]  /*5410*/  IMAD.MOV.U32 R20, RZ, RZ, R12 ;  /* 0x000000ffff147224 */ /* 0x000fe200078e000c */
[----:B------:R-:W-:Y:S01]  /*5420*/  LOP3.LUT R7, R5, 0x160, RZ, 0xfc, !PT ;  /* 0x0000016005077812 */ /* 0x000fe200078efcff */
[----:B------:R-:W-:-:S04]  /*5430*/  IMAD.HI.U32 R12, R3, R15, RZ ;  /* 0x0000000f030c7227 */ /* 0x000fc800078e00ff */
[----:B0-----:R-:W-:Y:S01]  /*5440*/  IMAD.HI.U32 R13, R3, R17, RZ ;  /* 0x00000011030d7227 */ /* 0x001fe200078e00ff */
[----:B------:R-:W-:-:S03]  /*5450*/  IABS R16, R7 ;  /* 0x0000000700107213 */ /* 0x000fc60000000000 */
[----:B------:R-:W-:Y:S02]  /*5460*/  IMAD.MOV R13, RZ, RZ, -R13 ;  /* 0x000000ffff0d7224 */ /* 0x000fe400078e0a0d */
[----:B------:R-:W-:Y:S02]  /*5470*/  IMAD.MOV.U32 R19, RZ, RZ, R9 ;  /* 0x000000ffff137224 */ /* 0x000fe400078e0009 */
[----:B------:R-:W-:Y:S01]  /*5480*/  @!P1 IMAD.MOV R20, RZ, RZ, -R20 ;  /* 0x000000ffff149224 */ /* 0x000fe200078e0a14 */
[C---:B------:R-:W-:Y:S01]  /*5490*/  ISETP.GT.U32.AND P1, PT, R23.reuse, R4, PT ;  /* 0x000000041700720c */ /* 0x040fe20003f24070 */
[----:B------:R-:W-:Y:S01]  /*54a0*/  IMAD.MOV R9, RZ, RZ, -R12 ;  /* 0x000000ffff097224 */ /* 0x000fe200078e0a0c */
[----:B------:R-:W-:Y:S01]  /*54b0*/  ISETP.GE.AND P6, PT, R0, RZ, PT ;  /* 0x000000ff0000720c */ /* 0x000fe20003fc6270 */
[C---:B------:R-:W-:Y:S02]  /*54c0*/  IMAD R17, R23.reuse, R13, R17 ;  /* 0x0000000d17117224 */ /* 0x040fe400078e0211 */
[----:B------:R-:W-:-:S02]  /*54d0*/  IMAD R15, R23, R9, R15 ;  /* 0x00000009170f7224 */ /* 0x000fc400078e020f */
[----:B------:R-:W-:-:S04]  /*54e0*/  IMAD.HI.U32 R0, R3, R16, RZ ;  /* 0x0000001003007227 */ /* 0x000fc800078e00ff */
[----:B------:R-:W-:Y:S01]  /*54f0*/  @!P3 IMAD.MOV R19, RZ, RZ, -R19 ;  /* 0x000000ffff13b224 */ /* 0x000fe200078e0a13 */
[C---:B------:R-:W-:Y:S01]  /*5500*/  ISETP.GT.U32.AND P3, PT, R23.reuse, R17, PT ;  /* 0x000000111700720c */ /* 0x040fe20003f64070 */
[--C-:B------:R-:W-:Y:S01]  /*5510*/  @!P5 IMAD.IADD R14, R14, 0x1, -R23.reuse ;  /* 0x000000010e0ed824 */ /* 0x100fe200078e0a17 */
[C---:B------:R-:W-:Y:S01]  /*5520*/  ISETP.GT.U32.AND P5, PT, R23.reuse, R15, PT ;  /* 0x0000000f1700720c */ /* 0x040fe20003fa4070 */
[----:B------:R-:W-:Y:S02]  /*5530*/  IMAD.MOV R0, RZ, RZ, -R0 ;  /* 0x000000ffff007224 */ /* 0x000fe400078e0a00 */
[----:B------:R-:W-:Y:S02]  /*5540*/  @!P1 IMAD.IADD R4, R4, 0x1, -R23 ;  /* 0x0000000104049824 */ /* 0x000fe400078e0a17 */
[C---:B------:R-:W-:Y:S02]  /*5550*/  IMAD R16, R23.reuse, R0, R16 ;  /* 0x0000000017107224 */ /* 0x040fe400078e0210 */
[----:B------:R-:W-:Y:S01]  /*5560*/  @!P0 IMAD.MOV R11, RZ, RZ, -R11 ;  /* 0x000000ffff0b8224 */ /* 0x000fe200078e0a0b */
[----:B------:R-:W-:Y:S01]  /*5570*/  ISETP.GE.AND P0, PT, R8, RZ, PT ;  /* 0x000000ff0800720c */ /* 0x000fe20003f06270 */
[----:B------:R-:W-:Y:S01]  /*5580*/  @!P6 IMAD.MOV R10, RZ, RZ, -R10 ;  /* 0x000000ffff0ae224 */ /* 0x000fe200078e0a0a */
[----:B------:R-:W-:Y:S01]  /*5590*/  ISETP.GT.U32.AND P6, PT, R23, R16, PT ;  /* 0x000000101700720c */ /* 0x000fe20003fc4070 */
[----:B------:R-:W-:Y:S01]  /*55a0*/  IMAD.MOV.U32 R8, RZ, RZ, R4 ;  /* 0x000000ffff087224 */ /* 0x000fe200078e0004 */
[----:B------:R-:W-:-:S02]  /*55b0*/  ISETP.GE.AND P1, PT, R7, RZ, PT ;  /* 0x000000ff0700720c */ /* 0x000fc40003f26270 */
[----:B------:R-:W-:Y:S01]  /*55c0*/  LOP3.LUT R7, R5, 0x15a, RZ, 0xfc, !PT ;  /* 0x0000015a05077812 */ /* 0x000fe200078efcff */
[--C-:B------:R-:W-:Y:S01]  /*55d0*/  @!P3 IMAD.IADD R17, R17, 0x1, -R23.reuse ;  /* 0x000000011111b824 */ /* 0x100fe200078e0a17 */
[----:B------:R-:W-:Y:S01]  /*55e0*/  ISETP.GE.AND P3, PT, R6, RZ, PT ;  /* 0x000000ff0600720c */ /* 0x000fe20003f66270 */
[----:B------:R-:W-:Y:S01]  /*55f0*/  @!P2 IMAD.MOV R8, RZ, RZ, -R8 ;  /* 0x000000ffff08a224 */ /* 0x000fe200078e0a08 */
[----:B------:R-:W-:Y:S01]  /*5600*/  STL [R1+0x2ac], R20 ;  /* 0x0002ac1401007387 */ /* 0x000fe20000100800 */
[----:B------:R-:W-:Y:S01]  /*5610*/  @!P5 IMAD.IADD R15, R15, 0x1, -R23 ;  /* 0x000000010f0fd824 */ /* 0x000fe200078e0a17 */
[----:B------:R-:W-:Y:S02]  /*5620*/  IABS R6, R7 ;  /* 0x0000000700067213 */ /* 0x000fe40000000000 */
[----:B------:R-:W-:Y:S01]  /*5630*/  LOP3.LUT R0, R5, 0x15c, RZ, 0xfc, !PT ;  /* 0x0000015c05007812 */ /* 0x000fe200078efcff */
[----:B------:R-:W-:Y:S01]  /*5640*/  STL [R1+0x2b0], R19 ;  /* 0x0002b01301007387 */ /* 0x000fe20000100800 */
[----:B------:R-:W-:-:S03]  /*5650*/  ISETP.GT.U32.AND P5, PT, R23, R15, PT ;  /* 0x0000000f1700720c */ /* 0x000fc60003fa4070 */
[----:B------:R-:W-:Y:S01]  /*5660*/  STL [R1+0x2b4], R11 ;  /* 0x0002b40b01007387 */ /* 0x000fe20000100800 */
[----:B------:R-:W-:-:S03]  /*5670*/  IABS R12, R0 ;  /* 0x00000000000c7213 */ /* 0x000fc60000000000 */
[----:B------:R-:W-:Y:S04]  /*5680*/  STL [R1+0x2b8], R10 ;  /* 0x0002b80a01007387 */ /* 0x000fe80000100800 */
[----:B------:R0:W-:Y:S01]  /*5690*/  STL [R1+0x2bc], R8 ;  /* 0x0002bc0801007387 */ /* 0x0001e20000100800 */
[----:B------:R-:W-:Y:S01]  /*56a0*/  @!P6 IMAD.IADD R16, R16, 0x1, -R23 ;  /* 0x000000011010e824 */ /* 0x000fe200078e0a17 */
[----:B------:R-:W-:Y:S01]  /*56b0*/  ISETP.GT.U32.AND P6, PT, R23, R17, PT ;  /* 0x000000111700720c */ /* 0x000fe20003fc4070 */
[----:B------:R-:W-:-:S04]  /*56c0*/  IMAD.HI.U32 R9, R3, R12, RZ ;  /* 0x0000000c03097227 */ /* 0x000fc800078e00ff */
[----:B0-----:R-:W-:-:S04]  /*56d0*/  IMAD.HI.U32 R8, R3, R6, RZ ;  /* 0x0000000603087227 */ /* 0x001fc800078e00ff */
[----:B------:R-:W-:Y:S02]  /*56e0*/  IMAD.MOV R8, RZ, RZ, -R8 ;  /* 0x000000ffff087224 */ /* 0x000fe400078e0a08 */
[----:B------:R-:W-:Y:S02]  /*56f0*/  IMAD.MOV R9, RZ, RZ, -R9 ;  /* 0x000000ffff097224 */ /* 0x000fe400078e0a09 */
[----:B------:R-:W-:Y:S02]  /*5700*/  IMAD R6, R23, R8, R6 ;  /* 0x0000000817067224 */ /* 0x000fe400078e0206 */
[--C-:B------:R-:W-:Y:S02]  /*5710*/  @!P5 IMAD.IADD R15, R15, 0x1, -R23.reuse ;  /* 0x000000010f0fd824 */ /* 0x100fe400078e0a17 */
[C---:B------:R-:W-:Y:S01]  /*5720*/  IMAD R12, R23.reuse, R9, R12 ;  /* 0x00000009170c7224 */ /* 0x040fe200078e020c */
[----:B------:R-:W-:Y:S01]  /*5730*/  ISETP.GT.U32.AND P5, PT, R23, R6, PT ;  /* 0x000000061700720c */ /* 0x000fe20003fa4070 */
[----:B------:R-:W-:-:S03]  /*5740*/  @!P6 IMAD.IADD R17, R17, 0x1, -R23 ;  /* 0x000000011111e824 */ /* 0x000fc600078e0a17 */
[----:B------:R-:W-:Y:S02]  /*5750*/  ISETP.GT.U32.AND P6, PT, R23, R12, PT ;  /* 0x0000000c1700720c */ /* 0x000fe40003fc4070 */
[----:B------:R-:W-:Y:S02]  /*5760*/  LOP3.LUT R10, R5, 0x158, RZ, 0xfc, !PT ;  /* 0x00000158050a7812 */ /* 0x000fe400078efcff */
[----:B------:R-:W-:Y:S02]  /*5770*/  ISETP.GT.U32.AND P2, PT, R23, R16, PT ;  /* 0x000000101700720c */ /* 0x000fe40003f44070 */
[----:B------:R-:W-:Y:S01]  /*5780*/  LOP3.LUT R8, R5, 0x154, RZ, 0xfc, !PT ;  /* 0x0000015405087812 */ /* 0x000fe200078efcff */
[----:B------:R-:W-:Y:S01]  /*5790*/  IMAD.MOV.U32 R20, RZ, RZ, R14 ;  /* 0x000000ffff147224 */ /* 0x000fe200078e000e */
[----:B------:R-:W-:Y:S01]  /*57a0*/  IABS R13, R10 ;  /* 0x0000000a000d7213 */ /* 0x000fe20000000000 */
[----:B------:R-:W-:Y:S01]  /*57b0*/  @!P5 IMAD.IADD R6, R6, 0x1, -R23 ;  /* 0x000000010606d824 */ /* 0x000fe200078e0a17 */
[----:B------:R-:W-:Y:S01]  /*57c0*/  IABS R11, R8 ;  /* 0x00000008000b7213 */ /* 0x000fe20000000000 */
[----:B------:R-:W-:-:S02]  /*57d0*/  @!P4 IMAD.MOV R20, RZ, RZ, -R20 ;  /* 0x000000ffff14c224 */ /* 0x000fc400078e0a14 */
[----:B------:R-:W-:Y:S01]  /*57e0*/  IMAD.HI.U32 R18, R3, R13, RZ ;  /* 0x0000000d03127227 */ /* 0x000fe200078e00ff */
[----:B------:R-:W-:Y:S02]  /*57f0*/  ISETP.GT.U32.AND P4, PT, R23, R6, PT ;  /* 0x000000061700720c */ /* 0x000fe40003f84070 */
[----:B------:R-:W-:Y:S01]  /*5800*/  LOP3.LUT R4, R5, 0x156, RZ, 0xfc, !PT ;  /* 0x0000015605047812 */ /* 0x000fe200078efcff */
[----:B------:R-:W-:Y:S02]  /*5810*/  @!P6 IMAD.IADD R12, R12, 0x1, -R23 ;  /* 0x000000010c0ce824 */ /* 0x000fe400078e0a17 */
[----:B------:R-:W-:Y:S01]  /*5820*/  IMAD.HI.U32 R14, R3, R11, RZ ;  /* 0x0000000b030e7227 */ /* 0x000fe200078e00ff */
[----:B------:R-:W-:-:S03]  /*5830*/  IABS R9, R4 ;  /* 0x0000000400097213 */ /* 0x000fc60000000000 */
[----:B------:R-:W-:Y:S02]  /*5840*/  @!P2 IMAD.IADD R16, R16, 0x1, -R23 ;  /* 0x000000011010a824 */ /* 0x000fe400078e0a17 */
[----:B------:R-:W-:Y:S01]  /*5850*/  IMAD.MOV R18, RZ, RZ, -R18 ;  /* 0x000000ffff127224 */ /* 0x000fe200078e0a12 */
[C---:B------:R-:W-:Y:S01]  /*5860*/  ISETP.GT.U32.AND P5, PT, R23.reuse, R12, PT ;  /* 0x0000000c1700720c */ /* 0x040fe20003fa4070 */
[----:B------:R-:W-:Y:S02]  /*5870*/  IMAD.MOV R14, RZ, RZ, -R14 ;  /* 0x000000ffff0e7224 */ /* 0x000fe400078e0a0e */
[C---:B------:R-:W-:Y:S02]  /*5880*/  IMAD R13, R23.reuse, R18, R13 ;  /* 0x00000012170d7224 */ /* 0x040fe400078e020d */
[----:B------:R-:W-:Y:S02]  /*5890*/  IMAD.MOV.U32 R19, RZ, RZ, R17 ;  /* 0x000000ffff137224 */ /* 0x000fe400078e0011 */
[----:B------:R-:W-:Y:S01]  /*58a0*/  @!P1 IMAD.MOV R16, RZ, RZ, -R16 ;  /* 0x000000ffff109224 */ /* 0x000fe200078e0a10 */
[----:B------:R-:W-:Y:S01]  /*58b0*/  ISETP.GE.AND P1, PT, R10, RZ, PT ;  /* 0x000000ff0a00720c */ /* 0x000fe20003f26270 */
[----:B------:R-:W-:Y:S01]  /*58c0*/  IMAD R10, R23, R14, R11 ;  /* 0x0000000e170a7224 */ /* 0x000fe200078e020b */
[----:B------:R-:W-:Y:S01]  /*58d0*/  ISETP.GE.AND P2, PT, R0, RZ, PT ;  /* 0x000000ff0000720c */ /* 0x000fe20003f46270 */
[----:B------:R-:W-:-:S04]  /*58e0*/  IMAD.HI.U32 R0, R3, R9, RZ ;  /* 0x0000000903007227 */ /* 0x000fc800078e00ff */
[----:B------:R-:W-:Y:S01]  /*58f0*/  @!P0 IMAD.MOV R19, RZ, RZ, -R19 ;  /* 0x000000ffff138224 */ /* 0x000fe200078e0a13 */
[C---:B------:R-:W-:Y:S01]  /*5900*/  ISETP.GT.U32.AND P0, PT, R23.reuse, R13, PT ;  /* 0x0000000d1700720c */ /* 0x040fe20003f04070 */
[--C-:B------:R-:W-:Y:S01]  /*5910*/  @!P4 IMAD.IADD R6, R6, 0x1, -R23.reuse ;  /* 0x000000010606c824 */ /* 0x100fe200078e0a17 */
[C---:B------:R-:W-:Y:S01]  /*5920*/  ISETP.GT.U32.AND P4, PT, R23.reuse, R10, PT ;  /* 0x0000000a1700720c */ /* 0x040fe20003f84070 */
[----:B------:R-:W-:Y:S02]  /*5930*/  IMAD.MOV R0, RZ, RZ, -R0 ;  /* 0x000000ffff007224 */ /* 0x000fe400078e0a00 */
[----:B------:R-:W-:Y:S02]  /*5940*/  @!P5 IMAD.IADD R12, R12, 0x1, -R23 ;  /* 0x000000010c0cd824 */ /* 0x000fe400078e0a17 */
[----:B------:R-:W-:Y:S01]  /*5950*/  IMAD R9, R23, R0, R9 ;  /* 0x0000000017097224 */ /* 0x000fe200078e0209 */
[----:B------:R-:W-:Y:S01]  /*5960*/  ISETP.GE.AND P6, PT, R7, RZ, PT ;  /* 0x000000ff0700720c */ /* 0x000fe20003fc6270 */
[----:B------:R-:W-:Y:S01]  /*5970*/  @!P3 IMAD.MOV R15, RZ, RZ, -R15 ;  /* 0x000000ffff0fb224 */ /* 0x000fe200078e0a0f */
[----:B------:R-:W-:Y:S01]  /*5980*/  LOP3.LUT R7, R5, 0x152, RZ, 0xfc, !PT ;  /* 0x0000015205077812 */ /* 0x000fe200078efcff */
[----:B------:R-:W-:Y:S01]  /*5990*/  IMAD.MOV.U32 R14, RZ, RZ, R12 ;  /* 0x000000ffff0e7224 */ /* 0x000fe200078e000c */
[----:B------:R-:W-:-:S02]  /*59a0*/  ISETP.GT.U32.AND P3, PT, R23, R9, PT ;  /* 0x000000091700720c */ /* 0x000fc40003f64070 */
[----:B------:R-:W-:Y:S01]  /*59b0*/  ISETP.GE.AND P5, PT, R4, RZ, PT ;  /* 0x000000ff0400720c */ /* 0x000fe20003fa6270 */
[--C-:B------:R-:W-:Y:S01]  /*59c0*/  @!P0 IMAD.IADD R13, R13, 0x1, -R23.reuse ;  /* 0x000000010d0d8824 */ /* 0x100fe200078e0a17 */
[----:B------:R-:W-:Y:S01]  /*59d0*/  LOP3.LUT R4, R5, 0x150, RZ, 0xfc, !PT ;  /* 0x0000015005047812 */ /* 0x000fe200078efcff */
[----:B------:R-:W-:Y:S01]  /*59e0*/  @!P2 IMAD.MOV R14, RZ, RZ, -R14 ;  /* 0x000000ffff0ea224 */ /* 0x000fe200078e0a0e */
[----:B------:R-:W-:Y:S01]  /*59f0*/  IABS R0, R7 ;  /* 0x0000000700007213 */ /* 0x000fe20000000000 */
[----:B------:R-:W-:Y:S01]  /*5a00*/  STL [R1+0x230], R20 ;  /* 0x0002301401007387 */ /* 0x000fe20000100800 */
[----:B------:R-:W-:Y:S01]  /*5a10*/  @!P4 IMAD.IADD R10, R10, 0x1, -R23 ;  /* 0x000000010a0ac824 */ /* 0x000fe200078e0a17 */
[----:B------:R-:W-:Y:S02]  /*5a20*/  IABS R12, R4 ;  /* 0x00000004000c7213 */ /* 0x000fe40000000000 */
[----:B------:R-:W-:Y:S01]  /*5a30*/  STL [R1+0x234], R19 ;  /* 0x0002341301007387 */ /* 0x000fe20000100800 */
[----:B------:R-:W-:Y:S01]  /*5a40*/  ISETP.GT.U32.AND P2, PT, R23, R13, PT ;  /* 0x0000000d1700720c */ /* 0x000fe20003f44070 */
[----:B------:R-:W-:-:S02]  /*5a50*/  IMAD.HI.U32 R11, R3, R0, RZ ;  /* 0x00000000030b7227 */ /* 0x000fc400078e00ff */
[----:B------:R-:W-:Y:S01]  /*5a60*/  STL [R1+0x244], R16 ;  /* 0x0002441001007387 */ /* 0x000fe20000100800 */
[----:B------:R-:W-:-:S03]  /*5a70*/  ISETP.GT.U32.AND P4, PT, R23, R10, PT ;  /* 0x0000000a1700720c */ /* 0x000fc60003f84070 */
[----:B------:R-:W-:Y:S04]  /*5a80*/  STL [R1+0x294], R15 ;  /* 0x0002940f01007387 */ /* 0x000fe80000100800 */
[----:B------:R0:W-:Y:S01]  /*5a90*/  STL [R1+0x29c], R14 ;  /* 0x00029c0e01007387 */ /* 0x0001e20000100800 */
[----:B------:R-:W-:Y:S02]  /*5aa0*/  IMAD.MOV R11, RZ, RZ, -R11 ;  /* 0x000000ffff0b7224 */ /* 0x000fe400078e0a0b */
[----:B------:R-:W-:Y:S02]  /*5ab0*/  @!P3 IMAD.IADD R9, R9, 0x1, -R23 ;  /* 0x000000010909b824 */ /* 0x000fe400078e0a17 */
[----:B0-----:R-:W-:Y:S02]  /*5ac0*/  IMAD.MOV.U32 R14, RZ, RZ, R6 ;  /* 0x000000ffff0e7224 */ /* 0x001fe400078e0006 */
[----:B------:R-:W-:-:S04]  /*5ad0*/  IMAD.HI.U32 R6, R3, R12, RZ ;  /* 0x0000000c03067227 */ /* 0x000fc800078e00ff */
[----:B------:R-:W-:Y:S02]  /*5ae0*/  IMAD.MOV R6, RZ, RZ, -R6 ;  /* 0x000000ffff067224 */ /* 0x000fe400078e0a06 */
[C---:B------:R-:W-:Y:S01]  /*5af0*/  IMAD R0, R23.reuse, R11, R0 ;  /* 0x0000000b17007224 */ /* 0x040fe200078e0200 */
[C---:B------:R-:W-:Y:S01]  /*5b00*/  ISETP.GT.U32.AND P3, PT, R23.reuse, R9, PT ;  /* 0x000000091700720c */ /* 0x040fe20003f64070 */
[----:B------:R-:W-:Y:S02]  /*5b10*/  IMAD R12, R23, R6, R12 ;  /* 0x00000006170c7224 */ /* 0x000fe400078e020c */
[--C-:B------:R-:W-:Y:S01]  /*5b20*/  @!P2 IMAD.IADD R13, R13, 0x1, -R23.reuse ;  /* 0x000000010d0da824 */ /* 0x100fe200078e0a17 */
[C---:B------:R-:W-:Y:S01]  /*5b30*/  ISETP.GT.U32.AND P2, PT, R23.reuse, R0, PT ;  /* 0x000000001700720c */ /* 0x040fe20003f44070 */
[----:B------:R-:W-:Y:S01]  /*5b40*/  @!P4 IMAD.IADD R10, R10, 0x1, -R23 ;  /* 0x000000010a0ac824 */ /* 0x000fe200078e0a17 */
[----:B------:R-:W-:Y:S02]  /*5b50*/  ISETP.GT.U32.AND P4, PT, R23, R12, PT ;  /* 0x0000000c1700720c */ /* 0x000fe40003f84070 */
[----:B------:R-:W-:-:S02]  /*5b60*/  ISETP.GE.AND P0, PT, R8, RZ, PT ;  /* 0x000000ff0800720c */ /* 0x000fc40003f06270 */
[----:B------:R-:W-:-:S03]  /*5b70*/  LOP3.LUT R8, R5, 0x14e, RZ, 0xfc, !PT ;  /* 0x0000014e05087812 */ /* 0x000fc600078efcff */
[----:B------:R-:W-:Y:S01]  /*5b80*/  @!P3 IMAD.IADD R9, R9, 0x1, -R23 ;  /* 0x000000010909b824 */ /* 0x000fe200078e0a17 */
[----:B------:R-:W-:Y:S02]  /*5b90*/  IABS R11, R8 ;  /* 0x00000008000b7213 */ /* 0x000fe40000000000 */
[----:B------:R-:W-:Y:S01]  /*5ba0*/  ISETP.GE.AND P3, PT, R4, RZ, PT ;  /* 0x000000ff0400720c */ /* 0x000fe20003f66270 */
[----:B------:R-:W-:Y:S01]  /*5bb0*/  IMAD.MOV.U32 R16, RZ, RZ, R13 ;  /* 0x000000ffff107224 */ /* 0x000fe200078e000d */
[----:B------:R-:W-:Y:S01]  /*5bc0*/  LOP3.LUT R4, R5, 0x14c, RZ, 0xfc, !PT ;  /* 0x0000014c05047812 */ /* 0x000fe200078efcff */
[----:B------:R-:W-:Y:S02]  /*5bd0*/  @!P2 IMAD.IADD R0, R0, 0x1, -R23 ;  /* 0x000000010000a824 */ /* 0x000fe400078e0a17 */
[----:B------:R-:W-:Y:S01]  /*5be0*/  @!P6 IMAD.MOV R14, RZ, RZ, -R14 ;  /* 0x000000ffff0ee224 */ /* 0x000fe200078e0a0e */
[----:B------:R-:W-:Y:S01]  /*5bf0*/  ISETP.GE.AND P6, PT, R7, RZ, PT ;  /* 0x000000ff0700720c */ /* 0x000fe20003fc6270 */
[----:B------:R-:W-:Y:S01]  /*5c00*/  IMAD.HI.U32 R15, R3, R11, RZ ;  /* 0x0000000b030f7227 */ /* 0x000fe200078e00ff */
[----:B------:R-:W-:-:S03]  /*5c10*/  IABS R7, R4 ;  /* 0x0000000400077213 */ /* 0x000fc60000000000 */
[----:B------:R-:W-:Y:S01]  /*5c20*/  @!P4 IMAD.IADD R12, R12, 0x1, -R23 ;  /* 0x000000010c0cc824 */ /* 0x000fe200078e0a17 */
[----:B------:R-:W-:Y:S01]  /*5c30*/  LOP3.LUT R6, R5, 0x14a, RZ, 0xfc, !PT ;  /* 0x0000014a05067812 */ /* 0x000fe200078efcff */
[----:B------:R-:W-:Y:S01]  /*5c40*/  @!P1 IMAD.MOV R16, RZ, RZ, -R16 ;  /* 0x000000ffff109224 */ /* 0x000fe200078e0a10 */
[C---:B------:R-:W-:Y:S01]  /*5c50*/  ISETP.GT.U32.AND P1, PT, R23.reuse, R0, PT ;  /* 0x000000001700720c */ /* 0x040fe20003f24070 */
[----:B------:R-:W-:Y:S01]  /*5c60*/  IMAD.MOV R15, RZ, RZ, -R15 ;  /* 0x000000ffff0f7224 */ /* 0x000fe200078e0a0f */
[----:B------:R-:W-:Y:S01]  /*5c70*/  ISETP.GE.AND P2, PT, R8, RZ, PT ;  /* 0x000000ff0800720c */ /* 0x000fe20003f46270 */
[----:B------:R0:W-:Y:S01]  /*5c80*/  STL [R1+0x2a4], R14 ;  /* 0x0002a40e01007387 */ /* 0x0001e20000100800 */
[----:B------:R-:W-:Y:S01]  /*5c90*/  ISETP.GT.U32.AND P4, PT, R23, R12, PT ;  /* 0x0000000c1700720c */ /* 0x000fe20003f84070 */
[----:B------:R-:W-:-:S04]  /*5ca0*/  IMAD.HI.U32 R8, R3, R7, RZ ;  /* 0x0000000703087227 */ /* 0x000fc800078e00ff */
[C---:B------:R-:W-:Y:S02]  /*5cb0*/  IMAD R11, R23.reuse, R15, R11 ;  /* 0x0000000f170b7224 */ /* 0x040fe400078e020b */
[----:B------:R-:W-:Y:S01]  /*5cc0*/  IMAD.MOV.U32 R13, RZ, RZ, R9 ;  /* 0x000000ffff0d7224 */ /* 0x000fe200078e0009 */
[----:B0-----:R-:W-:Y:S01]  /*5cd0*/  IABS R14, R6 ;  /* 0x00000006000e7213 */ /* 0x001fe20000000000 */
[----:B------:R-:W-:Y:S02]  /*5ce0*/  IMAD.MOV R8, RZ, RZ, -R8 ;  /* 0x000000ffff087224 */ /* 0x000fe400078e0a08 */
[----:B------:R-:W-:Y:S01]  /*5cf0*/  @!P5 IMAD.MOV R13, RZ, RZ, -R13 ;  /* 0x000000ffff0dd224 */ /* 0x000fe200078e0a0d */
[----:B------:R-:W-:Y:S01]  /*5d00*/  ISETP.GT.U32.AND P5, PT, R23, R11, PT ;  /* 0x0000000b1700720c */ /* 0x000fe20003fa4070 */
[----:B------:R-:W-:-:S04]  /*5d10*/  IMAD.HI.U32 R9, R3, R14, RZ ;  /* 0x0000000e03097227 */ /* 0x000fc800078e00ff */
[C---:B------:R-:W-:Y:S02]  /*5d20*/  IMAD R7, R23.reuse, R8, R7 ;  /* 0x0000000817077224 */ /* 0x040fe400078e0207 */
[----:B------:R-:W-:Y:S02]  /*5d30*/  IMAD.MOV R9, RZ, RZ, -R9 ;  /* 0x000000ffff097224 */ /* 0x000fe400078e0a09 */
[--C-:B------:R-:W-:Y:S02]  /*5d40*/  @!P1 IMAD.IADD R0, R0, 0x1, -R23.reuse ;  /* 0x0000000100009824 */ /* 0x100fe400078e0a17 */
[----:B------:R-:W-:Y:S01]  /*5d50*/  @!P4 IMAD.IADD R12, R12, 0x1, -R23 ;  /* 0x000000010c0cc824 */ /* 0x000fe200078e0a17 */
[C---:B------:R-:W-:Y:S01]  /*5d60*/  ISETP.GT.U32.AND P4, PT, R23.reuse, R7, PT ;  /* 0x000000071700720c */ /* 0x040fe20003f84070 */
[----:B------:R-:W-:Y:S02]  /*5d70*/  IMAD R14, R23, R9, R14 ;  /* 0x00000009170e7224 */ /* 0x000fe400078e020e */
[----:B------:R-:W-:-:S02]  /*5d80*/  IMAD.MOV.U32 R15, RZ, RZ, R0 ;  /* 0x000000ffff0f7224 */ /* 0x000fc400078e0000 */
[----:B------:R-:W-:Y:S02]  /*5d90*/  @!P5 IMAD.IADD R11, R11, 0x1, -R23 ;  /* 0x000000010b0bd824 */ /* 0x000fe400078e0a17 */
[----:B------:R-:W-:Y:S01]  /*5da0*/  @!P6 IMAD.MOV R15, RZ, RZ, -R15 ;  /* 0x000000ffff0fe224 */ /* 0x000fe200078e0a0f */
[C---:B------:R-:W-:Y:S01]  /*5db0*/  ISETP.GT.U32.AND P6, PT, R23.reuse, R14, PT ;  /* 0x0000000e1700720c */ /* 0x040fe20003fc4070 */
[----:B------:R-:W-:Y:S01]  /*5dc0*/  @!P0 IMAD.MOV R10, RZ, RZ, -R10 ;  /* 0x000000ffff0a8224 */ /* 0x000fe200078e0a0a */
[----:B------:R-:W-:Y:S01]  /*5dd0*/  ISETP.GT.U32.AND P5, PT, R23, R11, PT ;  /* 0x0000000b1700720c */ /* 0x000fe20003fa4070 */
[----:B------:R-:W-:Y:S02]  /*5de0*/  STL [R1+0x2a0], R16 ;  /* 0x0002a01001007387 */ /* 0x000fe40000100800 */
[----:B------:R-:W-:Y:S02]  /*5df0*/  @!P4 IMAD.IADD R7, R7, 0x1, -R23 ;  /* 0x000000010707c824 */ /* 0x000fe400078e0a17 */
[----:B------:R0:W-:Y:S01]  /*5e00*/  STL [R1+0x278], R13 ;  /* 0x0002780d01007387 */ /* 0x0001e20000100800 */
[----:B------:R-:W-:-:S03]  /*5e10*/  LOP3.LUT R9, R5, 0x146, RZ, 0xfc, !PT ;  /* 0x0000014605097812 */ /* 0x000fc600078efcff */
[----:B------:R1:W-:Y:S01]  /*5e20*/  STL [R1+0x27c], R10 ;  /* 0x00027c0a01007387 */ /* 0x0003e20000100800 */
[----:B------:R-:W-:Y:S01]  /*5e30*/  ISETP.GT.U32.AND P4, PT, R23, R7, PT ;  /* 0x000000071700720c */ /* 0x000fe20003f84070 */
[----:B------:R-:W-:Y:S01]  /*5e40*/  @!P6 IMAD.IADD R14, R14, 0x1, -R23 ;  /* 0x000000010e0ee824 */ /* 0x000fe200078e0a17 */
[----:B------:R-:W-:Y:S01]  /*5e50*/  ISETP.GE.AND P1, PT, R6, RZ, PT ;  /* 0x000000ff0600720c */ /* 0x000fe20003f26270 */
[----:B0-----:R-:W-:Y:S01]  /*5e60*/  IMAD.MOV.U32 R13, RZ, RZ, R12 ;  /* 0x000000ffff0d7224 */ /* 0x001fe200078e000c */
[----:B-1----:R-:W-:-:S03]  /*5e70*/  LOP3.LUT R10, R5, 0x148, RZ, 0xfc, !PT ;  /* 0x00000148050a7812 */ /* 0x002fc600078efcff */
[----:B------:R-:W-:Y:S01]  /*5e80*/  @!P3 IMAD.MOV R13, RZ, RZ, -R13 ;  /* 0x000000ffff0db224 */ /* 0x000fe200078e0a0d */
[----:B------:R-:W-:Y:S02]  /*5e90*/  IABS R8, R9 ;  /* 0x0000000900087213 */ /* 0x000fe40000000000 */
[----:B------:R-:W-:Y:S02]  /*5ea0*/  IABS R6, R10 ;  /* 0x0000000a00067213 */ /* 0x000fe40000000000 */
[----:B------:R-:W-:Y:S01]  /*5eb0*/  ISETP.GE.AND P0, PT, R4, RZ, PT ;  /* 0x000000ff0400720c */ /* 0x000fe20003f06270 */
[----:B------:R-:W-:Y:S01]  /*5ec0*/  @!P5 IMAD.IADD R11, R11, 0x1, -R23 ;  /* 0x000000010b0bd824 */ /* 0x000fe200078e0a17 */
[----:B------:R-:W-:Y:S02]  /*5ed0*/  LOP3.LUT R4, R5, 0x144, RZ, 0xfc, !PT ;  /* 0x0000014405047812 */ /* 0x000fe400078efcff */
[----:B------:R-:W-:Y:S01]  /*5ee0*/  ISETP.GT.U32.AND P6, PT, R23, R14, PT ;  /* 0x0000000e1700720c */ /* 0x000fe20003fc4070 */
[----:B------:R-:W-:Y:S01]  /*5ef0*/  IMAD.HI.U32 R12, R3, R6, RZ ;  /* 0x00000006030c7227 */ /* 0x000fe200078e00ff */
[----:B------:R-:W-:Y:S01]  /*5f00*/  ISETP.GE.AND P5, PT, R9, RZ, PT ;  /* 0x000000ff0900720c */ /* 0x000fe20003fa6270 */
[----:B------:R-:W-:Y:S01]  /*5f10*/  STL [R1+0x290], R15 ;  /* 0x0002900f01007387 */ /* 0x000fe20000100800 */
[----:B------:R-:W-:Y:S01]  /*5f20*/  IABS R0, R4 ;  /* 0x0000000400007213 */ /* 0x000fe20000000000 */
[----:B------:R-:W-:-:S02]  /*5f30*/  IMAD.HI.U32 R9, R3, R8, RZ ;  /* 0x0000000803097227 */ /* 0x000fc400078e00ff */
[----:B------:R0:W-:Y:S02]  /*5f40*/  STL [R1+0x28c], R13 ;  /* 0x00028c0d01007387 */ /* 0x0001e40000100800 */
[----:B------:R-:W-:Y:S01]  /*5f50*/  IMAD.MOV R12, RZ, RZ, -R12 ;  /* 0x000000ffff0c7224 */ /* 0x000fe200078e0a0c */
[----:B------:R-:W-:Y:S01]  /*5f60*/  ISETP.GE.AND P3, PT, R10, RZ, PT ;  /* 0x000000ff0a00720c */ /* 0x000fe20003f66270 */
[----:B------:R-:W-:Y:S02]  /*5f70*/  IMAD.MOV R9, RZ, RZ, -R9 ;  /* 0x000000ffff097224 */ /* 0x000fe400078e0a09 */
[----:B------:R-:W-:Y:S02]  /*5f80*/  @!P4 IMAD.IADD R7, R7, 0x1, -R23 ;  /* 0x000000010707c824 */ /* 0x000fe400078e0a17 */
[----:B0-----:R-:W-:Y:S02]  /*5f90*/  IMAD.MOV.U32 R13, RZ, RZ, R11 ;  /* 0x000000ffff0d7224 */ /* 0x001fe400078e000b */
[----:B------:R-:W-:-:S04]  /*5fa0*/  IMAD.HI.U32 R10, R3, R0, RZ ;  /* 0x00000000030a7227 */ /* 0x000fc800078e00ff */
[----:B------:R-:W-:Y:S01]  /*5fb0*/  @!P2 IMAD.MOV R13, RZ, RZ, -R13 ;  /* 0x000000ffff0da224 */ /* 0x000fe200078e0a0d */
[----:B------:R-:W-:Y:S01]  /*5fc0*/  ISETP.GE.AND P2, PT, R4, RZ, PT ;  /* 0x000000ff0400720c */ /* 0x000fe20003f46270 */
[C---:B------:R-:W-:Y:S02]  /*5fd0*/  IMAD R6, R23.reuse, R12, R6 ;  /* 0x0000000c17067224 */ /* 0x040fe400078e0206 */
[C---:B------:R-:W-:Y:S02]  /*5fe0*/  IMAD R4, R23.reuse, R9, R8 ;  /* 0x0000000917047224 */ /* 0x040fe400078e0208 */
[----:B------:R-:W-:Y:S02]  /*5ff0*/  IMAD.MOV.U32 R11, RZ, RZ, R7 ;  /* 0x000000ffff0b7224 */ /* 0x000fe400078e0007 */
[----:B------:R-:W-:Y:S02]  /*6000*/  IMAD.MOV R10, RZ, RZ, -R10 ;  /* 0x000000ffff0a7224 */ /* 0x000fe400078e0a0a */
[----:B------:R-:W-:Y:S01]  /*6010*/  @!P6 IMAD.IADD R14, R14, 0x1, -R23 ;  /* 0x000000010e0ee824 */ /* 0x000fe200078e0a17 */
[C---:B------:R-:W-:Y:S01]  /*6020*/  ISETP.GT.U32.AND P4, PT, R23.reuse, R6, PT ;  /* 0x000000061700720c */ /* 0x040fe20003f84070 */
[----:B------:R-:W-:Y:S01]  /*6030*/  @!P0 IMAD.MOV R11, RZ, RZ, -R11 ;  /* 0x000000ffff0b8224 */ /* 0x000fe200078e0a0b */
[C---:B------:R-:W-:Y:S01]  /*6040*/  ISETP.GT.U32.AND P0, PT, R23.reuse, R4, PT ;  /* 0x000000041700720c */ /* 0x040fe20003f04070 */
[----:B------:R-:W-:-:S02]  /*6050*/  IMAD R0, R23, R10, R0 ;  /* 0x0000000a17007224 */ /* 0x000fc400078e0200 */
[----:B------:R-:W-:-:S04]  /*6060*/  IMAD.MOV.U32 R16, RZ, RZ, R14 ;  /* 0x000000ffff107224 */ /* 0x000fc800078e000e */
[----:B------:R-:W-:Y:S01]  /*6070*/  @!P1 IMAD.MOV R16, RZ, RZ, -R16 ;  /* 0x000000ffff109224 */ /* 0x000fe200078e0a10 */
[----:B------:R-:W-:Y:S02]  /*6080*/  ISETP.GT.U32.AND P1, PT, R23, R0, PT ;  /* 0x000000001700720c */ /* 0x000fe40003f24070 */
[----:B------:R-:W-:Y:S01]  /*6090*/  LOP3.LUT R10, R5, 0x142, RZ, 0xfc, !PT ;  /* 0x00000142050a7812 */ /* 0x000fe200078efcff */
[--C-:B------:R-:W-:Y:S02]  /*60a0*/  @!P4 IMAD.IADD R6, R6, 0x1, -R23.reuse ;  /* 0x000000010606c824 */ /* 0x100fe400078e0a17 */
[----:B------:R-:W-:Y:S01]  /*60b0*/  @!P0 IMAD.IADD R4, R4, 0x1, -R23 ;  /* 0x0000000104048824 */ /* 0x000fe200078e0a17 */
[----:B------:R-:W-:Y:S02]  /*60c0*/  ISETP.GE.AND P6, PT, R10, RZ, PT ;  /* 0x000000ff0a00720c */ /* 0x000fe40003fc6270 */
[----:B------:R-:W-:Y:S02]  /*60d0*/  IABS R10, R10 ;  /* 0x0000000a000a7213 */ /* 0x000fe40000000000 */
[----:B------:R-:W-:-:S02]  /*60e0*/  ISETP.GT.U32.AND P4, PT, R23, R6, PT ;  /* 0x000000061700720c */ /* 0x000fc40003f84070 */
[----:B------:R-:W-:Y:S01]  /*60f0*/  LOP3.LUT R8, R5, 0x13e, RZ, 0xfc, !PT ;  /* 0x0000013e05087812 */ /* 0x000fe200078efcff */
[----:B------:R-:W-:Y:S01]  /*6100*/  IMAD.HI.U32 R14, R3, R10, RZ ;  /* 0x0000000a030e7227 */ /* 0x000fe200078e00ff */
[----:B------:R-:W-:-:S03]  /*6110*/  ISETP.GT.U32.AND P0, PT, R23, R4, PT ;  /* 0x000000041700720c */ /* 0x000fc60003f04070 */
[----:B------:R-:W-:Y:S01]  /*6120*/  @!P1 IMAD.IADD R0, R0, 0x1, -R23 ;  /* 0x0000000100009824 */ /* 0x000fe200078e0a17 */
[----:B------:R-:W-:Y:S01]  /*6130*/  IABS R12, R8 ;  /* 0x00000008000c7213 */ /* 0x000fe20000000000 */
[----:B------:R-:W-:Y:S01]  /*6140*/  IMAD.MOV R14, RZ, RZ, -R14 ;  /* 0x000000ffff0e7224 */ /* 0x000fe200078e0a0e */
[C---:B------:R-:W-:Y:S01]  /*6150*/  LOP3.LUT R7, R5.reuse, 0x140, RZ, 0xfc, !PT ;  /* 0x0000014005077812 */ /* 0x040fe200078efcff */
[----:B------:R0:W-:Y:S01]  /*6160*/  STL [R1+0x284], R13 ;  /* 0x0002840d01007387 */ /* 0x0001e20000100800 */
[----:B------:R-:W-:Y:S02]  /*6170*/  LOP3.LUT R9, R5, 0x13c, RZ, 0xfc, !PT ;  /* 0x0000013c05097812 */ /* 0x000fe400078efcff */
[C---:B------:R-:W-:Y:S01]  /*6180*/  ISETP.GT.U32.AND P1, PT, R23.reuse, R0, PT ;  /* 0x000000001700720c */ /* 0x040fe20003f24070 */
[----:B------:R1:W-:Y:S01]  /*6190*/  STL [R1+0x288], R11 ;  /* 0x0002880b01007387 */ /* 0x0003e20000100800 */
[----:B------:R-:W-:-:S03]  /*61a0*/  IMAD R10, R23, R14, R10 ;  /* 0x0000000e170a7224 */ /* 0x000fc600078e020a */
[----:B------:R2:W-:Y:S01]  /*61b0*/  STL [R1+0x280], R16 ;  /* 0x0002801001007387 */ /* 0x0005e20000100800 */
[----:B0-----:R-:W-:Y:S01]  /*61c0*/  IABS R13, R9 ;  /* 0x00000009000d7213 */ /* 0x001fe20000000000 */
[----:B------:R-:W-:Y:S01]  /*61d0*/  @!P4 IMAD.IADD R6, R6, 0x1, -R23 ;  /* 0x000000010606c824 */ /* 0x000fe200078e0a17 */
[----:B-1----:R-:W-:Y:S01]  /*61e0*/  IABS R11, R7 ;  /* 0x00000007000b7213 */ /* 0x002fe20000000000 */
[----:B--2---:R-:W-:-:S04]  /*61f0*/  IMAD.HI.U32 R16, R3, R12, RZ ;  /* 0x0000000c03107227 */ /* 0x004fc800078e00ff */
[----:B------:R-:W-:Y:S02]  /*6200*/  IMAD.MOV R16, RZ, RZ, -R16 ;  /* 0x000000ffff107224 */ /* 0x000fe400078e0a10 */
[----:B------:R-:W-:Y:S01]  /*6210*/  @!P0 IMAD.IADD R4, R4, 0x1, -R23 ;  /* 0x0000000104048824 */ /* 0x000fe200078e0a17 */
[----:B------:R-:W-:Y:S01]  /*6220*/  ISETP.GT.U32.AND P0, PT, R23, R10, PT ;  /* 0x0000000a1700720c */ /* 0x000fe20003f04070 */
[----:B------:R-:W-:-:S04]  /*6230*/  IMAD.HI.U32 R15, R3, R11, RZ ;  /* 0x0000000b030f7227 */ /* 0x000fc800078e00ff */
[----:B------:R-:W-:-:S04]  /*6240*/  IMAD.HI.U32 R14, R3, R13, RZ ;  /* 0x0000000d030e7227 */ /* 0x000fc800078e00ff */
[----:B------:R-:W-:Y:S02]  /*6250*/  IMAD.MOV.U32 R18, RZ, RZ, R6 ;  /* 0x000000ffff127224 */ /* 0x000fe400078e0006 */
[C---:B------:R-:W-:Y:S02]  /*6260*/  IMAD R6, R23.reuse, R16, R12 ;  /* 0x0000001017067224 */ /* 0x040fe400078e020c */
[----:B------:R-:W-:Y:S02]  /*6270*/  IMAD.MOV R15, RZ, RZ, -R15 ;  /* 0x000000ffff0f7224 */ /* 0x000fe400078e0a0f */
[----:B------:R-:W-:Y:S02]  /*6280*/  IMAD.MOV R14, RZ, RZ, -R14 ;  /* 0x000000ffff0e7224 */ /* 0x000fe400078e0a0e */
[----:B------:R-:W-:Y:S01]  /*6290*/  @!P1 IMAD.IADD R0, R0, 0x1, -R23 ;  /* 0x0000000100009824 */ /* 0x000fe200078e0a17 */
[C---:B------:R-:W-:Y:S01]  /*62a0*/  ISETP.GT.U32.AND P1, PT, R23.reuse, R6, PT ;  /* 0x000000061700720c */ /* 0x040fe20003f24070 */
[----:B------:R-:W-:-:S02]  /*62b0*/  IMAD R11, R23, R15, R11 ;  /* 0x0000000f170b7224 */ /* 0x000fc400078e020b */
[----:B------:R-:W-:Y:S02]  /*62c0*/  IMAD.MOV.U32 R17, RZ, RZ, R4 ;  /* 0x000000ffff117224 */ /* 0x000fe400078e0004 */
[C---:B------:R-:W-:Y:S02]  /*62d0*/  IMAD R4, R23.reuse, R14, R13 ;  /* 0x0000000e17047224 */ /* 0x040fe400078e020d */
[----:B------:R-:W-:Y:S02]  /*62e0*/  IMAD.MOV.U32 R15, RZ, RZ, R0 ;  /* 0x000000ffff0f7224 */ /* 0x000fe400078e0000 */
[----:B------:R-:W-:Y:S01]  /*62f0*/  @!P3 IMAD.MOV R18, RZ, RZ, -R18 ;  /* 0x000000ffff12b224 */ /* 0x000fe200078e0a12 */
[C---:B------:R-:W-:Y:S01]  /*6300*/  ISETP.GT.U32.AND P3, PT, R23.reuse, R11, PT ;  /* 0x0000000b1700720c */ /* 0x040fe20003f64070 */
[----:B------:R-:W-:Y:S02]  /*6310*/  @!P0 IMAD.IADD R10, R10, 0x1, -R23 ;  /* 0x000000010a0a8824 */ /* 0x000fe400078e0a17 */
[----:B------:R-:W-:Y:S01]  /*6320*/  @!P2 IMAD.MOV R15, RZ, RZ, -R15 ;  /* 0x000000ffff0fa224 */ /* 0x000fe200078e0a0f */
[----:B------:R-:W-:-:S02]  /*6330*/  ISETP.GT.U32.AND P2, PT, R23, R4, PT ;  /* 0x000000041700720c */ /* 0x000fc40003f44070 */
[----:B------:R-:W-:Y:S01]  /*6340*/  ISETP.GT.U32.AND P0, PT, R23, R10, PT ;  /* 0x0000000a1700720c */ /* 0x000fe20003f04070 */
[----:B------:R-:W-:Y:S01]  /*6350*/  @!P1 IMAD.IADD R6, R6, 0x1, -R23 ;  /* 0x0000000106069824 */ /* 0x000fe200078e0a17 */
[----:B------:R-:W-:Y:S01]  /*6360*/  ISETP.GE.AND P4, PT, R7, RZ, PT ;  /* 0x000000ff0700720c */ /* 0x000fe20003f86270 */
[----:B------:R-:W-:Y:S01]  /*6370*/  @!P5 IMAD.MOV R17, RZ, RZ, -R17 ;  /* 0x000000ffff11d224 */ /* 0x000fe200078e0a11 */
[----:B------:R-:W-:Y:S02]  /*6380*/  ISETP.GE.AND P5, PT, R8, RZ, PT ;  /* 0x000000ff0800720c */ /* 0x000fe40003fa6270 */
[C---:B------:R-:W-:Y:S02]  /*6390*/  LOP3.LUT R7, R5.reuse, 0x13a, RZ, 0xfc, !PT ;  /* 0x0000013a05077812 */ /* 0x040fe400078efcff */
[----:B------:R-:W-:Y:S01]  /*63a0*/  LOP3.LUT R8, R5, 0x138, RZ, 0xfc, !PT ;  /* 0x0000013805087812 */ /* 0x000fe200078efcff */
[--C-:B------:R-:W-:Y:S01]  /*63b0*/  @!P3 IMAD.IADD R11, R11, 0x1, -R23.reuse ;  /* 0x000000010b0bb824 */ /* 0x100fe200078e0a17 */
[----:B------:R-:W-:Y:S01]  /*63c0*/  ISETP.GT.U32.AND P1, PT, R23, R6, PT ;  /* 0x000000061700720c */ /* 0x000fe20003f24070 */
[----:B------:R-:W-:Y:S01]  /*63d0*/  @!P2 IMAD.IADD R4, R4, 0x1, -R23 ;  /* 0x000000010404a824 */ /* 0x000fe200078e0a17 */
[----:B------:R-:W-:-:S02]  /*63e0*/  IABS R13, R7 ;  /* 0x00000007000d7213 */ /* 0x000fc40000000000 */
[----:B------:R-:W-:Y:S01]  /*63f0*/  IABS R0, R8 ;  /* 0x0000000800007213 */ /* 0x000fe20000000000 */
[----:B------:R-:W-:Y:S01]  /*6400*/  @!P0 IMAD.IADD R10, R10, 0x1, -R23 ;  /* 0x000000010a0a8824 */ /* 0x000fe200078e0a17 */
[----:B------:R-:W-:Y:S01]  /*6410*/  ISETP.GT.U32.AND P3, PT, R23, R11, PT ;  /* 0x0000000b1700720c */ /* 0x000fe20003f64070 */
[----:B------:R-:W-:Y:S01]  /*6420*/  IMAD.HI.U32 R14, R3, R13, RZ ;  /* 0x0000000d030e7227 */ /* 0x000fe200078e00ff */
[----:B------:R-:W-:Y:S02]  /*6430*/  ISETP.GE.AND P0, PT, R9, RZ, PT ;  /* 0x000000ff0900720c */ /* 0x000fe40003f06270 */
[----:B------:R-:W-:Y:S01]  /*6440*/  ISETP.GT.U32.AND P2, PT, R23, R4, PT ;  /* 0x000000041700720c */ /* 0x000fe20003f44070 */
[----:B------:R-:W-:Y:S01]  /*6450*/  IMAD.HI.U32 R9, R3, R0, RZ ;  /* 0x0000000003097227 */ /* 0x000fe200078e00ff */
[----:B------:R-:W-:-:S03]  /*6460*/  LOP3.LUT R12, R5, 0x136, RZ, 0xfc, !PT ;  /* 0x00000136050c7812 */ /* 0x000fc600078efcff */
[----:B------:R-:W-:Y:S02]  /*6470*/  IMAD.MOV R14, RZ, RZ, -R14 ;  /* 0x000000ffff0e7224 */ /* 0x000fe400078e0a0e */
[----:B------:R-:W-:Y:S01]  /*6480*/  IMAD.MOV R9, RZ, RZ, -R9 ;  /* 0x000000ffff097224 */ /* 0x000fe200078e0a09 */
[----:B------:R-:W-:Y:S01]  /*6490*/  IABS R16, R12 ;  /* 0x0000000c00107213 */ /* 0x000fe20000000000 */
[----:B------:R-:W-:Y:S01]  /*64a0*/  @!P1 IMAD.IADD R6, R6, 0x1, -R23 ;  /* 0x0000000106069824 */ /* 0x000fe200078e0a17 */
[----:B------:R-:W-:Y:S01]  /*64b0*/  ISETP.GE.AND P1, PT, R12, RZ, PT ;  /* 0x000000ff0c00720c */ /* 0x000fe20003f26270 */
[C---:B------:R-:W-:Y:S02]  /*64c0*/  IMAD R13, R23.reuse, R14, R13 ;  /* 0x0000000e170d7224 */ /* 0x040fe400078e020d */
[----:B------:R-:W-:Y:S02]  /*64d0*/  IMAD R12, R23, R9, R0 ;  /* 0x00000009170c7224 */ /* 0x000fe400078e0200 */
[--C-:B------:R-:W-:Y:S01]  /*64e0*/  @!P3 IMAD.IADD R11, R11, 0x1, -R23.reuse ;  /* 0x000000010b0bb824 */ /* 0x100fe200078e0a17 */
[C---:B------:R-:W-:Y:S01]  /*64f0*/  ISETP.GT.U32.AND P3, PT, R23.reuse, R13, PT ;  /* 0x0000000d1700720c */ /* 0x040fe20003f64070 */
[----:B------:R-:W-:Y:S01]  /*6500*/  @!P2 IMAD.IADD R4, R4, 0x1, -R23 ;  /* 0x000000010404a824 */ /* 0x000fe200078e0a17 */
[----:B------:R-:W-:Y:S01]  /*6510*/  ISETP.GT.U32.AND P2, PT, R23, R12, PT ;  /* 0x0000000c1700720c */ /* 0x000fe20003f44070 */
[----:B------:R-:W-:Y:S01]  /*6520*/  STL [R1+0x274], R18 ;  /* 0x0002741201007387 */ /* 0x000fe20000100800 */
[----:B------:R-:W-:-:S03]  /*6530*/  LOP3.LUT R0, R5, 0x134, RZ, 0xfc, !PT ;  /* 0x0000013405007812 */ /* 0x000fc600078efcff */
[----:B------:R0:W-:Y:S01]  /*6540*/  STL [R1+0x270], R17 ;  /* 0x0002701101007387 */ /* 0x0001e20000100800 */
[----:B------:R-:W-:-:S03]  /*6550*/  IABS R9, R0 ;  /* 0x0000000000097213 */ /* 0x000fc60000000000 */
[----:B------:R1:W-:Y:S02]  /*6560*/  STL [R1+0x26c], R15 ;  /* 0x00026c0f01007387 */ /* 0x0003e40000100800 */
[----:B------:R-:W-:Y:S02]  /*6570*/  @!P3 IMAD.IADD R13, R13, 0x1, -R23 ;  /* 0x000000010d0db824 */ /* 0x000fe400078e0a17 */
[----:B0-----:R-:W-:Y:S02]  /*6580*/  IMAD.MOV.U32 R17, RZ, RZ, R10 ;  /* 0x000000ffff117224 */ /* 0x001fe400078e000a */
[----:B------:R-:W-:-:S04]  /*6590*/  IMAD.HI.U32 R10, R3, R16, RZ ;  /* 0x00000010030a7227 */ /* 0x000fc800078e00ff */
[----:B-1----:R-:W-:Y:S02]  /*65a0*/  IMAD.MOV.U32 R15, RZ, RZ, R11 ;  /* 0x000000ffff0f7224 */ /* 0x002fe400078e000b */
[----:B------:R-:W-:Y:S02]  /*65b0*/  @!P2 IMAD.IADD R12, R12, 0x1, -R23 ;  /* 0x000000010c0ca824 */ /* 0x000fe400078e0a17 */
[----:B------:R-:W-:Y:S02]  /*65c0*/  IMAD.MOV R10, RZ, RZ, -R10 ;  /* 0x000000ffff0a7224 */ /* 0x000fe400078e0a0a */
[----:B------:R-:W-:Y:S02]  /*65d0*/  IMAD.MOV.U32 R11, RZ, RZ, R6 ;  /* 0x000000ffff0b7224 */ /* 0x000fe400078e0006 */
[----:B------:R-:W-:Y:S01]  /*65e0*/  @!P6 IMAD.MOV R17, RZ, RZ, -R17 ;  /* 0x000000ffff11e224 */ /* 0x000fe200078e0a11 */
[C---:B------:R-:W-:Y:S01]  /*65f0*/  ISETP.GT.U32.AND P3, PT, R23.reuse, R13, PT ;  /* 0x0000000d1700720c */ /* 0x040fe20003f64070 */
[----:B------:R-:W-:Y:S01]  /*6600*/  @!P4 IMAD.MOV R15, RZ, RZ, -R15 ;  /* 0x000000ffff0fc224 */ /* 0x000fe200078e0a0f */
[C---:B------:R-:W-:Y:S01]  /*6610*/  ISETP.GT.U32.AND P2, PT, R23.reuse, R12, PT ;  /* 0x0000000c1700720c */ /* 0x040fe20003f44070 */
[----:B------:R-:W-:-:S02]  /*6620*/  IMAD R16, R23, R10, R16 ;  /* 0x0000000a17107224 */ /* 0x000fc400078e0210 */
[----:B------:R-:W-:Y:S01]  /*6630*/  @!P5 IMAD.MOV R11, RZ, RZ, -R11 ;  /* 0x000000ffff0bd224 */ /* 0x000fe200078e0a0b */
[----:B------:R-:W-:Y:S01]  /*6640*/  LOP3.LUT R6, R5, 0x132, RZ, 0xfc, !PT ;  /* 0x0000013205067812 */ /* 0x000fe200078efcff */
[----:B------:R-:W-:Y:S01]  /*6650*/  IMAD.HI.U32 R10, R3, R9, RZ ;  /* 0x00000009030a7227 */ /* 0x000fe200078e00ff */
[----:B------:R-:W-:Y:S03]  /*6660*/  STL [R1+0x25c], R17 ;  /* 0x00025c1101007387 */ /* 0x000fe60000100800 */
[----:B------:R-:W-:Y:S01]  /*6670*/  IMAD.MOV R10, RZ, RZ, -R10 ;  /* 0x000000ffff0a7224 */ /* 0x000fe200078e0a0a */
[----:B------:R-:W-:Y:S04]  /*6680*/  STL [R1+0x248], R15 ;  /* 0x0002480f01007387 */ /* 0x000fe80000100800 */
[----:B------:R0:W-:Y:S01]  /*6690*/  STL [R1+0x254], R11 ;  /* 0x0002540b01007387 */ /* 0x0001e20000100800 */
[----:B------:R-:W-:Y:S01]  /*66a0*/  ISETP.GE.AND P6, PT, R7, RZ, PT ;  /* 0x000000ff0700720c */ /* 0x000fe20003fc6270 */
[----:B------:R-:W-:-:S02]  /*66b0*/  IMAD R9, R23, R10, R9 ;  /* 0x0000000a17097224 */ /* 0x000fc400078e0209 */
[----:B------:R-:W-:Y:S01]  /*66c0*/  IMAD.MOV.U32 R7, RZ, RZ, R4 ;  /* 0x000000ffff077224 */ /* 0x000fe200078e0004 */
[----:B0-----:R-:W-:Y:S01]  /*66d0*/  IABS R11, R6 ;  /* 0x00000006000b7213 */ /* 0x001fe20000000000 */
[--C-:B------:R-:W-:Y:S01]  /*66e0*/  @!P3 IMAD.IADD R13, R13, 0x1, -R23.reuse ;  /* 0x000000010d0db824 */ /* 0x100fe200078e0a17 */
[----:B------:R-:W-:Y:S01]  /*66f0*/  ISETP.GT.U32.AND P3, PT, R23, R16, PT ;  /* 0x000000101700720c */ /* 0x000fe20003f64070 */
[----:B------:R-:W-:Y:S02]  /*6700*/  @!P2 IMAD.IADD R12, R12, 0x1, -R23 ;  /* 0x000000010c0ca824 */ /* 0x000fe400078e0a17 */
[----:B------:R-:W-:Y:S01]  /*6710*/  IMAD.HI.U32 R4, R3, R11, RZ ;  /* 0x0000000b03047227 */ /* 0x000fe200078e00ff */
[----:B------:R-:W-:-:S03]  /*6720*/  ISETP.GT.U32.AND P2, PT, R23, R9, PT ;  /* 0x000000091700720c */ /* 0x000fc60003f44070 */
[----:B------:R-:W-:Y:S01]  /*6730*/  IMAD.MOV R4, RZ, RZ, -R4 ;  /* 0x000000ffff047224 */ /* 0x000fe200078e0a04 */
[----:B------:R-:W-:Y:S01]  /*6740*/  ISETP.GE.AND P4, PT, R8, RZ, PT ;  /* 0x000000ff0800720c */ /* 0x000fe20003f86270 */
[----:B------:R-:W-:Y:S01]  /*6750*/  IMAD.MOV.U32 R15, RZ, RZ, R13 ;  /* 0x000000ffff0f7224 */ /* 0x000fe200078e000d */
[----:B------:R-:W-:Y:S01]  /*6760*/  LOP3.LUT R8, R5, 0x12e, RZ, 0xfc, !PT ;  /* 0x0000012e05087812 */ /* 0x000fe200078efcff */
[----:B------:R-:W-:Y:S01]  /*6770*/  IMAD R11, R23, R4, R11 ;  /* 0x00000004170b7224 */ /* 0x000fe200078e020b */
[----:B------:R-:W-:Y:S01]  /*6780*/  ISETP.GE.AND P5, PT, R0, RZ, PT ;  /* 0x000000ff0000720c */ /* 0x000fe20003fa6270 */
[----:B------:R-:W-:Y:S01]  /*6790*/  @!P0 IMAD.MOV R7, RZ, RZ, -R7 ;  /* 0x000000ffff078224 */ /* 0x000fe200078e0a07 */
[----:B------:R-:W-:Y:S01]  /*67a0*/  ISETP.GE.AND P0, PT, R6, RZ, PT ;  /* 0x000000ff0600720c */ /* 0x000fe20003f06270 */
[----:B------:R-:W-:Y:S01]  /*67b0*/  @!P6 IMAD.MOV R15, RZ, RZ, -R15 ;  /* 0x000000ffff0fe224 */ /* 0x000fe200078e0a0f */
[----:B------:R-:W-:Y:S02]  /*67c0*/  LOP3.LUT R0, R5, 0x130, RZ, 0xfc, !PT ;  /* 0x0000013005007812 */ /* 0x000fe400078efcff */
[----:B------:R-:W-:-:S02]  /*67d0*/  IABS R6, R8 ;  /* 0x0000000800067213 */ /* 0x000fc40000000000 */
[----:B------:R-:W-:Y:S01]  /*67e0*/  ISETP.GT.U32.AND P6, PT, R23, R11, PT ;  /* 0x0000000b1700720c */ /* 0x000fe20003fc4070 */
[----:B------:R0:W-:Y:S01]  /*67f0*/  STL [R1+0x258], R7 ;  /* 0x0002580701007387 */ /* 0x0001e20000100800 */
[--C-:B------:R-:W-:Y:S02]  /*6800*/  @!P3 IMAD.IADD R16, R16, 0x1, -R23.reuse ;  /* 0x000000011010b824 */ /* 0x100fe400078e0a17 */
[----:B------:R-:W-:Y:S02]  /*6810*/  @!P2 IMAD.IADD R9, R9, 0x1, -R23 ;  /* 0x000000010909a824 */ /* 0x000fe400078e0a17 */
[----:B------:R-:W-:Y:S01]  /*6820*/  IMAD.HI.U32 R4, R3, R6, RZ ;  /* 0x0000000603047227 */ /* 0x000fe200078e00ff */
[C---:B------:R-:W-:Y:S02]  /*6830*/  ISETP.GT.U32.AND P3, PT, R23.reuse, R16, PT ;  /* 0x000000101700720c */ /* 0x040fe40003f64070 */
[----:B0-----:R-:W-:Y:S01]  /*6840*/  IABS R7, R0 ;  /* 0x0000000000077213 */ /* 0x001fe20000000000 */
[----:B------:R-:W-:Y:S01]  /*6850*/  IMAD.MOV.U32 R14, RZ, RZ, R12 ;  /* 0x000000ffff0e7224 */ /* 0x000fe200078e000c */
[----:B------:R-:W-:Y:S01]  /*6860*/  ISETP.GT.U32.AND P2, PT, R23, R9, PT ;  /* 0x000000091700720c */ /* 0x000fe20003f44070 */
[----:B------:R-:W-:-:S02]  /*6870*/  IMAD.MOV R4, RZ, RZ, -R4 ;  /* 0x000000ffff047224 */ /* 0x000fc400078e0a04 */
[----:B------:R-:W-:-:S04]  /*6880*/  IMAD.HI.U32 R10, R3, R7, RZ ;  /* 0x00000007030a7227 */ /* 0x000fc800078e00ff */
[----:B------:R-:W-:Y:S02]  /*6890*/  @!P4 IMAD.MOV R14, RZ, RZ, -R14 ;  /* 0x000000ffff0ec224 */ /* 0x000fe400078e0a0e */
[----:B------:R-:W-:Y:S02]  /*68a0*/  IMAD.MOV R10, RZ, RZ, -R10 ;  /* 0x000000ffff0a7224 */ /* 0x000fe400078e0a0a */
[----:B------:R-:W-:Y:S01]  /*68b0*/  IMAD R6, R23, R4, R6 ;  /* 0x0000000417067224 */ /* 0x000fe200078e0206 */
[----:B------:R-:W-:Y:S01]  /*68c0*/  LOP3.LUT R4, R5, 0x12c, RZ, 0xfc, !PT ;  /* 0x0000012c05047812 */ /* 0x000fe200078efcff */
[----:B------:R-:W-:Y:S01]  /*68d0*/  @!P6 IMAD.IADD R11, R11, 0x1, -R23 ;  /* 0x000000010b0be824 */ /* 0x000fe200078e0a17 */
[----:B------:R-:W-:Y:S01]  /*68e0*/  ISETP.GE.AND P4, PT, R0, RZ, PT ;  /* 0x000000ff0000720c */ /* 0x000fe20003f86270 */
[----:B------:R-:W-:Y:S01]  /*68f0*/  STL [R1+0x24c], R15 ;  /* 0x00024c0f01007387 */ /* 0x000fe20000100800 */
[C---:B------:R-:W-:Y:S02]  /*6900*/  IMAD R0, R23.reuse, R10, R7 ;  /* 0x0000000a17007224 */ /* 0x040fe400078e0207 */
[----:B------:R-:W-:Y:S01]  /*6910*/  ISETP.GT.U32.AND P6, PT, R23, R11, PT ;  /* 0x0000000b1700720c */ /* 0x000fe20003fc4070 */
[----:B------:R0:W-:Y:S01]  /*6920*/  STL [R1+0x250], R14 ;  /* 0x0002500e01007387 */ /* 0x0001e20000100800 */
[--C-:B------:R-:W-:Y:S01]  /*6930*/  @!P3 IMAD.IADD R16, R16, 0x1, -R23.reuse ;  /* 0x000000011010b824 */ /* 0x100fe200078e0a17 */
[----:B------:R-:W-:Y:S01]  /*6940*/  ISETP.GE.AND P3, PT, R8, RZ, PT ;  /* 0x000000ff0800720c */ /* 0x000fe20003f66270 */
[----:B------:R-:W-:Y:S01]  /*6950*/  @!P2 IMAD.IADD R9, R9, 0x1, -R23 ;  /* 0x000000010909a824 */ /* 0x000fe200078e0a17 */
[----:B------:R-:W-:-:S02]  /*6960*/  ISETP.GT.U32.AND P2, PT, R23, R0, PT ;  /* 0x000000001700720c */ /* 0x000fc40003f44070 */
[----:B0-----:R-:W-:Y:S02]  /*6970*/  IABS R14, R4 ;  /* 0x00000004000e7213 */ /* 0x001fe40000000000 */
[----:B------:R-:W-:-:S03]  /*6980*/  LOP3.LUT R13, R5, 0x12a, RZ, 0xfc, !PT ;  /* 0x0000012a050d7812 */ /* 0x000fc600078efcff */
[----:B------:R-:W-:Y:S01]  /*6990*/  IMAD.HI.U32 R8, R3, R14, RZ ;  /* 0x0000000e03087227 */ /* 0x000fe200078e00ff */
[----:B------:R-:W-:-:S03]  /*69a0*/  IABS R21, R13 ;  /* 0x0000000d00157213 */ /* 0x000fc60000000000 */
[----:B------:R-:W-:Y:S02]  /*69b0*/  IMAD.MOV R8, RZ, RZ, -R8 ;  /* 0x000000ffff087224 */ /* 0x000fe400078e0a08 */
[----:B------:R-:W-:Y:S01]  /*69c0*/  @!P6 IMAD.IADD R11, R11, 0x1, -R23 ;  /* 0x000000010b0be824 */ /* 0x000fe200078e0a17 */
[C---:B------:R-:W-:Y:S01]  /*69d0*/  ISETP.GT.U32.AND P6, PT, R23.reuse, R6, PT ;  /* 0x000000061700720c */ /* 0x040fe20003fc4070 */
[----:B------:R-:W-:Y:S02]  /*69e0*/  IMAD R14, R23, R8, R14 ;  /* 0x00000008170e7224 */ /* 0x000fe400078e020e */
[----:B------:R-:W-:-:S04]  /*69f0*/  IMAD.HI.U32 R20, R3, R21, RZ ;  /* 0x0000001503147227 */ /* 0x000fc800078e00ff */
[----:B------:R-:W-:Y:S01]  /*6a00*/  @!P2 IMAD.IADD R0, R0, 0x1, -R23 ;  /* 0x000000010000a824 */ /* 0x000fe200078e0a17 */
[----:B------:R-:W-:Y:S01]  /*6a10*/  ISETP.GT.U32.AND P2, PT, R23, R14, PT ;  /* 0x0000000e1700720c */ /* 0x000fe20003f44070 */
[----:B------:R-:W-:Y:S01]  /*6a20*/  IMAD.MOV R20, RZ, RZ, -R20 ;  /* 0x000000ffff147224 */ /* 0x000fe200078e0a14 */
[C---:B------:R-:W-:Y:S02]  /*6a30*/  LOP3.LUT R18, R5.reuse, 0x128, RZ, 0xfc, !PT ;  /* 0x0000012805127812 */ /* 0x040fe400078efcff */
[----:B------:R-:W-:Y:S01]  /*6a40*/  LOP3.LUT R12, R5, 0x126, RZ, 0xfc, !PT ;  /* 0x00000126050c7812 */ /* 0x000fe200078efcff */
[C---:B------:R-:W-:Y:S01]  /*6a50*/  IMAD R20, R23.reuse, R20, R21 ;  /* 0x0000001417147224 */ /* 0x040fe200078e0215 */
[----:B------:R-:W-:Y:S01]  /*6a60*/  IABS R19, R18 ;  /* 0x0000001200137213 */ /* 0x000fe20000000000 */
[----:B------:R-:W-:Y:S01]  /*6a70*/  @!P6 IMAD.IADD R6, R6, 0x1, -R23 ;  /* 0x000000010606e824 */ /* 0x000fe200078e0a17 */
[----:B------:R-:W-:Y:S02]  /*6a80*/  IABS R10, R12 ;  /* 0x0000000c000a7213 */ /* 0x000fe40000000000 */
[----:B------:R-:W-:Y:S01]  /*6a90*/  ISETP.GT.U32.AND P6, PT, R23, R20, PT ;  /* 0x000000141700720c */ /* 0x000fe20003fc4070 */
[----:B------:R-:W-:Y:S01]  /*6aa0*/  IMAD.HI.U32 R22, R3, R19, RZ ;  /* 0x0000001303167227 */ /* 0x000fe200078e00ff */
[----:B------:R-:W-:-:S03]  /*6ab0*/  LOP3.LUT R7, R5, 0x124, RZ, 0xfc, !PT ;  /* 0x0000012405077812 */ /* 0x000fc600078efcff */
[----:B------:R-:W-:Y:S01]  /*6ac0*/  @!P2 IMAD.IADD R14, R14, 0x1, -R23 ;  /* 0x000000010e0ea824 */ /* 0x000fe200078e0a17 */
[----:B------:R-:W-:Y:S01]  /*6ad0*/  ISETP.GT.U32.AND P2, PT, R23, R0, PT ;  /* 0x000000001700720c */ /* 0x000fe20003f44070 */
[----:B------:R-:W-:Y:S01]  /*6ae0*/  IMAD.HI.U32 R17, R3, R10, RZ ;  /* 0x0000000a03117227 */ /* 0x000fe200078e00ff */
[----:B------:R-:W-:-:S03]  /*6af0*/  IABS R15, R7 ;  /* 0x00000007000f7213 */ /* 0x000fc60000000000 */
[----:B------:R-:W-:Y:S02]  /*6b00*/  IMAD.MOV.U32 R24, RZ, RZ, R16 ;  /* 0x000000ffff187224 */ /* 0x000fe400078e0010 */
[----:B------:R-:W-:Y:S02]  /*6b10*/  IMAD.MOV R22, RZ, RZ, -R22 ;  /* 0x000000ffff167224 */ /* 0x000fe400078e0a16 */
[----:B------:R-:W-:Y:S02]  /*6b20*/  IMAD.MOV R17, RZ, RZ, -R17 ;  /* 0x000000ffff117224 */ /* 0x000fe400078e0a11 */
[----:B------:R-:W-:Y:S01]  /*6b30*/  @!P1 IMAD.MOV R24, RZ, RZ, -R24 ;  /* 0x000000ffff189224 */ /* 0x000fe200078e0a18 */
[----:B------:R-:W-:Y:S01]  /*6b40*/  ISETP.GT.U32.AND P1, PT, R23, R6, PT ;  /* 0x000000061700720c */ /* 0x000fe20003f24070 */
[----:B------:R-:W-:Y:S02]  /*6b50*/  IMAD.MOV.U32 R21, RZ, RZ, R9 ;  /* 0x000000ffff157224 */ /* 0x000fe400078e0009 */
[----:B------:R-:W-:-:S04]  /*6b60*/  IMAD.HI.U32 R8, R3, R15, RZ ;  /* 0x0000000f03087227 */ /* 0x000fc800078e00ff */
[C---:B------:R-:W-:Y:S02]  /*6b70*/  IMAD R19, R23.reuse, R22, R19 ;  /* 0x0000001617137224 */ /* 0x040fe400078e0213 */
[C---:B------:R-:W-:Y:S02]  /*6b80*/  IMAD R10, R23.reuse, R17, R10 ;  /* 0x00000011170a7224 */ /* 0x040fe400078e020a */
[----:B------:R-:W-:Y:S02]  /*6b90*/  @!P6 IMAD.IADD R20, R20, 0x1, -R23 ;  /* 0x000000011414e824 */ /* 0x000fe400078e0a17 */
[----:B------:R-:W-:Y:S01]  /*6ba0*/  @!P5 IMAD.MOV R21, RZ, RZ, -R21 ;  /* 0x000000ffff15d224 */ /* 0x000fe200078e0a15 */
[----:B------:R-:W-:Y:S01]  /*6bb0*/  ISETP.GT.U32.AND P5, PT, R23, R14, PT ;  /* 0x0000000e1700720c */ /* 0x000fe20003fa4070 */
[----:B------:R-:W-:Y:S01]  /*6bc0*/  IMAD.MOV R8, RZ, RZ, -R8 ;  /* 0x000000ffff087224 */ /* 0x000fe200078e0a08 */
[----:B------:R-:W-:Y:S01]  /*6bd0*/  LOP3.LUT R17, R5, 0x122, RZ, 0xfc, !PT ;  /* 0x0000012205117812 */ /* 0x000fe200078efcff */
[----:B------:R-:W-:Y:S01]  /*6be0*/  @!P0 IMAD.MOV R11, RZ, RZ, -R11 ;  /* 0x000000ffff0b8224 */ /* 0x000fe200078e0a0b */
[C---:B------:R-:W-:Y:S01]  /*6bf0*/  ISETP.GT.U32.AND P0, PT, R23.reuse, R19, PT ;  /* 0x000000131700720c */ /* 0x040fe20003f04070 */
[----:B------:R-:W-:Y:S01]  /*6c00*/  @!P2 IMAD.IADD R0, R0, 0x1, -R23 ;  /* 0x000000010000a824 */ /* 0x000fe200078e0a17 */
[C---:B------:R-:W-:Y:S01]  /*6c10*/  ISETP.GT.U32.AND P6, PT, R23.reuse, R20, PT ;  /* 0x000000141700720c */ /* 0x040fe20003fc4070 */
[C---:B------:R-:W-:Y:S01]  /*6c20*/  IMAD R8, R23.reuse, R8, R15 ;  /* 0x0000000817087224 */ /* 0x040fe200078e020f */
[----:B------:R-:W-:-:S02]  /*6c30*/  ISETP.GT.U32.AND P2, PT, R23, R10, PT ;  /* 0x0000000a1700720c */ /* 0x000fc40003f44070 */
[----:B------:R-:W-:Y:S01]  /*6c40*/  IABS R15, R17 ;  /* 0x00000011000f7213 */ /* 0x000fe20000000000 */
[--C-:B------:R-:W-:Y:S01]  /*6c50*/  @!P1 IMAD.IADD R6, R6, 0x1, -R23.reuse ;  /* 0x0000000106069824 */ /* 0x100fe200078e0a17 */
[----:B------:R-:W-:Y:S02]  /*6c60*/  LOP3.LUT R16, R5, 0x120, RZ, 0xfc, !PT ;  /* 0x0000012005107812 */ /* 0x000fe400078efcff */
[----:B------:R-:W-:Y:S01]  /*6c70*/  ISETP.GE.AND P1, PT, R4, RZ, PT ;  /* 0x000000ff0400720c */ /* 0x000fe20003f26270 */
[----:B------:R-:W-:Y:S01]  /*6c80*/  IMAD.HI.U32 R4, R3, R15, RZ ;  /* 0x0000000f03047227 */ /* 0x000fe200078e00ff */
[----:B------:R-:W-:Y:S01]  /*6c90*/  IABS R9, R16 ;  /* 0x0000001000097213 */ /* 0x000fe20000000000 */
[----:B------:R-:W-:Y:S02]  /*6ca0*/  STL [R1+0x240], R24 ;  /* 0x0002401801007387 */ /* 0x000fe40000100800 */
[--C-:B------:R-:W-:Y:S01]  /*6cb0*/  @!P5 IMAD.IADD R14, R14, 0x1, -R23.reuse ;  /* 0x000000010e0ed824 */ /* 0x100fe200078e0a17 */
[----:B------:R-:W-:Y:S01]  /*6cc0*/  ISETP.GT.U32.AND P5, PT, R23, R8, PT ;  /* 0x000000081700720c */ /* 0x000fe20003fa4070 */
[----:B------:R-:W-:Y:S01]  /*6cd0*/  IMAD.MOV R4, RZ, RZ, -R4 ;  /* 0x000000ffff047224 */ /* 0x000fe200078e0a04 */
[----:B------:R-:W-:Y:S01]  /*6ce0*/  STL [R1+0x23c], R21 ;  /* 0x00023c1501007387 */ /* 0x000fe20000100800 */
[----:B------:R-:W-:-:S02]  /*6cf0*/  @!P0 IMAD.IADD R19, R19, 0x1, -R23 ;  /* 0x0000000113138824 */ /* 0x000fc400078e0a17 */
[----:B------:R-:W-:Y:S01]  /*6d00*/  IMAD.MOV.U32 R22, RZ, RZ, R0 ;  /* 0x000000ffff167224 */ /* 0x000fe200078e0000 */
[----:B------:R0:W-:Y:S01]  /*6d10*/  STL [R1+0x238], R11 ;  /* 0x0002380b01007387 */ /* 0x0001e20000100800 */
[--C-:B------:R-:W-:Y:S01]  /*6d20*/  @!P6 IMAD.IADD R20, R20, 0x1, -R23.reuse ;  /* 0x000000011414e824 */ /* 0x100fe200078e0a17 */
[----:B------:R-:W-:Y:S01]  /*6d30*/  ISETP.GE.AND P6, PT, R13, RZ, PT ;  /* 0x000000ff0d00720c */ /* 0x000fe20003fc6270 */
[----:B------:R-:W-:Y:S01]  /*6d40*/  @!P2 IMAD.IADD R10, R10, 0x1, -R23 ;  /* 0x000000010a0aa824 */ /* 0x000fe200078e0a17 */
[----:B------:R-:W-:Y:S01]  /*6d50*/  ISETP.GE.AND P2, PT, R12, RZ, PT ;  /* 0x000000ff0c00720c */ /* 0x000fe20003f46270 */
[C---:B------:R-:W-:Y:S02]  /*6d60*/  IMAD R4, R23.reuse, R4, R15 ;  /* 0x0000000417047224 */ /* 0x040fe400078e020f */
[----:B------:R-:W-:Y:S01]  /*6d70*/  @!P4 IMAD.MOV R22, RZ, RZ, -R22 ;  /* 0x000000ffff16c224 */ /* 0x000fe200078e0a16 */
[----:B------:R-:W-:Y:S01]  /*6d80*/  ISETP.GT.U32.AND P4, PT, R23, R19, PT ;  /* 0x000000131700720c */ /* 0x000fe20003f84070 */
[----:B------:R-:W-:-:S02]  /*6d90*/  IMAD.MOV.U32 R12, RZ, RZ, R14 ;  /* 0x000000ffff0c7224 */ /* 0x000fc400078e000e */
[----:B0-----:R-:W-:-:S04]  /*6da0*/  IMAD.HI.U32 R11, R3, R9, RZ ;  /* 0x00000009030b7227 */ /* 0x001fc800078e00ff */
[----:B------:R-:W-:Y:S02]  /*6db0*/  IMAD.MOV R11, RZ, RZ, -R11 ;  /* 0x000000ffff0b7224 */ /* 0x000fe400078e0a0b */
[----:B------:R-:W-:Y:S01]  /*6dc0*/  @!P1 IMAD.MOV R12, RZ, RZ, -R12 ;  /* 0x000000ffff0c9224 */ /* 0x000fe200078e0a0c */
[C---:B------:R-:W-:Y:S01]  /*6dd0*/  ISETP.GT.U32.AND P1, PT, R23.reuse, R4, PT ;  /* 0x000000041700720c */ /* 0x040fe20003f24070 */
[----:B------:R-:W-:Y:S02]  /*6de0*/  IMAD.MOV.U32 R21, RZ, RZ, R6 ;  /* 0x000000ffff157224 */ /* 0x000fe400078e0006 */
[----:B------:R-:W-:Y:S01]  /*6df0*/  IMAD R9, R23, R11, R9 ;  /* 0x0000000b17097224 */ /* 0x000fe200078e0209 */
[----:B------:R-:W-:Y:S01]  /*6e00*/  ISETP.GE.AND P0, PT, R18, RZ, PT ;  /* 0x000000ff1200720c */ /* 0x000fe20003f06270 */
[----:B------:R-:W-:Y:S01]  /*6e10*/  @!P5 IMAD.IADD R8, R8, 0x1, -R23 ;  /* 0x000000010808d824 */ /* 0x000fe200078e0a17 */
[----:B------:R-:W-:Y:S01]  /*6e20*/  LOP3.LUT R0, R5, 0x11e, RZ, 0xfc, !PT ;  /* 0x0000011e05007812 */ /* 0x000fe200078efcff */
[----:B------:R-:W-:-:S02]  /*6e30*/  IMAD.MOV.U32 R11, RZ, RZ, R20 ;  /* 0x000000ffff0b7224 */ /* 0x000fc400078e0014 */
[----:B------:R-:W-:Y:S01]  /*6e40*/  @!P3 IMAD.MOV R21, RZ, RZ, -R21 ;  /* 0x000000ffff15b224 */ /* 0x000fe200078e0a15 */
[----:B------:R-:W-:Y:S01]  /*6e50*/  ISETP.GT.U32.AND P5, PT, R23, R8, PT ;  /* 0x000000081700720c */ /* 0x000fe20003fa4070 */
[----:B------:R-:W-:Y:S01]  /*6e60*/  @!P6 IMAD.MOV R11, RZ, RZ, -R11 ;  /* 0x000000ffff0be224 */ /* 0x000fe200078e0a0b */
[----:B------:R-:W-:Y:S01]  /*6e70*/  IABS R13, R0 ;  /* 0x00000000000d7213 */ /* 0x000fe20000000000 */
[----:B------:R-:W-:Y:S01]  /*6e80*/  STL [R1+0x22c], R22 ;  /* 0x00022c1601007387 */ /* 0x000fe20000100800 */
[--C-:B------:R-:W-:Y:S01]  /*6e90*/  @!P4 IMAD.IADD R19, R19, 0x1, -R23.reuse ;  /* 0x000000011313c824 */ /* 0x100fe200078e0a17 */
[----:B------:R-:W-:Y:S02]  /*6ea0*/  ISETP.GT.U32.AND P3, PT, R23, R10, PT ;  /* 0x0000000a1700720c */ /* 0x000fe40003f64070 */
[----:B------:R-:W-:Y:S01]  /*6eb0*/  STL [R1+0x224], R21 ;  /* 0x0002241501007387 */ /* 0x000fe20000100800 */
[----:B------:R-:W-:Y:S01]  /*6ec0*/  ISETP.GE.AND P6, PT, R7, RZ, PT ;  /* 0x000000ff0700720c */ /* 0x000fe20003fc6270 */
[----:B------:R-:W-:-:S02]  /*6ed0*/  @!P1 IMAD.IADD R4, R4, 0x1, -R23 ;  /* 0x0000000104049824 */ /* 0x000fc400078e0a17 */
[----:B------:R-:W-:Y:S01]  /*6ee0*/  STL [R1+0x21c], R12 ;  /* 0x00021c0c01007387 */ /* 0x000fe20000100800 */
[----:B------:R-:W-:-:S03]  /*6ef0*/  IMAD.MOV.U32 R14, RZ, RZ, R19 ;  /* 0x000000ffff0e7224 */ /* 0x000fc600078e0013 */
[----:B------:R0:W-:Y:S01]  /*6f00*/  STL [R1+0x218], R11 ;  /* 0x0002180b01007387 */ /* 0x0001e20000100800 */
[----:B------:R-:W-:Y:S01]  /*6f10*/  ISETP.GT.U32.AND P4, PT, R23, R9, PT ;  /* 0x000000091700720c */ /* 0x000fe20003f84070 */
[----:B------:R-:W-:Y:S01]  /*6f20*/  @!P0 IMAD.MOV R14, RZ, RZ, -R14 ;  /* 0x000000ffff0e8224 */ /* 0x000fe200078e0a0e */
[----:B------:R-:W-:Y:S02]  /*6f30*/  LOP3.LUT R6, R5, 0x11c, RZ, 0xfc, !PT ;  /* 0x0000011c05067812 */ /* 0x000fe400078efcff */
[----:B------:R-:W-:Y:S01]  /*6f40*/  ISETP.GT.U32.AND P0, PT, R23, R4, PT ;  /* 0x000000041700720c */ /* 0x000fe20003f04070 */
[----:B0-----:R-:W-:-:S04]  /*6f50*/  IMAD.HI.U32 R11, R3, R13, RZ ;  /* 0x0000000d030b7227 */ /* 0x001fc800078e00ff */
[----:B------:R-:W-:Y:S01]  /*6f60*/  IMAD.MOV R11, RZ, RZ, -R11 ;  /* 0x000000ffff0b7224 */ /* 0x000fe200078e0a0b */
[----:B------:R-:W-:Y:S01]  /*6f70*/  IABS R7, R6 ;  /* 0x0000000600077213 */ /* 0x000fe20000000000 */
[----:B------:R-:W-:Y:S02]  /*6f80*/  @!P5 IMAD.IADD R8, R8, 0x1, -R23 ;  /* 0x000000010808d824 */ /* 0x000fe400078e0a17 */
[----:B------:R-:W-:Y:S01]  /*6f90*/  IMAD R13, R23, R11, R13 ;  /* 0x0000000b170d7224 */ /* 0x000fe200078e020d */
[----:B------:R-:W-:Y:S01]  /*6fa0*/  ISETP.GE.AND P1, PT, R0, RZ, PT ;  /* 0x000000ff0000720c */ /* 0x000fe20003f26270 */
[----:B------:R-:W-:Y:S01]  /*6fb0*/  @!P3 IMAD.IADD R10, R10, 0x1, -R23 ;  /* 0x000000010a0ab824 */ /* 0x000fe200078e0a17 */
[----:B------:R-:W-:Y:S01]  /*6fc0*/  ISETP.GE.AND P3, PT, R17, RZ, PT ;  /* 0x000000ff1100720c */ /* 0x000fe20003f66270 */
[----:B------:R-:W-:Y:S01]  /*6fd0*/  @!P6 IMAD.MOV R8, RZ, RZ, -R8 ;  /* 0x000000ffff08e224 */ /* 0x000fe200078e0a08 */
[----:B------:R-:W-:Y:S01]  /*6fe0*/  ISETP.GT.U32.AND P6, PT, R23, R13, PT ;  /* 0x0000000d1700720c */ /* 0x000fe20003fc4070 */
[----:B------:R-:W-:-:S04]  /*6ff0*/  IMAD.HI.U32 R0, R3, R7, RZ ;  /* 0x0000000703007227 */ /* 0x000fc800078e00ff */
[--C-:B------:R-:W-:Y:S02]  /*7000*/  @!P4 IMAD.IADD R9, R9, 0x1, -R23.reuse ;  /* 0x000000010909c824 */ /* 0x100fe400078e0a17 */
[----:B------:R-:W-:Y:S02]  /*7010*/  IMAD.MOV R0, RZ, RZ, -R0 ;  /* 0x000000ffff007224 */ /* 0x000fe400078e0a00 */
[----:B------:R-:W-:Y:S01]  /*7020*/  @!P0 IMAD.IADD R4, R4, 0x1, -R23 ;  /* 0x0000000104048824 */ /* 0x000fe200078e0a17 */
[----:B------:R-:W-:Y:S01]  /*7030*/  ISETP.GE.AND P5, PT, R16, RZ, PT ;  /* 0x000000ff1000720c */ /* 0x000fe20003fa6270 */
[----:B------:R-:W-:Y:S01]  /*7040*/  IMAD.MOV.U32 R12, RZ, RZ, R10 ;  /* 0x000000ffff0c7224 */ /* 0x000fe200078e000a */
[C---:B------:R-:W-:Y:S01]  /*7050*/  ISETP.GT.U32.AND P4, PT, R23.reuse, R9, PT ;  /* 0x000000091700720c */ /* 0x040fe20003f84070 */
[----:B------:R0:W-:Y:S01]  /*7060*/  STL [R1+0x214], R14 ;  /* 0x0002140e01007387 */ /* 0x0001e20000100800 */
[----:B------:R-:W-:Y:S02]  /*7070*/  IMAD R16, R23, R0, R7 ;  /* 0x0000000017107224 */ /* 0x000fe400078e0207 */
[----:B------:R-:W-:-:S02]  /*7080*/  IMAD.MOV.U32 R7, RZ, RZ, R4 ;  /* 0x000000ffff077224 */ /* 0x000fc400078e0004 */
[----:B------:R-:W-:Y:S01]  /*7090*/  @!P2 IMAD.MOV R12, RZ, RZ, -R12 ;  /* 0x000000ffff0ca224 */ /* 0x000fe200078e0a0c */
[----:B0-----:R-:W-:Y:S01]  /*70a0*/  LOP3.LUT R14, R5, 0x11a, RZ, 0xfc, !PT ;  /* 0x0000011a050e7812 */ /* 0x001fe200078efcff */
[----:B------:R-:W-:Y:S02]  /*70b0*/  @!P6 IMAD.IADD R13, R13, 0x1, -R23 ;  /* 0x000000010d0de824 */ /* 0x000fe400078e0a17 */
[----:B------:R-:W-:Y:S01]  /*70c0*/  @!P3 IMAD.MOV R7, RZ, RZ, -R7 ;  /* 0x000000ffff07b224 */ /* 0x000fe200078e0a07 */
[----:B------:R-:W-:Y:S02]  /*70d0*/  ISETP.GE.AND P0, PT, R14, RZ, PT ;  /* 0x000000ff0e00720c */ /* 0x000fe40003f06270 */
[----:B------:R-:W-:Y:S01]  /*70e0*/  IABS R14, R14 ;  /* 0x0000000e000e7213 */ /* 0x000fe20000000000 */
[----:B------:R-:W-:Y:S01]  /*70f0*/  STL [R1+0x20c], R12 ;  /* 0x00020c0c01007387 */ /* 0x000fe20000100800 */
[----:B------:R-:W-:-:S03]  /*7100*/  ISETP.GT.U32.AND P3, PT, R23, R13, PT ;  /* 0x0000000d1700720c */ /* 0x000fc60003f64070 */
[----:B------:R-:W-:Y:S01]  /*7110*/  STL [R1+0x208], R8 ;  /* 0x0002080801007387 */ /* 0x000fe20000100800 */
[----:B------:R-:W-:-:S03]  /*7120*/  @!P4 IMAD.IADD R9, R9, 0x1, -R23 ;  /* 0x000000010909c824 */ /* 0x000fc600078e0a17 */
[----:B------:R0:W-:Y:S01]  /*7130*/  STL [R1+0x1a8], R7 ;  /* 0x0001a80701007387 */ /* 0x0001e20000100800 */
[----:B------:R-:W-:Y:S02]  /*7140*/  ISETP.GT.U32.AND P4, PT, R23, R16, PT ;  /* 0x000000101700720c */ /* 0x000fe40003f84070 */
[----:B------:R-:W-:Y:S01]  /*7150*/  LOP3.LUT R0, R5, 0x116, RZ, 0xfc, !PT ;  /* 0x0000011605007812 */ /* 0x000fe200078efcff */
[----:B0-----:R-:W-:-:S04]  /*7160*/  IMAD.HI.U32 R7, R3, R14, RZ ;  /* 0x0000000e03077227 */ /* 0x001fc800078e00ff */
[----:B------:R-:W-:Y:S01]  /*7170*/  IMAD.MOV R7, RZ, RZ, -R7 ;  /* 0x000000ffff077224 */ /* 0x000fe200078e0a07 */
[----:B------:R-:W-:Y:S02]  /*7180*/  ISETP.GE.AND P2, PT, R6, RZ, PT ;  /* 0x000000ff0600720c */ /* 0x000fe40003f46270 */
[----:B------:R-:W-:Y:S01]  /*7190*/  LOP3.LUT R6, R5, 0x118, RZ, 0xfc, !PT ;  /* 0x0000011805067812 */ /* 0x000fe200078efcff */
[----:B------:R-:W-:Y:S01]  /*71a0*/  IMAD R14, R23, R7, R14 ;  /* 0x00000007170e7224 */ /* 0x000fe200078e020e */
[----:B------:R-:W-:Y:S01]  /*71b0*/  IABS R11, R0 ;  /* 0x00000000000b7213 */ /* 0x000fe20000000000 */
[----:B------:R-:W-:Y:S01]  /*71c0*/  @!P3 IMAD.IADD R13, R13, 0x1, -R23 ;  /* 0x000000010d0db824 */ /* 0x000fe200078e0a17 */
[----:B------:R-:W-:Y:S02]  /*71d0*/  IABS R8, R6 ;  /* 0x0000000600087213 */ /* 0x000fe40000000000 */
[----:B------:R-:W-:Y:S01]  /*71e0*/  ISETP.GT.U32.AND P3, PT, R23, R14, PT ;  /* 0x0000000e1700720c */ /* 0x000fe20003f64070 */
[----:B------:R-:W-:Y:S01]  /*71f0*/  IMAD.HI.U32 R4, R3, R11, RZ ;  /* 0x0000000b03047227 */ /* 0x000fe200078e00ff */
[----:B------:R-:W-:-:S03]  /*7200*/  ISETP.GE.AND P6, PT, R6, RZ, PT ;  /* 0x000000ff0600720c */ /* 0x000fc60003fc6270 */
[----:B------:R-:W-:Y:S02]  /*7210*/  @!P4 IMAD.IADD R16, R16, 0x1, -R23 ;  /* 0x000000011010c824 */ /* 0x000fe400078e0a17 */
[----:B------:R-:W-:-:S04]  /*7220*/  IMAD.HI.U32 R6, R3, R8, RZ ;  /* 0x0000000803067227 */ /* 0x000fc800078e00ff */
[----:B------:R-:W-:Y:S01]  /*7230*/  IMAD.MOV R4, RZ, RZ, -R4 ;  /* 0x000000ffff047224 */ /* 0x000fe200078e0a04 */
[----:B------:R-:W-:Y:S01]  /*7240*/  ISETP.GT.U32.AND P4, PT, R23, R16, PT ;  /* 0x000000101700720c */ /* 0x000fe20003f84070 */
[----:B------:R-:W-:Y:S01]  /*7250*/  @!P5 IMAD.MOV R9, RZ, RZ, -R9 ;  /* 0x000000ffff09d224 */ /* 0x000fe200078e0a09 */
[----:B------:R-:W-:Y:S01]  /*7260*/  ISETP.GE.AND P5, PT, R0, RZ, PT ;  /* 0x000000ff0000720c */ /* 0x000fe20003fa6270 */
[----:B------:R-:W-:Y:S01]  /*7270*/  IMAD.MOV R6, RZ, RZ, -R6 ;  /* 0x000000ffff067224 */ /* 0x000fe200078e0a06 */
[----:B------:R-:W-:Y:S01]  /*7280*/  LOP3.LUT R0, R5, 0x114, RZ, 0xfc, !PT ;  /* 0x0000011405007812 */ /* 0x000fe200078efcff */
[C---:B------:R-:W-:Y:S02]  /*7290*/  IMAD R11, R23.reuse, R4, R11 ;  /* 0x00000004170b7224 */ /* 0x040fe400078e020b */
[----:B------:R-:W-:Y:S01]  /*72a0*/  IMAD R8, R23, R6, R8 ;  /* 0x0000000617087224 */ /* 0x000fe200078e0208 */
[----:B------:R-:W-:Y:S01]  /*72b0*/  IABS R6, R0 ;  /* 0x0000000000067213 */ /* 0x000fe20000000000 */
[----:B------:R-:W-:-:S02]  /*72c0*/  IMAD.MOV.U32 R17, RZ, RZ, R13 ;  /* 0x000000ffff117224 */ /* 0x000fc400078e000d */
[----:B------:R-:W-:Y:S01]  /*72d0*/  @!P3 IMAD.IADD R14, R14, 0x1, -R23 ;  /* 0x000000010e0eb824 */ /* 0x000fe200078e0a17 */
[----:B------:R-:W-:Y:S01]  /*72e0*/  ISETP.GT.U32.AND P3, PT, R23, R11, PT ;  /* 0x0000000b1700720c */ /* 0x000fe20003f64070 */
[----:B------:R-:W-:Y:S02]  /*72f0*/  @!P1 IMAD.MOV R17, RZ, RZ, -R17 ;  /* 0x000000ffff119224 */ /* 0x000fe400078e0a11 */
[----:B------:R-:W-:Y:S01]  /*7300*/  IMAD.HI.U32 R13, R3, R6, RZ ;  /* 0x00000006030d7227 */ /* 0x000fe200078e00ff */
[----:B------:R-:W-:-:S03]  /*7310*/  ISETP.GT.U32.AND P1, PT, R23, R14, PT ;  /* 0x0000000e1700720c */ /* 0x000fc60003f24070 */
[----:B------:R-:W-:Y:S01]  /*7320*/  @!P4 IMAD.IADD R16, R16, 0x1, -R23 ;  /* 0x000000011010c824 */ /* 0x000fe200078e0a17 */
[C---:B------:R-:W-:Y:S01]  /*7330*/  ISETP.GT.U32.AND P4, PT, R23.reuse, R8, PT ;  /* 0x000000081700720c */ /* 0x040fe20003f84070 */
[----:B------:R-:W-:Y:S02]  /*7340*/  IMAD.MOV R13, RZ, RZ, -R13 ;  /* 0x000000ffff0d7224 */ /* 0x000fe400078e0a0d */
[----:B------:R-:W-:Y:S01]  /*7350*/  @!P2 IMAD.MOV R16, RZ, RZ, -R16 ;  /* 0x000000ffff10a224 */ /* 0x000fe200078e0a10 */
[----:B------:R-:W-:Y:S01]  /*7360*/  ISETP.GE.AND P2, PT, R0, RZ, PT ;  /* 0x000000ff0000720c */ /* 0x000fe20003f46270 */
[----:B------:R-:W-:Y:S02]  /*7370*/  IMAD R0, R23, R13, R6 ;  /* 0x0000000d17007224 */ /* 0x000fe400078e0206 */
[--C-:B------:R-:W-:Y:S01]  /*7380*/  @!P3 IMAD.IADD R11, R11, 0x1, -R23.reuse ;  /* 0x000000010b0bb824 */ /* 0x100fe200078e0a17 */
[----:B------:R0:W-:Y:S01]  /*7390*/  STL [R1+0x204], R9 ;  /* 0x0002040901007387 */ /* 0x0001e20000100800 */
[----:B------:R-:W-:Y:S01]  /*73a0*/  @!P1 IMAD.IADD R14, R14, 0x1, -R23 ;  /* 0x000000010e0e9824 */ /* 0x000fe200078e0a17 */
[----:B------:R-:W-:-:S02]  /*73b0*/  LOP3.LUT R4, R5, 0x10e, RZ, 0xfc, !PT ;  /* 0x0000010e05047812 */ /* 0x000fc400078efcff */
[C---:B------:R-:W-:Y:S02]  /*73c0*/  ISETP.GT.U32.AND P1, PT, R23.reuse, R0, PT ;  /* 0x000000001700720c */ /* 0x040fe40003f24070 */
[----:B------:R-:W-:Y:S01]  /*73d0*/  ISETP.GT.U32.AND P3, PT, R23, R11, PT ;  /* 0x0000000b1700720c */ /* 0x000fe20003f64070 */
[----:B------:R-:W-:Y:S01]  /*73e0*/  @!P4 IMAD.IADD R8, R8, 0x1, -R23 ;  /* 0x000000010808c824 */ /* 0x000fe200078e0a17 */
[C---:B0-----:R-:W-:Y:S02]  /*73f0*/  LOP3.LUT R9, R5.reuse, 0x110, RZ, 0xfc, !PT ;  /* 0x0000011005097812 */ /* 0x041fe400078efcff */
[----:B------:R-:W-:Y:S02]  /*7400*/  IABS R7, R4 ;  /* 0x0000000400077213 */ /* 0x000fe40000000000 */
[----:B------:R-:W-:Y:S02]  /*7410*/  LOP3.LUT R10, R5, 0x112, RZ, 0xfc, !PT ;  /* 0x00000112050a7812 */ /* 0x000fe400078efcff */
[----:B------:R-:W-:-:S02]  /*7420*/  IABS R12, R9 ;  /* 0x00000009000c7213 */ /* 0x000fc40000000000 */
[----:B------:R-:W-:Y:S01]  /*7430*/  ISETP.GT.U32.AND P4, PT, R23, R8, PT ;  /* 0x000000081700720c */ /* 0x000fe20003f84070 */
[C---:B------:R-:W-:Y:S01]  /*7440*/  IMAD.HI.U32 R13, R3.reuse, R7, RZ ;  /* 0x00000007030d7227 */ /* 0x040fe200078e00ff */
[----:B------:R-:W-:Y:S01]  /*7450*/  IABS R15, R10 ;  /* 0x0000000a000f7213 */ /* 0x000fe20000000000 */
[----:B------:R-:W-:Y:S02]  /*7460*/  STL [R1+0x1bc], R17 ;  /* 0x0001bc1101007387 */ /* 0x000fe40000100800 */
[----:B------:R-:W-:Y:S02]  /*7470*/  IMAD.HI.U32 R6, R3, R12, RZ ;  /* 0x0000000c03067227 */ /* 0x000fe400078e00ff */
[----:B------:R0:W-:Y:S02]  /*7480*/  STL [R1+0x1fc], R16 ;  /* 0x0001fc1001007387 */ /* 0x0001e40000100800 */
[----:B------:R-:W-:Y:S02]  /*7490*/  IMAD.MOV R13, RZ, RZ, -R13 ;  /* 0x000000ffff0d7224 */ /* 0x000fe400078e0a0d */
[----:B------:R-:W-:-:S02]  /*74a0*/  @!P1 IMAD.IADD R0, R0, 0x1, -R23 ;  /* 0x0000000100009824 */ /* 0x000fc400078e0a17 */
[----:B------:R-:W-:Y:S02]  /*74b0*/  @!P3 IMAD.IADD R11, R11, 0x1, -R23 ;  /* 0x000000010b0bb824 */ /* 0x000fe400078e0a17 */
[----:B------:R-:W-:Y:S02]  /*74c0*/  IMAD.MOV R6, RZ, RZ, -R6 ;  /* 0x000000ffff067224 */ /* 0x000fe400078e0a06 */
[----:B0-----:R-:W-:Y:S01]  /*74d0*/  IMAD.HI.U32 R16, R3, R15, RZ ;  /* 0x0000000f03107227 */ /* 0x001fe200078e00ff */
[----:B------:R-:W-:-:S03]  /*74e0*/  ISETP.GT.U32.AND P1, PT, R23, R0, PT ;  /* 0x000000001700720c */ /* 0x000fc60003f24070 */
[----:B------:R-:W-:Y:S02]  /*74f0*/  IMAD.MOV.U32 R17, RZ, RZ, R14 ;  /* 0x000000ffff117224 */ /* 0x000fe400078e000e */
[C---:B------:R-:W-:Y:S02]  /*7500*/  IMAD R7, R23.reuse, R13, R7 ;  /* 0x0000000d17077224 */ /* 0x040fe400078e0207 */
[----:B------:R-:W-:Y:S02]  /*7510*/  IMAD.MOV.U32 R14, RZ, RZ, R11 ;  /* 0x000000ffff0e7224 */ /* 0x000fe400078e000b */
[----:B------:R-:W-:Y:S02]  /*7520*/  IMAD.MOV R16, RZ, RZ, -R16 ;  /* 0x000000ffff107224 */ /* 0x000fe400078e0a10 */
[----:B------:R-:W-:Y:S01]  /*7530*/  IMAD R12, R23, R6, R12 ;  /* 0x00000006170c7224 */ /* 0x000fe200078e020c */
[----:B------:R-:W-:Y:S01]  /*7540*/  LOP3.LUT R6, R5, 0x10c, RZ, 0xfc, !PT ;  /* 0x0000010c05067812 */ /* 0x000fe200078efcff */
[----:B------:R-:W-:Y:S01]  /*7550*/  @!P4 IMAD.IADD R8, R8, 0x1, -R23 ;  /* 0x000000010808c824 */ /* 0x000fe200078e0a17 */
[----:B------:R-:W-:Y:S01]  /*7560*/  ISETP.GE.AND P4, PT, R10, RZ, PT ;  /* 0x000000ff0a00720c */ /* 0x000fe20003f86270 */
[----:B------:R-:W-:Y:S01]  /*7570*/  @!P5 IMAD.MOV R14, RZ, RZ, -R14 ;  /* 0x000000ffff0ed224 */ /* 0x000fe200078e0a0e */
[C---:B------:R-:W-:Y:S01]  /*7580*/  ISETP.GT.U32.AND P5, PT, R23.reuse, R7, PT ;  /* 0x000000071700720c */ /* 0x040fe20003fa4070 */
[C---:B------:R-:W-:Y:S01]  /*7590*/  IMAD R10, R23.reuse, R16, R15 ;  /* 0x00000010170a7224 */ /* 0x040fe200078e020f */
[C---:B------:R-:W-:Y:S01]  /*75a0*/  ISETP.GT.U32.AND P3, PT, R23.reuse, R12, PT ;  /* 0x0000000c1700720c */ /* 0x040fe20003f64070 */
[----:B------:R-:W-:Y:S01]  /*75b0*/  IMAD.MOV.U32 R15, RZ, RZ, R8 ;  /* 0x000000ffff0f7224 */ /* 0x000fe200078e0008 */
[----:B------:R-:W-:Y:S01]  /*75c0*/  IABS R13, R6 ;  /* 0x00000006000d7213 */ /* 0x000fe20000000000 */
[----:B------:R-:W-:Y:S01]  /*75d0*/  @!P0 IMAD.MOV R17, RZ, RZ, -R17 ;  /* 0x000000ffff118224 */ /* 0x000fe200078e0a11 */
[----:B------:R-:W-:Y:S01]  /*75e0*/  ISETP.GT.U32.AND P0, PT, R23, R10, PT ;  /* 0x0000000a1700720c */ /* 0x000fe20003f04070 */
[----:B------:R-:W-:-:S02]  /*75f0*/  @!P6 IMAD.MOV R15, RZ, RZ, -R15 ;  /* 0x000000ffff0fe224 */ /* 0x000fc400078e0a0f */
[----:B------:R-:W-:Y:S01]  /*7600*/  IMAD.MOV.U32 R8, RZ, RZ, R13 ;  /* 0x000000ffff087224 */ /* 0x000fe200078e000d */
[----:B------:R-:W-:Y:S01]  /*7610*/  STL [R1+0x1e8], R17 ;  /* 0x0001e81101007387 */ /* 0x000fe20000100800 */
[--C-:B------:R-:W-:Y:S01]  /*7620*/  @!P1 IMAD.IADD R0, R0, 0x1, -R23.reuse ;  /* 0x0000000100009824 */ /* 0x100fe200078e0a17 */
[----:B------:R-:W-:Y:S01]  /*7630*/  ISETP.GE.AND P6, PT, R9, RZ, PT ;  /* 0x000000ff0900720c */ /* 0x000fe20003fc6270 */
[----:B------:R-:W-:Y:S01]  /*7640*/  IMAD.HI.U32 R9, R3, R8, RZ ;  /* 0x0000000803097227 */ /* 0x000fe200078e00ff */
[----:B------:R-:W-:Y:S01]  /*7650*/  LOP3.LUT R11, R5, 0x10a, RZ, 0xfc, !PT ;  /* 0x0000010a050b7812 */ /* 0x000fe200078efcff */
[----:B------:R-:W-:Y:S02]  /*7660*/  STL [R1+0x1f0], R15 ;  /* 0x0001f00f01007387 */ /* 0x000fe40000100800 */
[--C-:B------:R-:W-:Y:S02]  /*7670*/  @!P5 IMAD.IADD R7, R7, 0x1, -R23.reuse ;  /* 0x000000010707d824 */ /* 0x100fe400078e0a17 */
[----:B------:R0:W-:Y:S01]  /*7680*/  STL [R1+0x1f4], R14 ;  /* 0x0001f40e01007387 */ /* 0x0001e20000100800 */
[----:B------:R-:W-:Y:S01]  /*7690*/  @!P3 IMAD.IADD R12, R12, 0x1, -R23 ;  /* 0x000000010c0cb824 */ /* 0x000fe200078e0a17 */
[----:B------:R-:W-:Y:S01]  /*76a0*/  IABS R13, R11 ;  /* 0x0000000b000d7213 */ /* 0x000fe20000000000 */
[----:B------:R-:W-:-:S02]  /*76b0*/  IMAD.MOV R9, RZ, RZ, -R9 ;  /* 0x000000ffff097224 */ /* 0x000fc400078e0a09 */
[----:B------:R-:W-:Y:S02]  /*76c0*/  @!P0 IMAD.IADD R10, R10, 0x1, -R23 ;  /* 0x000000010a0a8824 */ /* 0x000fe400078e0a17 */
[----:B0-----:R-:W-:Y:S01]  /*76d0*/  IMAD.MOV.U32 R14, RZ, RZ, R0 ;  /* 0x000000ffff0e7224 */ /* 0x001fe200078e0000 */
[C---:B------:R-:W-:Y:S01]  /*76e0*/  ISETP.GT.U32.AND P5, PT, R23.reuse, R12, PT ;  /* 0x0000000c1700720c */ /* 0x040fe20003fa4070 */
[C---:B------:R-:W-:Y:S02]  /*76f0*/  IMAD R8, R23.reuse, R9, R8 ;  /* 0x0000000917087224 */ /* 0x040fe400078e0208 */
[----:B------:R-:W-:Y:S01]  /*7700*/  @!P2 IMAD.MOV R14, RZ, RZ, -R14 ;  /* 0x000000ffff0ea224 */ /* 0x000fe200078e0a0e */
[----:B------:R-:W-:Y:S01]  /*7710*/  ISETP.GT.U32.AND P2, PT, R23, R7, PT ;  /* 0x000000071700720c */ /* 0x000fe20003f44070 */
[----:B------:R-:W-:Y:S01]  /*7720*/  IMAD.HI.U32 R9, R3, R13, RZ ;  /* 0x0000000d03097227 */ /* 0x000fe200078e00ff */
[----:B------:R-:W-:Y:S02]  /*7730*/  ISETP.GE.AND P0, PT, R6, RZ, PT ;  /* 0x000000ff0600720c */ /* 0x000fe40003f06270 */
[----:B------:R-:W-:Y:S01]  /*7740*/  ISETP.GT.U32.AND P3, PT, R23, R10, PT ;  /* 0x0000000a1700720c */ /* 0x000fe20003f64070 */
[----:B------:R-:W-:Y:S01]  /*7750*/  IMAD.MOV R9, RZ, RZ, -R9 ;  /* 0x000000ffff097224 */ /* 0x000fe200078e0a09 */
[----:B------:R-:W-:-:S02]  /*7760*/  ISETP.GE.AND P1, PT, R4, RZ, PT ;  /* 0x000000ff0400720c */ /* 0x000fc40003f26270 */
[C---:B------:R-:W-:Y:S02]  /*7770*/  LOP3.LUT R6, R5.reuse, 0x104, RZ, 0xfc, !PT ;  /* 0x0000010405067812 */ /* 0x040fe400078efcff */
[----:B------:R-:W-:Y:S01]  /*7780*/  LOP3.LUT R4, R5, 0x108, RZ, 0xfc, !PT ;  /* 0x0000010805047812 */ /* 0x000fe200078efcff */
[----:B------:R0:W-:Y:S01]  /*7790*/  STL [R1+0x1f8], R14 ;  /* 0x0001f80e01007387 */ /* 0x0001e20000100800 */
[----:B------:R-:W-:Y:S01]  /*77a0*/  IMAD R13, R23, R9, R13 ;  /* 0x00000009170d7224 */ /* 0x000fe200078e020d */
[----:B------:R-:W-:Y:S02]  /*77b0*/  IABS R15, R6 ;  /* 0x00000006000f7213 */ /* 0x000fe40000000000 */
[----:B------:R-:W-:Y:S01]  /*77c0*/  LOP3.LUT R0, R5, 0x106, RZ, 0xfc, !PT ;  /* 0x0000010605007812 */ /* 0x000fe200078efcff */
[--C-:B------:R-:W-:Y:S01]  /*77d0*/  @!P2 IMAD.IADD R7, R7, 0x1, -R23.reuse ;  /* 0x000000010707a824 */ /* 0x100fe200078e0a17 */
[----:B------:R-:W-:Y:S01]  /*77e0*/  ISETP.GE.AND P2, PT, R11, RZ, PT ;  /* 0x000000ff0b00720c */ /* 0x000fe20003f46270 */
[----:B------:R-:W-:Y:S01]  /*77f0*/  @!P5 IMAD.IADD R12, R12, 0x1, -R23 ;  /* 0x000000010c0cd824 */ /* 0x000fe200078e0a17 */
[----:B0-----:R-:W-:Y:S01]  /*7800*/  IABS R14, R4 ;  /* 0x00000004000e7213 */ /* 0x001fe20000000000 */
[----:B------:R-:W-:Y:S01]  /*7810*/  IMAD.MOV.U32 R11, RZ, RZ, R15 ;  /* 0x000000ffff0b7224 */ /* 0x000fe200078e000f */
[----:B------:R-:W-:-:S02]  /*7820*/  IABS R9, R0 ;  /* 0x0000000000097213 */ /* 0x000fc40000000000 */
[----:B------:R-:W-:Y:S01]  /*7830*/  ISETP.GT.U32.AND P5, PT, R23, R13, PT ;  /* 0x0000000d1700720c */ /* 0x000fe20003fa4070 */
[----:B------:R-:W-:-:S04]  /*7840*/  IMAD.HI.U32 R15, R3, R14, RZ ;  /* 0x0000000e030f7227 */ /* 0x000fc800078e00ff */
[----:B------:R-:W-:Y:S01]  /*7850*/  @!P3 IMAD.IADD R10, R10, 0x1, -R23 ;  /* 0x000000010a0ab824 */ /* 0x000fe200078e0a17 */
[----:B------:R-:W-:Y:S01]  /*7860*/  ISETP.GT.U32.AND P3, PT, R23, R8, PT ;  /* 0x000000081700720c */ /* 0x000fe20003f64070 */
[----:B------:R-:W-:-:S04]  /*7870*/  IMAD.HI.U32 R16, R3, R9, RZ ;  /* 0x0000000903107227 */ /* 0x000fc800078e00ff */
[----:B------:R-:W-:Y:S02]  /*7880*/  IMAD.MOV R15, RZ, RZ, -R15 ;  /* 0x000000ffff0f7224 */ /* 0x000fe400078e0a0f */
[----:B------:R-:W-:Y:S02]  /*7890*/  IMAD.MOV.U32 R17, RZ, RZ, R10 ;  /* 0x000000ffff117224 */ /* 0x000fe400078e000a */
[----:B------:R-:W-:Y:S02]  /*78a0*/  IMAD.MOV R10, RZ, RZ, -R16 ;  /* 0x000000ffff0a7224 */ /* 0x000fe400078e0a10 */
[----:B------:R-:W-:Y:S02]  /*78b0*/  IMAD R14, R23, R15, R14 ;  /* 0x0000000f170e7224 */ /* 0x000fe400078e020e */
[----:B------:R-:W-:Y:S02]  /*78c0*/  @!P5 IMAD.IADD R13, R13, 0x1, -R23 ;  /* 0x000000010d0dd824 */ /* 0x000fe400078e0a17 */
[----:B------:R-:W-:-:S02]  /*78d0*/  IMAD R9, R23, R10, R9 ;  /* 0x0000000a17097224 */ /* 0x000fc400078e0209 */
[----:B------:R-:W-:Y:S01]  /*78e0*/  @!P6 IMAD.MOV R12, RZ, RZ, -R12 ;  /* 0x000000ffff0ce224 */ /* 0x000fe200078e0a0c */
[C---:B------:R-:W-:Y:S01]  /*78f0*/  ISETP.GT.U32.AND P6, PT, R23.reuse, R14, PT ;  /* 0x0000000e1700720c */ /* 0x040fe20003fc4070 */
[----:B------:R-:W-:Y:S01]  /*7900*/  @!P3 IMAD.IADD R8, R8, 0x1, -R23 ;  /* 0x000000010808b824 */ /* 0x000fe200078e0a17 */
[----:B------:R-:W-:Y:S01]  /*7910*/  ISETP.GE.AND P3, PT, R4, RZ, PT ;  /* 0x000000ff0400720c */ /* 0x000fe20003f66270 */
[----:B------:R-:W-:Y:S01]  /*7920*/  @!P4 IMAD.MOV R17, RZ, RZ, -R17 ;  /* 0x000000ffff11c224 */ /* 0x000fe200078e0a11 */
[C---:B------:R-:W-:Y:S01]  /*7930*/  ISETP.GT.U32.AND P4, PT, R23.reuse, R13, PT ;  /* 0x0000000d1700720c */ /* 0x040fe20003f84070 */
[----:B------:R-:W-:Y:S01]  /*7940*/  @!P1 IMAD.MOV R7, RZ, RZ, -R7 ;  /* 0x000000ffff079224 */ /* 0x000fe200078e0a07 */
[----:B------:R-:W-:Y:S01]  /*7950*/  ISETP.GT.U32.AND P1, PT, R23, R9, PT ;  /* 0x000000091700720c */ /* 0x000fe20003f24070 */
[----:B------:R-:W-:Y:S01]  /*7960*/  IMAD.HI.U32 R4, R3, R11, RZ ;  /* 0x0000000b03047227 */ /* 0x000fe200078e00ff */
[----:B------:R-:W-:Y:S02]  /*7970*/  ISETP.GT.U32.AND P5, PT, R23, R8, PT ;  /* 0x000000081700720c */ /* 0x000fe40003fa4070 */
[----:B------:R-:W-:Y:S01]  /*7980*/  LOP3.LUT R15, R5, 0x102, RZ, 0xfc, !PT ;  /* 0x00000102050f7812 */ /* 0x000fe200078efcff */
[----:B------:R-:W-:-:S02]  /*7990*/  IMAD.MOV R4, RZ, RZ, -R4 ;  /* 0x000000ffff047224 */ /* 0x000fc400078e0a04 */
[----:B------:R-:W-:Y:S02]  /*79a0*/  @!P6 IMAD.IADD R14, R14, 0x1, -R23 ;  /* 0x000000010e0ee824 */ /* 0x000fe400078e0a17 */
[----:B------:R-:W-:Y:S01]  /*79b0*/  IMAD R11, R23, R4, R11 ;  /* 0x00000004170b7224 */ /* 0x000fe200078e020b */
[----:B------:R-:W-:Y:S01]  /*79c0*/  IABS R4, R15 ;  /* 0x0000000f00047213 */ /* 0x000fe20000000000 */
[--C-:B------:R-:W-:Y:S01]  /*79d0*/  @!P4 IMAD.IADD R13, R13, 0x1, -R23.reuse ;  /* 0x000000010d0dc824 */ /* 0x100fe200078e0a17 */
[----:B------:R-:W-:Y:S01]  /*79e0*/  ISETP.GE.AND P6, PT, R6, RZ, PT ;  /* 0x000000ff0600720c */ /* 0x000fe20003fc6270 */
[----:B------:R-:W-:Y:S01]  /*79f0*/  @!P1 IMAD.IADD R9, R9, 0x1, -R23 ;  /* 0x0000000109099824 */ /* 0x000fe200078e0a17 */
[----:B------:R-:W-:Y:S01]  /*7a00*/  ISETP.GT.U32.AND P4, PT, R23, R11, PT ;  /* 0x0000000b1700720c */ /* 0x000fe20003f84070 */
[----:B------:R-:W-:Y:S01]  /*7a10*/  IMAD.HI.U32 R6, R3, R4, RZ ;  /* 0x0000000403067227 */ /* 0x000fe200078e00ff */
[----:B------:R-:W-:-:S03]  /*7a20*/  ISETP.GT.U32.AND P1, PT, R23, R14, PT ;  /* 0x0000000e1700720c */ /* 0x000fc60003f24070 */
[--C-:B------:R-:W-:Y:S01]  /*7a30*/  @!P5 IMAD.IADD R8, R8, 0x1, -R23.reuse ;  /* 0x000000010808d824 */ /* 0x100fe200078e0a17 */
[----:B------:R-:W-:Y:S01]  /*7a40*/  ISETP.GE.AND P5, PT, R0, RZ, PT ;  /* 0x000000ff0000720c */ /* 0x000fe20003fa6270 */
[----:B------:R-:W-:Y:S01]  /*7a50*/  IMAD.MOV R6, RZ, RZ, -R6 ;  /* 0x000000ffff067224 */ /* 0x000fe200078e0a06 */
[----:B------:R-:W-:Y:S01]  /*7a60*/  LOP3.LUT R0, R5, 0x100, RZ, 0xfc, !PT ;  /* 0x0000010005007812 */ /* 0x000fe200078efcff */
[----:B------:R-:W-:Y:S02]  /*7a70*/  STL [R1+0x1ec], R17 ;  /* 0x0001ec1101007387 */ /* 0x000fe40000100800 */
[----:B------:R-:W-:Y:S02]  /*7a80*/  IMAD R4, R23, R6, R4 ;  /* 0x0000000617047224 */ /* 0x000fe400078e0204 */
[----:B------:R0:W-:Y:S04]  /*7a90*/  STL [R1+0x1dc], R12 ;  /* 0x0001dc0c01007387 */ /* 0x0001e80000100800 */
[----:B------:R1:W-:Y:S01]  /*7aa0*/  STL [R1+0x1e0], R7 ;  /* 0x0001e00701007387 */ /* 0x0003e20000100800 */
[--C-:B------:R-:W-:Y:S01]  /*7ab0*/  @!P4 IMAD.IADD R11, R11, 0x1, -R23.reuse ;  /* 0x000000010b0bc824 */ /* 0x100fe200078e0a17 */
[C---:B------:R-:W-:Y:S01]  /*7ac0*/  ISETP.GT.U32.AND P4, PT, R23.reuse, R9, PT ;  /* 0x000000091700720c */ /* 0x040fe20003f84070 */
[----:B------:R-:W-:Y:S01]  /*7ad0*/  @!P1 IMAD.IADD R14, R14, 0x1, -R23 ;  /* 0x000000010e0e9824 */ /* 0x000fe200078e0a17 */
[----:B------:R-:W-:Y:S01]  /*7ae0*/  ISETP.GT.U32.AND P1, PT, R23, R4, PT ;  /* 0x000000041700720c */ /* 0x000fe20003f24070 */
[----:B0-----:R-:W-:Y:S01]  /*7af0*/  IMAD.MOV.U32 R12, RZ, RZ, R8 ;  /* 0x000000ffff0c7224 */ /* 0x001fe200078e0008 */
[----:B-1----:R-:W-:-:S05]  /*7b00*/  IABS R7, R0 ;  /* 0x0000000000077213 */ /* 0x002fca0000000000 */
[----:B------:R-:W-:Y:S01]  /*7b10*/  IMAD.HI.U32 R8, R3, R7, RZ ;  /* 0x0000000703087227 */ /* 0x000fe200078e00ff */
[----:B------:R-:W-:-:S03]  /*7b20*/  LOP3.LUT R10, R5, 0xfe, RZ, 0xfc, !PT ;  /* 0x000000fe050a7812 */ /* 0x000fc600078efcff */
[----:B------:R-:W-:Y:S01]  /*7b30*/  IMAD.MOV R8, RZ, RZ, -R8 ;  /* 0x000000ffff087224 */ /* 0x000fe200078e0a08 */
[----:B------:R-:W-:Y:S02]  /*7b40*/  IABS R17, R10 ;  /* 0x0000000a00117213 */ /* 0x000fe40000000000 */
[----:B------:R-:W-:Y:S01]  /*7b50*/  LOP3.LUT R6, R5, 0xfc, RZ, 0xfc, !PT ;  /* 0x000000fc05067812 */ /* 0x000fe200078efcff */
[----:B------:R-:W-:Y:S02]  /*7b60*/  IMAD R7, R23, R8, R7 ;  /* 0x0000000817077224 */ /* 0x000fe400078e0207 */
[--C-:B------:R-:W-:Y:S01]  /*7b70*/  @!P4 IMAD.IADD R9, R9, 0x1, -R23.reuse ;  /* 0x000000010909c824 */ /* 0x100fe200078e0a17 */
[----:B------:R-:W-:Y:S01]  /*7b80*/  IABS R8, R6 ;  /* 0x0000000600087213 */ /* 0x000fe20000000000 */
[----:B------:R-:W-:Y:S01]  /*7b90*/  @!P1 IMAD.IADD R4, R4, 0x1, -R23 ;  /* 0x0000000104049824 */ /* 0x000fe200078e0a17 */
[----:B------:R-:W-:Y:S01]  /*7ba0*/  ISETP.GT.U32.AND P4, PT, R23, R7, PT ;  /* 0x000000071700720c */ /* 0x000fe20003f84070 */
[----:B------:R-:W-:-:S04]  /*7bb0*/  IMAD.HI.U32 R18, R3, R17, RZ ;  /* 0x0000001103127227 */ /* 0x000fc800078e00ff */
[----:B------:R-:W-:Y:S01]  /*7bc0*/  @!P2 IMAD.MOV R13, RZ, RZ, -R13 ;  /* 0x000000ffff0da224 */ /* 0x000fe200078e0a0d */
[C---:B------:R-:W-:Y:S01]  /*7bd0*/  ISETP.GT.U32.AND P2, PT, R23.reuse, R4, PT ;  /* 0x000000041700720c */ /* 0x040fe20003f44070 */
[----:B------:R-:W-:Y:S01]  /*7be0*/  @!P0 IMAD.MOV R12, RZ, RZ, -R12 ;  /* 0x000000ffff0c8224 */ /* 0x000fe200078e0a0c */
[----:B------:R-:W-:Y:S01]  /*7bf0*/  ISETP.GT.U32.AND P0, PT, R23, R11, PT ;  /* 0x0000000b1700720c */ /* 0x000fe20003f04070 */
[----:B------:R-:W-:Y:S02]  /*7c00*/  IMAD.MOV R18, RZ, RZ, -R18 ;  /* 0x000000ffff127224 */ /* 0x000fe400078e0a12 */
[----:B------:R-:W-:Y:S01]  /*7c10*/  IMAD.HI.U32 R16, R3, R8, RZ ;  /* 0x0000000803107227 */ /* 0x000fe200078e00ff */
[----:B------:R-:W-:-:S03]  /*7c20*/  ISETP.GE.AND P1, PT, R0, RZ, PT ;  /* 0x000000ff0000720c */ /* 0x000fc60003f26270 */
[----:B------:R-:W-:Y:S02]  /*7c30*/  IMAD R0, R23, R18, R17 ;  /* 0x0000001217007224 */ /* 0x000fe400078e0211 */
[----:B------:R-:W-:Y:S02]  /*7c40*/  IMAD.MOV R16, RZ, RZ, -R16 ;  /* 0x000000ffff107224 */ /* 0x000fe400078e0a10 */
[--C-:B------:R-:W-:Y:S01]  /*7c50*/  @!P4 IMAD.IADD R7, R7, 0x1, -R23.reuse ;  /* 0x000000010707c824 */ /* 0x100fe200078e0a17 */
[C---:B------:R-:W-:Y:S01]  /*7c60*/  ISETP.GT.U32.AND P4, PT, R23.reuse, R0, PT ;  /* 0x000000001700720c */ /* 0x040fe20003f84070 */
[----:B------:R-:W-:Y:S02]  /*7c70*/  IMAD R8, R23, R16, R8 ;  /* 0x0000001017087224 */ /* 0x000fe400078e0208 */
[--C-:B------:R-:W-:Y:S01]  /*7c80*/  @!P2 IMAD.IADD R4, R4, 0x1, -R23.reuse ;  /* 0x000000010404a824 */ /* 0x100fe200078e0a17 */
[----:B------:R0:W-:Y:S01]  /*7c90*/  STL [R1+0x1e4], R12 ;  /* 0x0001e40c01007387 */ /* 0x0001e20000100800 */
[----:B------:R-:W-:Y:S01]  /*7ca0*/  @!P0 IMAD.IADD R11, R11, 0x1, -R23 ;  /* 0x000000010b0b8824 */ /* 0x000fe200078e0a17 */
[----:B------:R-:W-:Y:S01]  /*7cb0*/  ISETP.GT.U32.AND P2, PT, R23, R8, PT ;  /* 0x000000081700720c */ /* 0x000fe20003f44070 */
[----:B------:R-:W-:Y:S01]  /*7cc0*/  IMAD.MOV.U32 R19, RZ, RZ, R14 ;  /* 0x000000ffff137224 */ /* 0x000fe200078e000e */
[----:B------:R-:W-:Y:S01]  /*7cd0*/  ISETP.GE.AND P0, PT, R15, RZ, PT ;  /* 0x000000ff0f00720c */ /* 0x000fe20003f06270 */
[----:B------:R-:W-:Y:S01]  /*7ce0*/  @!P6 IMAD.MOV R11, RZ, RZ, -R11 ;  /* 0x000000ffff0be224 */ /* 0x000fe200078e0a0b */
[----:B------:R-:W-:Y:S01]  /*7cf0*/  ISETP.GE.AND P6, PT, R6, RZ, PT ;  /* 0x000000ff0600720c */ /* 0x000fe20003fc6270 */
[----:B------:R-:W-:Y:S01]  /*7d00*/  @!P3 IMAD.MOV R19, RZ, RZ, -R19 ;  /* 0x000000ffff13b224 */ /* 0x000fe200078e0a13 */
[----:B0-----:R-:W-:Y:S01]  /*7d10*/  LOP3.LUT R12, R5, 0xfa, RZ, 0xfc, !PT ;  /* 0x000000fa050c7812 */ /* 0x001fe200078efcff */
[----:B------:R-:W-:Y:S01]  /*7d20*/  @!P5 IMAD.MOV R9, RZ, RZ, -R9 ;  /* 0x000000ffff09d224 */ /* 0x000fe200078e0a09 */
[----:B------:R-:W-:-:S02]  /*7d30*/  ISETP.GT.U32.AND P3, PT, R23, R7, PT ;  /* 0x000000071700720c */ /* 0x000fc40003f64070 */
[----:B------:R-:W-:Y:S02]  /*7d40*/  IABS R15, R12 ;  /* 0x0000000c000f7213 */ /* 0x000fe40000000000 */
[----:B------:R-:W-:Y:S01]  /*7d50*/  LOP3.LUT R6, R5, 0xf8, RZ, 0xfc, !PT ;  /* 0x000000f805067812 */ /* 0x000fe200078efcff */
[----:B------:R-:W-:Y:S01]  /*7d60*/  STL [R1+0x1d8], R13 ;  /* 0x0001d80d01007387 */ /* 0x000fe20000100800 */
[--C-:B------:R-:W-:Y:S02]  /*7d70*/  @!P4 IMAD.IADD R0, R0, 0x1, -R23.reuse ;  /* 0x000000010000c824 */ /* 0x100fe400078e0a17 */
[----:B------:R-:W-:Y:S01]  /*7d80*/  IABS R17, R6 ;  /* 0x0000000600117213 */ /* 0x000fe20000000000 */
[----:B------:R-:W-:Y:S01]  /*7d90*/  STL [R1+0x1d4], R19 ;  /* 0x0001d41301007387 */ /* 0x000fe20000100800 */
[----:B------:R-:W-:-:S03]  /*7da0*/  @!P2 IMAD.IADD R8, R8, 0x1, -R23 ;  /* 0x000000010808a824 */ /* 0x000fc600078e0a17 */
[----:B------:R0:W-:Y:S01]  /*7db0*/  STL [R1+0x1c4], R9 ;  /* 0x0001c40901007387 */ /* 0x0001e20000100800 */
[----:B------:R-:W-:-:S03]  /*7dc0*/  ISETP.GT.U32.AND P2, PT, R23, R0, PT ;  /* 0x000000001700720c */ /* 0x000fc60003f44070 */
[----:B------:R1:W-:Y:S01]  /*7dd0*/  STL [R1+0x1c0], R11 ;  /* 0x0001c00b01007387 */ /* 0x0003e20000100800 */
[----:B0-----:R-:W-:-:S04]  /*7de0*/  IMAD.HI.U32 R9, R3, R15, RZ ;  /* 0x0000000f03097227 */ /* 0x001fc800078e00ff */
[----:B-1----:R-:W-:Y:S02]  /*7df0*/  IMAD.MOV.U32 R11, RZ, RZ, R4 ;  /* 0x000000ffff0b7224 */ /* 0x002fe400078e0004 */
[----:B------:R-:W-:Y:S02]  /*7e00*/  IMAD.MOV R9, RZ, RZ, -R9 ;  /* 0x000000ffff097224 */ /* 0x000fe400078e0a09 */
[----:B------:R-:W-:-:S04]  /*7e10*/  IMAD.HI.U32 R4, R3, R17, RZ ;  /* 0x0000001103047227 */ /* 0x000fc800078e00ff */
[----:B------:R-:W-:Y:S02]  /*7e20*/  @!P3 IMAD.IADD R7, R7, 0x1, -R23 ;  /* 0x000000010707b824 */ /* 0x000fe400078e0a17 */
[C---:B------:R-:W-:Y:S02]  /*7e30*/  IMAD R18, R23.reuse, R9, R15 ;  /* 0x0000000917127224 */ /* 0x040fe400078e020f */
[----:B------:R-:W-:Y:S02]  /*7e40*/  IMAD.MOV R4, RZ, RZ, -R4 ;  /* 0x000000ffff047224 */ /* 0x000fe400078e0a04 */
[----:B------:R-:W-:Y:S01]  /*7e50*/  @!P1 IMAD.MOV R7, RZ, RZ, -R7 ;  /* 0x000000ffff079224 */ /* 0x000fe200078e0a07 */
[C---:B------:R-:W-:Y:S01]  /*7e60*/  ISETP.GT.U32.AND P1, PT, R23.reuse, R18, PT ;  /* 0x000000121700720c */ /* 0x040fe20003f24070 */
[C---:B------:R-:W-:Y:S01]  /*7e70*/  IMAD R17, R23.reuse, R4, R17 ;  /* 0x0000000417117224 */ /* 0x040fe200078e0211 */
[----:B------:R-:W-:Y:S01]  /*7e80*/  ISETP.GE.AND P5, PT, R10, RZ, PT ;  /* 0x000000ff0a00720c */ /* 0x000fe20003fa6270 */
[----:B------:R-:W-:Y:S01]  /*7e90*/  @!P0 IMAD.MOV R11, RZ, RZ, -R11 ;  /* 0x000000ffff0b8224 */ /* 0x000fe200078e0a0b */
[C---:B------:R-:W-:Y:S01]  /*7ea0*/  ISETP.GT.U32.AND P0, PT, R23.reuse, R8, PT ;  /* 0x000000081700720c */ /* 0x040fe20003f04070 */
[----:B------:R-:W-:Y:S01]  /*7eb0*/  @!P2 IMAD.IADD R0, R0, 0x1, -R23 ;  /* 0x000000010000a824 */ /* 0x000fe200078e0a17 */
[----:B------:R-:W-:-:S02]  /*7ec0*/  ISETP.GT.U32.AND P2, PT, R23, R17, PT ;  /* 0x000000111700720c */ /* 0x000fc40003f44070 */
[C---:B------:R-:W-:Y:S02]  /*7ed0*/  LOP3.LUT R10, R5.reuse, 0xf6, RZ, 0xfc, !PT ;  /* 0x000000f6050a7812 */ /* 0x040fe400078efcff */
[C---:B------:R-:W-:Y:S02]  /*7ee0*/  LOP3.LUT R9, R5.reuse, 0xf4, RZ, 0xfc, !PT ;  /* 0x000000f405097812 */ /* 0x040fe400078efcff */
[----:B------:R-:W-:Y:S01]  /*7ef0*/  IABS R13, R10 ;  /* 0x0000000a000d7213 */ /* 0x000fe20000000000 */
[----:B------:R0:W-:Y:S01]  /*7f00*/  STL [R1+0x1b8], R11 ;  /* 0x0001b80b01007387 */ /* 0x0001e20000100800 */
[----:B------:R-:W-:Y:S01]  /*7f10*/  ISETP.GE.AND P4, PT, R6, RZ, PT ;  /* 0x000000ff0600720c */ /* 0x000fe20003f86270 */
[----:B------:R-:W-:Y:S01]  /*7f20*/  @!P1 IMAD.IADD R18, R18, 0x1, -R23 ;  /* 0x0000000112129824 */ /* 0x000fe200078e0a17 */
[----:B------:R-:W-:Y:S01]  /*7f30*/  LOP3.LUT R6, R5, 0xf2, RZ, 0xfc, !PT ;  /* 0x000000f205067812 */ /* 0x000fe200078efcff */
[----:B------:R-:W-:Y:S01]  /*7f40*/  IMAD.HI.U32 R4, R3, R13, RZ ;  /* 0x0000000d03047227 */ /* 0x000fe200078e00ff */
[----:B------:R-:W-:-:S03]  /*7f50*/  IABS R16, R9 ;  /* 0x0000000900107213 */ /* 0x000fc60000000000 */
[----:B0-----:R-:W-:Y:S01]  /*7f60*/  IMAD.MOV.U32 R11, RZ, RZ, R0 ;  /* 0x000000ffff0b7224 */ /* 0x001fe200078e0000 */
[----:B------:R-:W-:Y:S01]  /*7f70*/  IABS R15, R6 ;  /* 0x00000006000f7213 */ /* 0x000fe20000000000 */
[--C-:B------:R-:W-:Y:S01]  /*7f80*/  @!P0 IMAD.IADD R8, R8, 0x1, -R23.reuse ;  /* 0x0000000108088824 */ /* 0x100fe200078e0a17 */
[----:B------:R0:W-:Y:S01]  /*7f90*/  STL [R1+0x1b4], R7 ;  /* 0x0001b40701007387 */ /* 0x0001e20000100800 */
[----:B------:R-:W-:Y:S01]  /*7fa0*/  @!P2 IMAD.IADD R17, R17, 0x1, -R23 ;  /* 0x000000011111a824 */ /* 0x000fe200078e0a17 */
[----:B------:R-:W-:Y:S01]  /*7fb0*/  ISETP.GE.AND P0, PT, R10, RZ, PT ;  /* 0x000000ff0a00720c */ /* 0x000fe20003f06270 */
[----:B------:R-:W-:Y:S01]  /*7fc0*/  @!P5 IMAD.MOV R11, RZ, RZ, -R11 ;  /* 0x000000ffff0bd224 */ /* 0x000fe200078e0a0b */
[C---:B------:R-:W-:Y:S01]  /*7fd0*/  ISETP.GT.U32.AND P5, PT, R23.reuse, R18, PT ;  /* 0x000000121700720c */ /* 0x040fe20003fa4070 */
[----:B------:R-:W-:Y:S01]  /*7fe0*/  IMAD.MOV R10, RZ, RZ, -R4 ;  /* 0x000000ffff0a7224 */ /* 0x000fe200078e0a04 */
[----:B------:R-:W-:Y:S01]  /*7ff0*/  ISETP.GT.U32.AND P2, PT, R23, R17, PT ;  /* 0x000000111700720c */ /* 0x000fe20003f44070 */
[----:B0-----:R-:W-:-:S04]  /*8000*/  IMAD.HI.U32 R7, R3, R16, RZ ;  /* 0x0000001003077227 */ /* 0x001fc800078e00ff */
[----:B------:R-:W-:-:S04]  /*8010*/  IMAD.HI.U32 R4, R3, R15, RZ ;  /* 0x0000000f03047227 */ /* 0x000fc800078e00ff */
[----:B------:R-:W-:Y:S02]  /*8020*/  IMAD.MOV R7, RZ, RZ, -R7 ;  /* 0x000000ffff077224 */ /* 0x000fe400078e0a07 */
[C---:B------:R-:W-:Y:S02]  /*8030*/  IMAD R13, R23.reuse, R10, R13 ;  /* 0x0000000a170d7224 */ /* 0x040fe400078e020d */
[----:B------:R-:W-:Y:S02]  /*8040*/  IMAD.MOV.U32 R0, RZ, RZ, R8 ;  /* 0x000000ffff007224 */ /* 0x000fe400078e0008 */
[----:B------:R-:W-:Y:S02]  /*8050*/  IMAD.MOV R4, RZ, RZ, -R4 ;  /* 0x000000ffff047224 */ /* 0x000fe400078e0a04 */
[C---:B------:R-:W-:Y:S02]  /*8060*/  IMAD R16, R23.reuse, R7, R16 ;  /* 0x0000000717107224 */ /* 0x040fe400078e0210 */
[----:B------:R-:W-:Y:S01]  /*8070*/  @!P6 IMAD.MOV R0, RZ, RZ, -R0 ;  /* 0x000000ffff00e224 */ /* 0x000fe200078e0a00 */
[C---:B------:R-:W-:Y:S01]  /*8080*/  ISETP.GT.U32.AND P6, PT, R23.reuse, R13, PT ;  /* 0x0000000d1700720c */ /* 0x040fe20003fc4070 */
[----:B------:R-:W-:-:S02]  /*8090*/  IMAD R15, R23, R4, R15 ;  /* 0x00000004170f7224 */ /* 0x000fc400078e020f */
[--C-:B------:R-:W-:Y:S01]  /*80a0*/  @!P5 IMAD.IADD R18, R18, 0x1, -R23.reuse ;  /* 0x000000011212d824 */ /* 0x100fe200078e0a17 */
[----:B------:R-:W-:Y:S01]  /*80b0*/  ISETP.GT.U32.AND P5, PT, R23, R16, PT ;  /* 0x000000101700720c */ /* 0x000fe20003fa4070 */
[--C-:B------:R-:W-:Y:S01]  /*80c0*/  @!P2 IMAD.IADD R17, R17, 0x1, -R23.reuse ;  /* 0x000000011111a824 */ /* 0x100fe200078e0a17 */
[----:B------:R-:W-:Y:S02]  /*80d0*/  ISETP.GT.U32.AND P2, PT, R23, R15, PT ;  /* 0x0000000f1700720c */ /* 0x000fe40003f44070 */
[----:B------:R-:W-:Y:S02]  /*80e0*/  ISETP.GE.AND P1, PT, R9, RZ, PT ;  /* 0x000000ff0900720c */ /* 0x000fe40003f26270 */
[C---:B------:R-:W-:Y:S01]  /*80f0*/  LOP3.LUT R9, R5.reuse, 0xf0, RZ, 0xfc, !PT ;  /* 0x000000f005097812 */ /* 0x040fe200078efcff */
[----:B------:R0:W-:Y:S01]  /*8100*/  STL [R1+0x1ac], R11 ;  /* 0x0001ac0b01007387 */ /* 0x0001e20000100800 */
[----:B------:R-:W-:Y:S01]  /*8110*/  LOP3.LUT R4, R5, 0xee, RZ, 0xfc, !PT ;  /* 0x000000ee05047812 */ /* 0x000fe200078efcff */
[----:B------:R-:W-:-:S02]  /*8120*/  @!P6 IMAD.IADD R13, R13, 0x1, -R23 ;  /* 0x000000010d0de824 */ /* 0x000fc400078e0a17 */
[----:B------:R1:W-:Y:S02]  /*8130*/  STL [R1+0x1b0], R0 ;  /* 0x0001b00001007387 */ /* 0x0003e40000100800 */
[----:B------:R-:W-:Y:S01]  /*8140*/  @!P5 IMAD.IADD R16, R16, 0x1, -R23 ;  /* 0x000000011010d824 */ /* 0x000fe200078e0a17 */
[----:B0-----:R-:W-:Y:S02]  /*8150*/  IABS R11, R9 ;  /* 0x00000009000b7213 */ /* 0x001fe40000000000 */
[----:B------:R-:W-:Y:S02]  /*8160*/  ISETP.GT.U32.AND P5, PT, R23, R13, PT ;  /* 0x0000000d1700720c */ /* 0x000fe40003fa4070 */
[----:B-1----:R-:W-:Y:S01]  /*8170*/  IABS R0, R4 ;  /* 0x0000000400007213 */ /* 0x002fe20000000000 */
[----:B------:R-:W-:Y:S01]  /*8180*/  IMAD.HI.U32 R14, R3, R11, RZ ;  /* 0x0000000b030e7227 */ /* 0x000fe200078e00ff */
[----:B------:R-:W-:-:S03]  /*8190*/  ISETP.GE.AND P6, PT, R6, RZ, PT ;  /* 0x000000ff0600720c */ /* 0x000fc60003fc6270 */
[----:B------:R-:W-:Y:S01]  /*81a0*/  @!P2 IMAD.IADD R15, R15, 0x1, -R23 ;  /* 0x000000010f0fa824 */ /* 0x000fe200078e0a17 */
[----:B------:R-:W-:Y:S01]  /*81b0*/  ISETP.GT.U32.AND P2, PT, R23, R16, PT ;  /* 0x000000101700720c */ /* 0x000fe20003f44070 */
[----:B------:R-:W-:-:S04]  /*81c0*/  IMAD.HI.U32 R6, R3, R0, RZ ;  /* 0x0000000003067227 */ /* 0x000fc800078e00ff */
[----:B------:R-:W-:Y:S02]  /*81d0*/  IMAD.MOV R14, RZ, RZ, -R14 ;  /* 0x000000ffff0e7224 */ /* 0x000fe400078e0a0e */
[----:B------:R-:W-:Y:S02]  /*81e0*/  IMAD.MOV R6, RZ, RZ, -R6 ;  /* 0x000000ffff067224 */ /* 0x000fe400078e0a06 */
[C---:B------:R-:W-:Y:S01]  /*81f0*/  IMAD R11, R23.reuse, R14, R11 ;  /* 0x0000000e170b7224 */ /* 0x040fe200078e020b */
[----:B------:R-:W-:Y:S01]  /*8200*/  ISETP.GE.AND P3, PT, R12, RZ, PT ;  /* 0x000000ff0c00720c */ /* 0x000fe20003f66270 */
[----:B------:R-:W-:Y:S01]  /*8210*/  IMAD R0, R23, R6, R0 ;  /* 0x0000000617007224 */ /* 0x000fe200078e0200 */
[----:B------:R-:W-:Y:S01]  /*8220*/  LOP3.LUT R10, R5, 0xec, RZ, 0xfc, !PT ;  /* 0x000000ec050a7812 */ /* 0x000fe200078efcff */
[----:B------:R-:W-:Y:S01]  /*8230*/  @!P5 IMAD.IADD R13, R13, 0x1, -R23 ;  /* 0x000000010d0dd824 */ /* 0x000fe200078e0a17 */
[----:B------:R-:W-:Y:S02]  /*8240*/  LOP3.LUT R12, R5, 0xea, RZ, 0xfc, !PT ;  /* 0x000000ea050c7812 */ /* 0x000fe400078efcff */
[----:B------:R-:W-:Y:S01]  /*8250*/  ISETP.GT.U32.AND P5, PT, R23, R11, PT ;  /* 0x0000000b1700720c */ /* 0x000fe20003fa4070 */
[----:B------:R-:W-:Y:S01]  /*8260*/  IMAD.MOV.U32 R19, RZ, RZ, R17 ;  /* 0x000000ffff137224 */ /* 0x000fe200078e0011 */
[----:B------:R-:W-:Y:S01]  /*8270*/  IABS R8, R10 ;  /* 0x0000000a00087213 */ /* 0x000fe20000000000 */
[----:B------:R-:W-:Y:S01]  /*8280*/  @!P2 IMAD.IADD R16, R16, 0x1, -R23 ;  /* 0x000000011010a824 */ /* 0x000fe200078e0a17 */
[----:B------:R-:W-:-:S02]  /*8290*/  IABS R7, R12 ;  /* 0x0000000c00077213 */ /* 0x000fc40000000000 */
[----:B------:R-:W-:Y:S01]  /*82a0*/  ISETP.GT.U32.AND P2, PT, R23, R0, PT ;  /* 0x000000001700720c */ /* 0x000fe20003f44070 */
[----:B------:R-:W-:Y:S02]  /*82b0*/  IMAD.MOV.U32 R20, RZ, RZ, R18 ;  /* 0x000000ffff147224 */ /* 0x000fe400078e0012 */
[----:B------:R-:W-:Y:S01]  /*82c0*/  @!P4 IMAD.MOV R19, RZ, RZ, -R19 ;  /* 0x000000ffff13c224 */ /* 0x000fe200078e0a13 */
[----:B------:R-:W-:Y:S01]  /*82d0*/  ISETP.GE.AND P4, PT, R9, RZ, PT ;  /* 0x000000ff0900720c */ /* 0x000fe20003f86270 */
[----:B------:R-:W-:-:S04]  /*82e0*/  IMAD.HI.U32 R14, R3, R8, RZ ;  /* 0x00000008030e7227 */ /* 0x000fc800078e00ff */
[----:B------:R-:W-:-:S04]  /*82f0*/  IMAD.HI.U32 R9, R3, R7, RZ ;  /* 0x0000000703097227 */ /* 0x000fc800078e00ff */
[----:B------:R-:W-:Y:S01]  /*8300*/  @!P3 IMAD.MOV R20, RZ, RZ, -R20 ;  /* 0x000000ffff14b224 */ /* 0x000fe200078e0a14 */
[----:B------:R-:W-:Y:S01]  /*8310*/  ISETP.GT.U32.AND P3, PT, R23, R15, PT ;  /* 0x0000000f1700720c */ /* 0x000fe20003f64070 */
[----:B------:R-:W-:Y:S02]  /*8320*/  IMAD.MOV R14, RZ, RZ, -R14 ;  /* 0x000000ffff0e7224 */ /* 0x000fe400078e0a0e */
[----:B------:R-:W-:Y:S02]  /*8330*/  IMAD.MOV R9, RZ, RZ, -R9 ;  /* 0x000000ffff097224 */ /* 0x000fe400078e0a09 */
[----:B------:R-:W-:Y:S02]  /*8340*/  @!P5 IMAD.IADD R11, R11, 0x1, -R23 ;  /* 0x000000010b0bd824 */ /* 0x000fe400078e0a17 */
[C---:B------:R-:W-:Y:S02]  /*8350*/  IMAD R8, R23.reuse, R14, R8 ;  /* 0x0000000e17087224 */ /* 0x040fe400078e0208 */
[----:B------:R-:W-:-:S02]  /*8360*/  IMAD R7, R23, R9, R7 ;  /* 0x0000000917077224 */ /* 0x000fc400078e0207 */
[----:B------:R-:W-:Y:S01]  /*8370*/  @!P2 IMAD.IADD R0, R0, 0x1, -R23 ;  /* 0x000000010000a824 */ /* 0x000fe200078e0a17 */
[C---:B------:R-:W-:Y:S01]  /*8380*/  ISETP.GT.U32.AND P2, PT, R23.reuse, R11, PT ;  /* 0x0000000b1700720c */ /* 0x040fe20003f44070 */
[----:B------:R-:W-:Y:S01]  /*8390*/  @!P1 IMAD.MOV R16, RZ, RZ, -R16 ;  /* 0x000000ffff109224 */ /* 0x000fe200078e0a10 */
[C---:B------:R-:W-:Y:S01]  /*83a0*/  ISETP.GT.U32.AND P5, PT, R23.reuse, R8, PT ;  /* 0x000000081700720c */ /* 0x040fe20003fa4070 */
[----:B------:R-:W-:Y:S01]  /*83b0*/  IMAD.MOV.U32 R17, RZ, RZ, R13 ;  /* 0x000000ffff117224 */ /* 0x000fe200078e000d */
[----:B------:R-:W-:Y:S01]  /*83c0*/  ISETP.GT.U32.AND P1, PT, R23, R7, PT ;  /* 0x000000071700720c */ /* 0x000fe20003f24070 */
[----:B------:R-:W-:Y:S01]  /*83d0*/  @!P3 IMAD.IADD R15, R15, 0x1, -R23 ;  /* 0x000000010f0fb824 */ /* 0x000fe200078e0a17 */
[----:B------:R-:W-:Y:S01]  /*83e0*/  LOP3.LUT R6, R5, 0xe8, RZ, 0xfc, !PT ;  /* 0x000000e805067812 */ /* 0x000fe200078efcff */
[----:B------:R-:W-:Y:S01]  /*83f0*/  @!P0 IMAD.MOV R17, RZ, RZ, -R17 ;  /* 0x000000ffff118224 */ /* 0x000fe200078e0a11 */
[----:B------:R-:W-:Y:S01]  /*8400*/  ISETP.GE.AND P3, PT, R4, RZ, PT ;  /* 0x000000ff0400720c */ /* 0x000fe20003f66270 */
[----:B------:R-:W-:Y:S01]  /*8410*/  @!P6 IMAD.MOV R15, RZ, RZ, -R15 ;  /* 0x000000ffff0fe224 */ /* 0x000fe200078e0a0f */
[----:B------:R-:W-:-:S02]  /*8420*/  IABS R4, R6 ;  /* 0x0000000600047213 */ /* 0x000fc40000000000 */
[----:B------:R-:W-:Y:S01]  /*8430*/  LOP3.LUT R9, R5, 0xe6, RZ, 0xfc, !PT ;  /* 0x000000e605097812 */ /* 0x000fe200078efcff */
[----:B------:R-:W-:Y:S01]  /*8440*/  STL [R1+0x170], R20 ;  /* 0x0001701401007387 */ /* 0x000fe20000100800 */
[--C-:B------:R-:W-:Y:S01]  /*8450*/  @!P2 IMAD.IADD R11, R11, 0x1, -R23.reuse ;  /* 0x000000010b0ba824 */ /* 0x100fe200078e0a17 */
[----:B------:R-:W-:Y:S02]  /*8460*/  ISETP.GT.U32.AND P0, PT, R23, R0, PT ;  /* 0x000000001700720c */ /* 0x000fe40003f04070 */
[----:B------:R-:W-:Y:S01]  /*8470*/  STL [R1+0x180], R19 ;  /* 0x0001801301007387 */ /* 0x000fe20000100800 */
[----:B------:R-:W-:Y:S01]  /*8480*/  IABS R14, R9 ;  /* 0x00000009000e7213 */ /* 0x000fe20000000000 */
[----:B------:R-:W-:Y:S02]  /*8490*/  IMAD.HI.U32 R13, R3, R4, RZ ;  /* 0x00000004030d7227 */ /* 0x000fe400078e00ff */
[----:B------:R-:W-:Y:S02]  /*84a0*/  STL [R1+0x1a4], R17 ;  /* 0x0001a41101007387 */ /* 0x000fe40000100800 */
[----:B------:R-:W-:-:S02]  /*84b0*/  @!P5 IMAD.IADD R8, R8, 0x1, -R23 ;  /* 0x000000010808d824 */ /* 0x000fc400078e0a17 */
[----:B------:R-:W-:Y:S01]  /*84c0*/  STL [R1+0x188], R16 ;  /* 0x0001881001007387 */ /* 0x000fe20000100800 */
[----:B------:R-:W-:Y:S01]  /*84d0*/  @!P1 IMAD.IADD R7, R7, 0x1, -R23 ;  /* 0x0000000107079824 */ /* 0x000fe200078e0a17 */
[----:B------:R-:W-:Y:S02]  /*84e0*/  ISETP.GE.AND P5, PT, R10, RZ, PT ;  /* 0x000000ff0a00720c */ /* 0x000fe40003fa6270 */
[----:B------:R0:W-:Y:S01]  /*84f0*/  STL [R1+0x18c], R15 ;  /* 0x00018c0f01007387 */ /* 0x0001e20000100800 */
[----:B------:R-:W-:Y:S02]  /*8500*/  IMAD.MOV R13, RZ, RZ, -R13 ;  /* 0x000000ffff0d7224 */ /* 0x000fe400078e0a0d */
[----:B------:R-:W-:Y:S01]  /*8510*/  IMAD.MOV.U32 R10, RZ, RZ, R14 ;  /* 0x000000ffff0a7224 */ /* 0x000fe200078e000e */
[----:B------:R-:W-:Y:S01]  /*8520*/  ISETP.GE.AND P2, PT, R12, RZ, PT ;  /* 0x000000ff0c00720c */ /* 0x000fe20003f46270 */
[----:B0-----:R-:W-:Y:S02]  /*8530*/  IMAD.MOV.U32 R15, RZ, RZ, R11 ;  /* 0x000000ffff0f7224 */ /* 0x001fe400078e000b */
[----:B------:R-:W-:-:S02]  /*8540*/  IMAD R4, R23, R13, R4 ;  /* 0x0000000d17047224 */ /* 0x000fc400078e0204 */
[----:B------:R-:W-:Y:S01]  /*8550*/  @!P4 IMAD.MOV R15, RZ, RZ, -R15 ;  /* 0x000000ffff0fc224 */ /* 0x000fe200078e0a0f */
[----:B------:R-:W-:Y:S01]  /*8560*/  ISETP.GT.U32.AND P4, PT, R23, R7, PT ;  /* 0x000000071700720c */ /* 0x000fe20003f84070 */
[----:B------:R-:W-:Y:S01]  /*8570*/  IMAD.HI.U32 R12, R3, R10, RZ ;  /* 0x0000000a030c7227 */ /* 0x000fe200078e00ff */
[----:B------:R-:W-:-:S03]  /*8580*/  ISETP.GT.U32.AND P6, PT, R23, R8, PT ;  /* 0x000000081700720c */ /* 0x000fc60003fc4070 */
[----:B------:R-:W-:Y:S01]  /*8590*/  @!P0 IMAD.IADD R0, R0, 0x1, -R23 ;  /* 0x0000000100008824 */ /* 0x000fe200078e0a17 */
[----:B------:R-:W-:Y:S01]  /*85a0*/  ISETP.GT.U32.AND P0, PT, R23, R4, PT ;  /* 0x000000041700720c */ /* 0x000fe20003f04070 */
[----:B------:R-:W-:Y:S01]  /*85b0*/  IMAD.MOV R12, RZ, RZ, -R12 ;  /* 0x000000ffff0c7224 */ /* 0x000fe200078e0a0c */
[----:B------:R-:W-:-:S03]  /*85c0*/  ISETP.GE.AND P1, PT, R6, RZ, PT ;  /* 0x000000ff0600720c */ /* 0x000fc60003f26270 */
[----:B------:R-:W-:Y:S02]  /*85d0*/  IMAD R6, R23, R12, R10 ;  /* 0x0000000c17067224 */ /* 0x000fe400078e020a */
[----:B------:R-:W-:-:S03]  /*85e0*/  @!P4 IMAD.IADD R7, R7, 0x1, -R23 ;  /* 0x000000010707c824 */ /* 0x000fc600078e0a17 */
[----:B------:R-:W-:Y:S01]  /*85f0*/  ISETP.GT.U32.AND P4, PT, R23, R6, PT ;  /* 0x000000061700720c */ /* 0x000fe20003f84070 */
[--C-:B------:R-:W-:Y:S02]  /*8600*/  @!P6 IMAD.IADD R8, R8, 0x1, -R23.reuse ;  /* 0x000000010808e824 */ /* 0x100fe400078e0a17 */
[----:B------:R-:W-:Y:S01]  /*8610*/  @!P0 IMAD.IADD R4, R4, 0x1, -R23 ;  /* 0x0000000104048824 */ /* 0x000fe200078e0a17 */
[----:B------:R-:W-:Y:S01]  /*8620*/  ISETP.GE.AND P6, PT, R9, RZ, PT ;  /* 0x000000ff0900720c */ /* 0x000fe20003fc6270 */
[----:B------:R-:W-:Y:S01]  /*8630*/  IMAD.MOV.U32 R13, RZ, RZ, R0 ;  /* 0x000000ffff0d7224 */ /* 0x000fe200078e0000 */
[----:B------:R-:W-:Y:S01]  /*8640*/  LOP3.LUT R14, R5, 0xe4, RZ, 0xfc, !PT ;  /* 0x000000e4050e7812 */ /* 0x000fe200078efcff */
[----:B------:R-:W-:Y:S01]  /*8650*/  IMAD.MOV.U32 R9, RZ, RZ, R7 ;  /* 0x000000ffff097224 */ /* 0x000fe200078e0007 */
[----:B------:R-:W-:Y:S01]  /*8660*/  ISETP.GT.U32.AND P0, PT, R23, R4, PT ;  /* 0x000000041700720c */ /* 0x000fe20003f04070 */
[----:B------:R-:W-:Y:S01]  /*8670*/  @!P3 IMAD.MOV R13, RZ, RZ, -R13 ;  /* 0x000000ffff0db224 */ /* 0x000fe200078e0a0d */
[----:B------:R-:W-:Y:S01]  /*8680*/  ISETP.GE.AND P3, PT, R14, RZ, PT ;  /* 0x000000ff0e00720c */ /* 0x000fe20003f66270 */
[----:B------:R-:W-:Y:S01]  /*8690*/  @!P5 IMAD.MOV R8, RZ, RZ, -R8 ;  /* 0x000000ffff08d224 */ /* 0x000fe200078e0a08 */
[----:B------:R-:W-:Y:S01]  /*86a0*/  IABS R14, R14 ;  /* 0x0000000e000e7213 */ /* 0x000fe20000000000 */
[----:B------:R-:W-:-:S02]  /*86b0*/  @!P2 IMAD.MOV R9, RZ, RZ, -R9 ;  /* 0x000000ffff09a224 */ /* 0x000fc400078e0a09 */
[----:B------:R-:W-:Y:S01]  /*86c0*/  @!P4 IMAD.IADD R6, R6, 0x1, -R23 ;  /* 0x000000010606c824 */ /* 0x000fe200078e0a17 */
[----:B------:R-:W-:Y:S01]  /*86d0*/  STL [R1+0x190], R15 ;  /* 0x0001900f01007387 */ /* 0x000fe20000100800 */
[----:B------:R-:W-:-:S03]  /*86e0*/  LOP3.LUT R0, R5, 0xe0, RZ, 0xfc, !PT ;  /* 0x000000e005007812 */ /* 0x000fc600078efcff */
[----:B------:R-:W-:Y:S01]  /*86f0*/  STL [R1+0x198], R13 ;  /* 0x0001980d01007387 */ /* 0x000fe20000100800 */
[----:B------:R-:W-:-:S03]  /*8700*/  ISETP.GT.U32.AND P4, PT, R23, R6, PT ;  /* 0x000000061700720c */ /* 0x000fc60003f84070 */
[----:B------:R-:W-:Y:S01]  /*8710*/  STL [R1+0x1a0], R8 ;  /* 0x0001a00801007387 */ /* 0x000fe20000100800 */
[----:B------:R-:W-:-:S03]  /*8720*/  ISETP.GE.AND P2, PT, R0, RZ, PT ;  /* 0x000000ff0000720c */ /* 0x000fc60003f46270 */
[----:B------:R0:W-:Y:S01]  /*8730*/  STL [R1+0x414], R9 ;  /* 0x0004140901007387 */ /* 0x0001e20000100800 */
[----:B------:R-:W-:Y:S01]  /*8740*/  IABS R0, R0 ;  /* 0x0000000000007213 */ /* 0x000fe20000000000 */
[----:B------:R-:W-:Y:S02]  /*8750*/  @!P0 IMAD.IADD R4, R4, 0x1, -R23 ;  /* 0x0000000104048824 */ /* 0x000fe400078e0a17 */
[----:B0-----:R-:W-:-:S04]  /*8760*/  IMAD.HI.U32 R9, R3, R14, RZ ;  /* 0x0000000e03097227 */ /* 0x001fc800078e00ff */
[----:B------:R-:W-:Y:S01]  /*8770*/  IMAD.MOV R9, RZ, RZ, -R9 ;  /* 0x000000ffff097224 */ /* 0x000fe200078e0a09 */
[----:B------:R-:W-:Y:S01]  /*8780*/  LOP3.LUT R11, R5, 0xe2, RZ, 0xfc, !PT ;  /* 0x000000e2050b7812 */ /* 0x000fe200078efcff */
[----:B------:R-:W-:-:S04]  /*8790*/  IMAD.HI.U32 R7, R3, R0, RZ ;  /* 0x0000000003077227 */ /* 0x000fc800078e00ff */
[----:B------:R-:W-:Y:S02]  /*87a0*/  IMAD R14, R23, R9, R14 ;  /* 0x00000009170e7224 */ /* 0x000fe400078e020e */
[----:B------:R-:W-:Y:S01]  /*87b0*/  IMAD.MOV.U32 R12, RZ, RZ, R4 ;  /* 0x000000ffff0c7224 */ /* 0x000fe200078e0004 */
[----:B------:R-:W-:Y:S01]  /*87c0*/  ISETP.GE.AND P5, PT, R11, RZ, PT ;  /* 0x000000ff0b00720c */ /* 0x000fe20003fa6270 */
[----:B------:R-:W-:Y:S01]  /*87d0*/  IMAD.MOV R7, RZ, RZ, -R7 ;  /* 0x000000ffff077224 */ /* 0x000fe200078e0a07 */
[----:B------:R-:W-:Y:S01]  /*87e0*/  IABS R11, R11 ;  /* 0x0000000b000b7213 */ /* 0x000fe20000000000 */
[----:B------:R-:W-:Y:S01]  /*87f0*/  @!P1 IMAD.MOV R12, RZ, RZ, -R12 ;  /* 0x000000ffff0c9224 */ /* 0x000fe200078e0a0c */
[C---:B------:R-:W-:Y:S01]  /*8800*/  ISETP.GT.U32.AND P1, PT, R23.reuse, R14, PT ;  /* 0x0000000e1700720c */ /* 0x040fe20003f24070 */
[----:B------:R-:W-:Y:S02]  /*8810*/  @!P4 IMAD.IADD R6, R6, 0x1, -R23 ;  /* 0x000000010606c824 */ /* 0x000fe400078e0a17 */
[----:B------:R-:W-:-:S02]  /*8820*/  IMAD R0, R23, R7, R0 ;  /* 0x0000000717007224 */ /* 0x000fc400078e0200 */
[----:B------:R-:W-:Y:S02]  /*8830*/  IMAD.MOV.U32 R9, RZ, RZ, R6 ;  /* 0x000000ffff097224 */ /* 0x000fe400078e0006 */
[----:B------:R-:W-:Y:S01]  /*8840*/  IMAD.HI.U32 R8, R3, R11, RZ ;  /* 0x0000000b03087227 */ /* 0x000fe200078e00ff */
[----:B------:R-:W-:-:S03]  /*8850*/  LOP3.LUT R10, R5, 0xde, RZ, 0xfc, !PT ;  /* 0x000000de050a7812 */ /* 0x000fc600078efcff */
[----:B------:R-:W-:Y:S01]  /*8860*/  @!P6 IMAD.MOV R9, RZ, RZ, -R9 ;  /* 0x000000ffff09e224 */ /* 0x000fe200078e0a09 */
[C---:B------:R-:W-:Y:S01]  /*8870*/  ISETP.GT.U32.AND P6, PT, R23.reuse, R0, PT ;  /* 0x000000001700720c */ /* 0x040fe20003fc4070 */
[----:B------:R-:W-:Y:S01]  /*8880*/  IMAD.MOV R8, RZ, RZ, -R8 ;  /* 0x000000ffff087224 */ /* 0x000fe200078e0a08 */
[----:B------:R-:W-:Y:S01]  /*8890*/  ISETP.GE.AND P0, PT, R10, RZ, PT ;  /* 0x000000ff0a00720c */ /* 0x000fe20003f06270 */
[----:B------:R-:W-:Y:S01]  /*88a0*/  @!P1 IMAD.IADD R14, R14, 0x1, -R23 ;  /* 0x000000010e0e9824 */ /* 0x000fe200078e0a17 */
[----:B------:R-:W-:Y:S01]  /*88b0*/  IABS R10, R10 ;  /* 0x0000000a000a7213 */ /* 0x000fe20000000000 */
[----:B------:R-:W-:Y:S01]  /*88c0*/  IMAD R11, R23, R8, R11 ;  /* 0x00000008170b7224 */ /* 0x000fe200078e020b */
[----:B------:R-:W-:Y:S02]  /*88d0*/  LOP3.LUT R13, R5, 0xda, RZ, 0xfc, !PT ;  /* 0x000000da050d7812 */ /* 0x000fe400078efcff */
[----:B------:R-:W-:Y:S01]  /*88e0*/  ISETP.GT.U32.AND P1, PT, R23, R14, PT ;  /* 0x0000000e1700720c */ /* 0x000fe20003f24070 */
[----:B------:R-:W-:Y:S01]  /*88f0*/  IMAD.HI.U32 R4, R3, R10, RZ ;  /* 0x0000000a03047227 */ /* 0x000fe200078e00ff */
[----:B------:R-:W-:-:S02]  /*8900*/  ISETP.GT.U32.AND P4, PT, R23, R11, PT ;  /* 0x0000000b1700720c */ /* 0x000fc40003f84070 */
[----:B------:R-:W-:Y:S01]  /*8910*/  IABS R16, R13 ;  /* 0x0000000d00107213 */ /* 0x000fe20000000000 */
[----:B------:R-:W-:Y:S02]  /*8920*/  @!P6 IMAD.IADD R0, R0, 0x1, -R23 ;  /* 0x000000010000e824 */ /* 0x000fe400078e0a17 */
[----:B------:R-:W-:Y:S01]  /*8930*/  IMAD.MOV R4, RZ, RZ, -R4 ;  /* 0x000000ffff047224 */ /* 0x000fe200078e0a04 */
[----:B------:R-:W-:Y:S01]  /*8940*/  LOP3.LUT R18, R5, 0xdc, RZ, 0xfc, !PT ;  /* 0x000000dc05127812 */ /* 0x000fe200078efcff */
[----:B------:R-:W-:Y:S01]  /*8950*/  IMAD.HI.U32 R6, R3, R16, RZ ;  /* 0x0000001003067227 */ /* 0x000fe200078e00ff */
[----:B------:R-:W-:-:S03]  /*8960*/  ISETP.GT.U32.AND P6, PT, R23, R0, PT ;  /* 0x000000001700720c */ /* 0x000fc60003fc4070 */
[----:B------:R-:W-:Y:S01]  /*8970*/  IMAD R10, R23, R4, R10 ;  /* 0x00000004170a7224 */ /* 0x000fe200078e020a */
[----:B------:R-:W-:Y:S01]  /*8980*/  IABS R4, R18 ;  /* 0x0000001200047213 */ /* 0x000fe20000000000 */
[--C-:B------:R-:W-:Y:S02]  /*8990*/  @!P4 IMAD.IADD R11, R11, 0x1, -R23.reuse ;  /* 0x000000010b0bc824 */ /* 0x100fe400078e0a17 */
[----:B------:R-:W-:Y:S02]  /*89a0*/  IMAD.MOV R6, RZ, RZ, -R6 ;  /* 0x000000ffff067224 */ /* 0x000fe400078e0a06 */
[--C-:B------:R-:W-:Y:S01]  /*89b0*/  @!P1 IMAD.IADD R14, R14, 0x1, -R23.reuse ;  /* 0x000000010e0e9824 */ /* 0x100fe200078e0a17 */
[C---:B------:R-:W-:Y:S01]  /*89c0*/  ISETP.GT.U32.AND P1, PT, R23.reuse, R10, PT ;  /* 0x0000000a1700720c */ /* 0x040fe20003f24070 */
[C---:B------:R-:W-:Y:S01]  /*89d0*/  IMAD R16, R23.reuse, R6, R16 ;  /* 0x0000000617107224 */ /* 0x040fe200078e0210 */
[----:B------:R0:W-:Y:S01]  /*89e0*/  STL [R1+0x19c], R12 ;  /* 0x00019c0c01007387 */ /* 0x0001e20000100800 */
[----:B------:R-:W-:Y:S01]  /*89f0*/  ISETP.GT.U32.AND P4, PT, R23, R11, PT ;  /* 0x0000000b1700720c */ /* 0x000fe20003f84070 */
[----:B------:R-:W-:-:S02]  /*8a00*/  @!P6 IMAD.IADD R0, R0, 0x1, -R23 ;  /* 0x000000010000e824 */ /* 0x000fc400078e0a17 */
[----:B------:R-:W-:Y:S01]  /*8a10*/  ISETP.GT.U32.AND P6, PT, R23, R16, PT ;  /* 0x000000101700720c */ /* 0x000fe20003fc4070 */
[----:B0-----:R-:W-:-:S04]  /*8a20*/  IMAD.HI.U32 R12, R3, R4, RZ ;  /* 0x00000004030c7227 */ /* 0x001fc800078e00ff */
[----:B------:R-:W-:Y:S01]  /*8a30*/  IMAD.MOV R12, RZ, RZ, -R12 ;  /* 0x000000ffff0c7224 */ /* 0x000fe200078e0a0c */
[----:B------:R-:W-:Y:S01]  /*8a40*/  LOP3.LUT R8, R5, 0xd8, RZ, 0xfc, !PT ;  /* 0x000000d805087812 */ /* 0x000fe200078efcff */
[----:B------:R-:W-:Y:S02]  /*8a50*/  IMAD.MOV.U32 R19, RZ, RZ, R14 ;  /* 0x000000ffff137224 */ /* 0x000fe400078e000e */
[----:B------:R-:W-:Y:S02]  /*8a60*/  IMAD R4, R23, R12, R4 ;  /* 0x0000000c17047224 */ /* 0x000fe400078e0204 */
[--C-:B------:R-:W-:Y:S01]  /*8a70*/  @!P1 IMAD.IADD R10, R10, 0x1, -R23.reuse ;  /* 0x000000010a0a9824 */ /* 0x100fe200078e0a17 */
[----:B------:R0:W-:Y:S01]  /*8a80*/  STL [R1+0x410], R9 ;  /* 0x0004100901007387 */ /* 0x0001e20000100800 */
[----:B------:R-:W-:Y:S01]  /*8a90*/  LOP3.LUT R7, R5, 0xd6, RZ, 0xfc, !PT ;  /* 0x000000d605077812 */ /* 0x000fe200078efcff */
[----:B------:R-:W-:Y:S01]  /*8aa0*/  @!P4 IMAD.IADD R11, R11, 0x1, -R23 ;  /* 0x000000010b0bc824 */ /* 0x000fe200078e0a17 */
[----:B------:R-:W-:Y:S01]  /*8ab0*/  LOP3.LUT R6, R5, 0xd4, RZ, 0xfc, !PT ;  /* 0x000000d405067812 */ /* 0x000fe200078efcff */
[----:B------:R-:W-:Y:S01]  /*8ac0*/  @!P3 IMAD.MOV R19, RZ, RZ, -R19 ;  /* 0x000000ffff13b224 */ /* 0x000fe200078e0a13 */
[----:B------:R-:W-:-:S02]  /*8ad0*/  ISETP.GT.U32.AND P4, PT, R23, R4, PT ;  /* 0x000000041700720c */ /* 0x000fc40003f84070 */
[----:B------:R-:W-:Y:S02]  /*8ae0*/  ISETP.GT.U32.AND P3, PT, R23, R10, PT ;  /* 0x0000000a1700720c */ /* 0x000fe40003f64070 */
[----:B0-----:R-:W-:Y:S01]  /*8af0*/  IABS R9, R8 ;  /* 0x0000000800097213 */ /* 0x001fe20000000000 */
[----:B------:R-:W-:Y:S01]  /*8b00*/  @!P6 IMAD.IADD R16, R16, 0x1, -R23 ;  /* 0x000000011010e824 */ /* 0x000fe200078e0a17 */
[----:B------:R-:W-:Y:S02]  /*8b10*/  IABS R15, R7 ;  /* 0x00000007000f7213 */ /* 0x000fe40000000000 */
[----:B------:R-:W-:Y:S01]  /*8b20*/  IABS R14, R6 ;  /* 0x00000006000e7213 */ /* 0x000fe20000000000 */
[----:B------:R-:W-:Y:S01]  /*8b30*/  IMAD.HI.U32 R17, R3, R9, RZ ;  /* 0x0000000903117227 */ /* 0x000fe200078e00ff */
[----:B------:R0:W-:Y:S01]  /*8b40*/  STL [R1+0x184], R19 ;  /* 0x0001841301007387 */ /* 0x0001e20000100800 */
[----:B------:R-:W-:Y:S02]  /*8b50*/  ISETP.GT.U32.AND P6, PT, R23, R16, PT ;  /* 0x000000101700720c */ /* 0x000fe40003fc4070 */
[----:B------:R-:W-:-:S04]  /*8b60*/  IMAD.HI.U32 R12, R3, R15, RZ ;  /* 0x0000000f030c7227 */ /* 0x000fc800078e00ff */
[----:B------:R-:W-:Y:S02]  /*8b70*/  IMAD.MOV R17, RZ, RZ, -R17 ;  /* 0x000000ffff117224 */ /* 0x000fe400078e0a11 */
[----:B0-----:R-:W-:Y:S02]  /*8b80*/  IMAD.MOV.U32 R19, RZ, RZ, R11 ;  /* 0x000000ffff137224 */ /* 0x001fe400078e000b */
[----:B------:R-:W-:-:S04]  /*8b90*/  IMAD.HI.U32 R11, R3, R14, RZ ;  /* 0x0000000e030b7227 */ /* 0x000fc800078e00ff */
[----:B------:R-:W-:Y:S02]  /*8ba0*/  IMAD.MOV R12, RZ, RZ, -R12 ;  /* 0x000000ffff0c7224 */ /* 0x000fe400078e0a0c */
[C---:B------:R-:W-:Y:S02]  /*8bb0*/  IMAD R9, R23.reuse, R17, R9 ;  /* 0x0000001117097224 */ /* 0x040fe400078e0209 */
[--C-:B------:R-:W-:Y:S02]  /*8bc0*/  @!P4 IMAD.IADD R4, R4, 0x1, -R23.reuse ;  /* 0x000000010404c824 */ /* 0x100fe400078e0a17 */
[----:B------:R-:W-:Y:S02]  /*8bd0*/  @!P3 IMAD.IADD R10, R10, 0x1, -R23 ;  /* 0x000000010a0ab824 */ /* 0x000fe400078e0a17 */
[----:B------:R-:W-:Y:S01]  /*8be0*/  IMAD.MOV R11, RZ, RZ, -R11 ;  /* 0x000000ffff0b7224 */ /* 0x000fe200078e0a0b */
[C---:B------:R-:W-:Y:S01]  /*8bf0*/  ISETP.GT.U32.AND P3, PT, R23.reuse, R9, PT ;  /* 0x000000091700720c */ /* 0x040fe20003f64070 */
[----:B------:R-:W-:-:S02]  /*8c00*/  IMAD R15, R23, R12, R15 ;  /* 0x0000000c170f7224 */ /* 0x000fc400078e020f */
[----:B------:R-:W-:Y:S01]  /*8c10*/  @!P5 IMAD.MOV R19, RZ, RZ, -R19 ;  /* 0x000000ffff13d224 */ /* 0x000fe200078e0a13 */
[C---:B------:R-:W-:Y:S01]  /*8c20*/  ISETP.GT.U32.AND P5, PT, R23.reuse, R4, PT ;  /* 0x000000041700720c */ /* 0x040fe20003fa4070 */
[----:B------:R-:W-:Y:S02]  /*8c30*/  IMAD.MOV.U32 R12, RZ, RZ, R10 ;  /* 0x000000ffff0c7224 */ /* 0x000fe400078e000a */
[C---:B------:R-:W-:Y:S02]  /*8c40*/  IMAD R14, R23.reuse, R11, R14 ;  /* 0x0000000b170e7224 */ /* 0x040fe400078e020e */
[----:B------:R-:W-:Y:S01]  /*8c50*/  @!P0 IMAD.MOV R12, RZ, RZ, -R12 ;  /* 0x000000ffff0c8224 */ /* 0x000fe200078e0a0c */
[C---:B------:R-:W-:Y:S01]  /*8c60*/  ISETP.GT.U32.AND P0, PT, R23.reuse, R15, PT ;  /* 0x0000000f1700720c */ /* 0x040fe20003f04070 */
[----:B------:R-:W-:Y:S01]  /*8c70*/  @!P6 IMAD.IADD R16, R16, 0x1, -R23 ;  /* 0x000000011010e824 */ /* 0x000fe200078e0a17 */
[----:B------:R-:W-:Y:S01]  /*8c80*/  ISETP.GT.U32.AND P6, PT, R23, R14, PT ;  /* 0x0000000e1700720c */ /* 0x000fe20003fc4070 */
[----:B------:R-:W-:Y:S01]  /*8c90*/  @!P2 IMAD.MOV R0, RZ, RZ, -R0 ;  /* 0x000000ffff00a224 */ /* 0x000fe200078e0a00 */
[----:B------:R-:W-:Y:S01]  /*8ca0*/  ISETP.GE.AND P1, PT, R18, RZ, PT ;  /* 0x000000ff1200720c */ /* 0x000fe20003f26270 */
[----:B------:R-:W-:Y:S01]  /*8cb0*/  STL [R1+0x17c], R19 ;  /* 0x00017c1301007387 */ /* 0x000fe20000100800 */
[----:B------:R-:W-:-:S02]  /*8cc0*/  ISETP.GE.AND P2, PT, R8, RZ, PT ;  /* 0x000000ff0800720c */ /* 0x000fc40003f46270 */
[----:B------:R-:W-:Y:S01]  /*8cd0*/  LOP3.LUT R8, R5, 0xd0, RZ, 0xfc, !PT ;  /* 0x000000d005087812 */ /* 0x000fe200078efcff */
[----:B------:R0:W-:Y:S01]  /*8ce0*/  STL [R1+0x178], R0 ;  /* 0x0001780001007387 */ /* 0x0001e20000100800 */
[--C-:B------:R-:W-:Y:S01]  /*8cf0*/  @!P3 IMAD.IADD R9, R9, 0x1, -R23.reuse ;  /* 0x000000010909b824 */ /* 0x100fe200078e0a17 */
[----:B------:R-:W-:Y:S01]  /*8d00*/  ISETP.GE.AND P3, PT, R6, RZ, PT ;  /* 0x000000ff0600720c */ /* 0x000fe20003f66270 */
[--C-:B------:R-:W-:Y:S01]  /*8d10*/  @!P5 IMAD.IADD R4, R4, 0x1, -R23.reuse ;  /* 0x000000010404d824 */ /* 0x100fe200078e0a17 */
[----:B------:R-:W-:Y:S02]  /*8d20*/  IABS R6, R8 ;  /* 0x0000000800067213 */ /* 0x000fe40000000000 */
        /* <DEDUP_REMOVED lines=13> */
[----:B------:R-:W-:Y:S02]  /*8e00*/  IMAD R10, R23, R7, R10 ;  /* 0x00000007170a7224 */ /* 0x000fe400078e020a */
[----:B------:R-:W-:Y:S01]  /*8e10*/  IMAD.MOV R6, RZ, RZ, -R6 ;  /* 0x000000ffff067224 */ /* 0x000fe200078e0a06 */
[----:B------:R-:W-:Y:S01]  /*8e20*/  ISETP.GE.AND P4, PT, R13, RZ, PT ;  /* 0x000000ff0d00720c */ /* 0x000fe20003f86270 */
[--C-:B------:R-:W-:Y:S01]  /*8e30*/  @!P0 IMAD.IADD R9, R9, 0x1, -R23.reuse ;  /* 0x0000000109098824 */ /* 0x100fe200078e0a17 */
[----:B------:R-:W-:Y:S01]  /*8e40*/  LOP3.LUT R13, R5, 0xce, RZ, 0xfc, !PT ;  /* 0x000000ce050d7812 */ /* 0x000fe200078efcff */
[C---:B------:R-:W-:Y:S01]  /*8e50*/  IMAD R4, R23.reuse, R6, R4 ;  /* 0x0000000617047224 */ /* 0x040fe200078e0204 */
[C---:B------:R-:W-:Y:S01]  /*8e60*/  ISETP.GT.U32.AND P0, PT, R23.reuse, R10, PT ;  /* 0x0000000a1700720c */ /* 0x040fe20003f04070 */
[----:B------:R0:W-:Y:S01]  /*8e70*/  STL [R1+0x174], R12 ;  /* 0x0001740c01007387 */ /* 0x0001e20000100800 */
[C---:B------:R-:W-:Y:S01]  /*8e80*/  ISETP.GT.U32.AND P6, PT, R23.reuse, R15, PT ;  /* 0x0000000f1700720c */ /* 0x040fe20003fc4070 */
[----:B------:R-:W-:Y:S01]  /*8e90*/  @!P1 IMAD.IADD R14, R14, 0x1, -R23 ;  /* 0x000000010e0e9824 */ /* 0x000fe200078e0a17 */
[----:B------:R-:W-:Y:S01]  /*8ea0*/  ISETP.GT.U32.AND P1, PT, R23, R4, PT ;  /* 0x000000041700720c */ /* 0x000fe20003f24070 */
[----:B------:R1:W-:Y:S01]  /*8eb0*/  STL [R1+0x148], R11 ;  /* 0x0001480b01007387 */ /* 0x0003e20000100800 */
[----:B0-----:R-:W-:-:S02]  /*8ec0*/  IABS R12, R13 ;  /* 0x0000000d000c7213 */ /* 0x001fc40000000000 */
[----:B-1----:R-:W-:-:S03]  /*8ed0*/  LOP3.LUT R11, R5, 0xcc, RZ, 0xfc, !PT ;  /* 0x000000cc050b7812 */ /* 0x002fc600078efcff */
[----:B------:R-:W-:Y:S01]  /*8ee0*/  IMAD.HI.U32 R6, R3, R12, RZ ;  /* 0x0000000c03067227 */ /* 0x000fe200078e00ff */
[----:B------:R-:W-:-:S03]  /*8ef0*/  IABS R18, R11 ;  /* 0x0000000b00127213 */ /* 0x000fc60000000000 */
[----:B------:R-:W-:Y:S02]  /*8f00*/  IMAD.MOV R6, RZ, RZ, -R6 ;  /* 0x000000ffff067224 */ /* 0x000fe400078e0a06 */
[--C-:B------:R-:W-:Y:S02]  /*8f10*/  @!P0 IMAD.IADD R10, R10, 0x1, -R23.reuse ;  /* 0x000000010a0a8824 */ /* 0x100fe400078e0a17 */
[----:B------:R-:W-:Y:S01]  /*8f20*/  @!P6 IMAD.IADD R15, R15, 0x1, -R23 ;  /* 0x000000010f0fe824 */ /* 0x000fe200078e0a17 */
[----:B------:R-:W-:Y:S01]  /*8f30*/  ISETP.GE.AND P6, PT, R0, RZ, PT ;  /* 0x000000ff0000720c */ /* 0x000fe20003fc6270 */
[----:B------:R-:W-:Y:S01]  /*8f40*/  IMAD.HI.U32 R7, R3, R18, RZ ;  /* 0x0000001203077227 */ /* 0x000fe200078e00ff */
[----:B------:R-:W-:-:S03]  /*8f50*/  LOP3.LUT R0, R5, 0xca, RZ, 0xfc, !PT ;  /* 0x000000ca05007812 */ /* 0x000fc600078efcff */
[C---:B------:R-:W-:Y:S02]  /*8f60*/  IMAD R12, R23.reuse, R6, R12 ;  /* 0x00000006170c7224 */ /* 0x040fe400078e020c */
[----:B------:R-:W-:Y:S01]  /*8f70*/  @!P1 IMAD.IADD R4, R4, 0x1, -R23 ;  /* 0x0000000104049824 */ /* 0x000fe200078e0a17 */
[----:B------:R-:W-:Y:S01]  /*8f80*/  ISETP.GT.U32.AND P1, PT, R23, R10, PT ;  /* 0x0000000a1700720c */ /* 0x000fe20003f24070 */
[----:B------:R-:W-:Y:S02]  /*8f90*/  IMAD.MOV.U32 R17, RZ, RZ, R9 ;  /* 0x000000ffff117224 */ /* 0x000fe400078e0009 */
[----:B------:R-:W-:Y:S01]  /*8fa0*/  @!P4 IMAD.MOV R16, RZ, RZ, -R16 ;  /* 0x000000ffff10c224 */ /* 0x000fe200078e0a10 */
[----:B------:R-:W-:Y:S01]  /*8fb0*/  ISETP.GE.AND P0, PT, R8, RZ, PT ;  /* 0x000000ff0800720c */ /* 0x000fe20003f06270 */
[----:B------:R-:W-:Y:S01]  /*8fc0*/  IMAD.MOV R7, RZ, RZ, -R7 ;  /* 0x000000ffff077224 */ /* 0x000fe200078e0a07 */
[----:B------:R-:W-:Y:S01]  /*8fd0*/  LOP3.LUT R8, R5, 0xc8, RZ, 0xfc, !PT ;  /* 0x000000c805087812 */ /* 0x000fe200078efcff */
[----:B------:R-:W-:Y:S01]  /*8fe0*/  @!P2 IMAD.MOV R17, RZ, RZ, -R17 ;  /* 0x000000ffff11a224 */ /* 0x000fe200078e0a11 */
[----:B------:R-:W-:-:S02]  /*8ff0*/  IABS R6, R0 ;  /* 0x0000000000067213 */ /* 0x000fc40000000000 */
[C---:B------:R-:W-:Y:S02]  /*9000*/  ISETP.GT.U32.AND P2, PT, R23.reuse, R4, PT ;  /* 0x000000041700720c */ /* 0x040fe40003f44070 */
[C---:B------:R-:W-:Y:S01]  /*9010*/  ISETP.GT.U32.AND P4, PT, R23.reuse, R12, PT ;  /* 0x0000000c1700720c */ /* 0x040fe20003f84070 */
[----:B------:R0:W-:Y:S01]  /*9020*/  STL [R1+0x14c], R16 ;  /* 0x00014c1001007387 */ /* 0x0001e20000100800 */
[----:B------:R-:W-:Y:S01]  /*9030*/  IMAD R18, R23, R7, R18 ;  /* 0x0000000717127224 */ /* 0x000fe200078e0212 */
[----:B------:R-:W-:Y:S01]  /*9040*/  IABS R7, R8 ;  /* 0x0000000800077213 */ /* 0x000fe20000000000 */
[----:B------:R-:W-:-:S04]  /*9050*/  IMAD.HI.U32 R9, R3, R6, RZ ;  /* 0x0000000603097227 */ /* 0x000fc800078e00ff */
[----:B------:R-:W-:Y:S02]  /*9060*/  @!P5 IMAD.MOV R15, RZ, RZ, -R15 ;  /* 0x000000ffff0fd224 */ /* 0x000fe400078e0a0f */
[----:B0-----:R-:W-:Y:S01]  /*9070*/  IMAD.MOV.U32 R16, RZ, RZ, R14 ;  /* 0x000000ffff107224 */ /* 0x001fe200078e000e */
[----:B------:R-:W-:Y:S01]  /*9080*/  ISETP.GT.U32.AND P5, PT, R23, R18, PT ;  /* 0x000000121700720c */ /* 0x000fe20003fa4070 */
[----:B------:R-:W-:Y:S01]  /*9090*/  IMAD.HI.U32 R14, R3, R7, RZ ;  /* 0x00000007030e7227 */ /* 0x000fe200078e00ff */
[----:B------:R-:W-:Y:S03]  /*90a0*/  STL [R1+0x16c], R17 ;  /* 0x00016c1101007387 */ /* 0x000fe60000100800 */
[----:B------:R-:W-:Y:S02]  /*90b0*/  @!P3 IMAD.MOV R16, RZ, RZ, -R16 ;  /* 0x000000ffff10b224 */ /* 0x000fe400078e0a10 */
[----:B------:R-:W-:-:S02]  /*90c0*/  @!P1 IMAD.IADD R10, R10, 0x1, -R23 ;  /* 0x000000010a0a9824 */ /* 0x000fc400078e0a17 */
[----:B------:R-:W-:Y:S01]  /*90d0*/  IMAD.MOV R9, RZ, RZ, -R9 ;  /* 0x000000ffff097224 */ /* 0x000fe200078e0a09 */
[----:B------:R-:W-:Y:S01]  /*90e0*/  STL [R1+0x154], R15 ;  /* 0x0001540f01007387 */ /* 0x000fe20000100800 */
[----:B------:R-:W-:Y:S02]  /*90f0*/  IMAD.MOV R14, RZ, RZ, -R14 ;  /* 0x000000ffff0e7224 */ /* 0x000fe400078e0a0e */
[--C-:B------:R-:W-:Y:S01]  /*9100*/  @!P2 IMAD.IADD R4, R4, 0x1, -R23.reuse ;  /* 0x000000010404a824 */ /* 0x100fe200078e0a17 */
[----:B------:R0:W-:Y:S01]  /*9110*/  STL [R1+0x168], R16 ;  /* 0x0001681001007387 */ /* 0x0001e20000100800 */
[----:B------:R-:W-:Y:S02]  /*9120*/  @!P4 IMAD.IADD R12, R12, 0x1, -R23 ;  /* 0x000000010c0cc824 */ /* 0x000fe400078e0a17 */
[C---:B------:R-:W-:Y:S02]  /*9130*/  IMAD R6, R23.reuse, R9, R6 ;  /* 0x0000000917067224 */ /* 0x040fe400078e0206 */
[----:B------:R-:W-:-:S02]  /*9140*/  IMAD R7, R23, R14, R7 ;  /* 0x0000000e17077224 */ /* 0x000fc400078e0207 */
[----:B0-----:R-:W-:Y:S01]  /*9150*/  IMAD.MOV.U32 R16, RZ, RZ, R10 ;  /* 0x000000ffff107224 */ /* 0x001fe200078e000a */
[C---:B------:R-:W-:Y:S01]  /*9160*/  ISETP.GT.U32.AND P4, PT, R23.reuse, R12, PT ;  /* 0x0000000c1700720c */ /* 0x040fe20003f84070 */
[----:B------:R-:W-:Y:S02]  /*9170*/  IMAD.MOV.U32 R15, RZ, RZ, R4 ;  /* 0x000000ffff0f7224 */ /* 0x000fe400078e0004 */
[----:B------:R-:W-:Y:S01]  /*9180*/  @!P6 IMAD.MOV R16, RZ, RZ, -R16 ;  /* 0x000000ffff10e224 */ /* 0x000fe200078e0a10 */
[C---:B------:R-:W-:Y:S01]  /*9190*/  ISETP.GT.U32.AND P6, PT, R23.reuse, R6, PT ;  /* 0x000000061700720c */ /* 0x040fe20003fc4070 */
[----:B------:R-:W-:Y:S02]  /*91a0*/  @!P5 IMAD.IADD R18, R18, 0x1, -R23 ;  /* 0x000000011212d824 */ /* 0x000fe400078e0a17 */
[----:B------:R-:W-:Y:S01]  /*91b0*/  @!P0 IMAD.MOV R15, RZ, RZ, -R15 ;  /* 0x000000ffff0f8224 */ /* 0x000fe200078e0a0f */
[----:B------:R-:W-:Y:S02]  /*91c0*/  ISETP.GT.U32.AND P0, PT, R23, R7, PT ;  /* 0x000000071700720c */ /* 0x000fe40003f04070 */
[----:B------:R-:W-:-:S02]  /*91d0*/  ISETP.GE.AND P3, PT, R13, RZ, PT ;  /* 0x000000ff0d00720c */ /* 0x000fc40003f66270 */
[----:B------:R-:W-:Y:S02]  /*91e0*/  ISETP.GT.U32.AND P5, PT, R23, R18, PT ;  /* 0x000000121700720c */ /* 0x000fe40003fa4070 */
[----:B------:R-:W-:Y:S02]  /*91f0*/  ISETP.GE.AND P2, PT, R0, RZ, PT ;  /* 0x000000ff0000720c */ /* 0x000fe40003f46270 */
[C---:B------:R-:W-:Y:S01]  /*9200*/  LOP3.LUT R0, R5.reuse, 0xc6, RZ, 0xfc, !PT ;  /* 0x000000c605007812 */ /* 0x040fe200078efcff */
[--C-:B------:R-:W-:Y:S01]  /*9210*/  @!P4 IMAD.IADD R12, R12, 0x1, -R23.reuse ;  /* 0x000000010c0cc824 */ /* 0x100fe200078e0a17 */
[----:B------:R-:W-:Y:S01]  /*9220*/  LOP3.LUT R9, R5, 0xc4, RZ, 0xfc, !PT ;  /* 0x000000c405097812 */ /* 0x000fe200078efcff */
[--C-:B------:R-:W-:Y:S01]  /*9230*/  @!P6 IMAD.IADD R6, R6, 0x1, -R23.reuse ;  /* 0x000000010606e824 */ /* 0x100fe200078e0a17 */
[----:B------:R-:W-:Y:S01]  /*9240*/  IABS R10, R0 ;  /* 0x00000000000a7213 */ /* 0x000fe20000000000 */
[----:B------:R-:W-:Y:S01]  /*9250*/  IMAD.MOV.U32 R14, RZ, RZ, R12 ;  /* 0x000000ffff0e7224 */ /* 0x000fe200078e000c */
[----:B------:R-:W-:Y:S01]  /*9260*/  ISETP.GE.AND P1, PT, R11, RZ, PT ;  /* 0x000000ff0b00720c */ /* 0x000fe20003f26270 */
[----:B------:R-:W-:Y:S01]  /*9270*/  @!P0 IMAD.IADD R7, R7, 0x1, -R23 ;  /* 0x0000000107078824 */ /* 0x000fe200078e0a17 */
[----:B------:R-:W-:Y:S01]  /*9280*/  IABS R4, R9 ;  /* 0x0000000900047213 */ /* 0x000fe20000000000 */
[----:B------:R-:W-:Y:S01]  /*9290*/  IMAD.HI.U32 R11, R3, R10, RZ ;  /* 0x0000000a030b7227 */ /* 0x000fe200078e00ff */
[----:B------:R-:W-:-:S03]  /*92a0*/  ISETP.GT.U32.AND P6, PT, R23, R6, PT ;  /* 0x000000061700720c */ /* 0x000fc60003fc4070 */
[----:B------:R-:W-:Y:S01]  /*92b0*/  @!P5 IMAD.IADD R18, R18, 0x1, -R23 ;  /* 0x000000011212d824 */ /* 0x000fe200078e0a17 */
[----:B------:R-:W-:Y:S01]  /*92c0*/  ISETP.GE.AND P5, PT, R0, RZ, PT ;  /* 0x000000ff0000720c */ /* 0x000fe20003fa6270 */
[----:B------:R-:W-:Y:S01]  /*92d0*/  @!P3 IMAD.MOV R14, RZ, RZ, -R14 ;  /* 0x000000ffff0eb224 */ /* 0x000fe200078e0a0e */
[----:B------:R-:W-:Y:S01]  /*92e0*/  ISETP.GT.U32.AND P3, PT, R23, R7, PT ;  /* 0x000000071700720c */ /* 0x000fe20003f64070 */
[----:B------:R-:W-:Y:S01]  /*92f0*/  IMAD.HI.U32 R0, R3, R4, RZ ;  /* 0x0000000403007227 */ /* 0x000fe200078e00ff */
[----:B------:R-:W-:-:S03]  /*9300*/  ISETP.GE.AND P0, PT, R9, RZ, PT ;  /* 0x000000ff0900720c */ /* 0x000fc60003f06270 */
[----:B------:R-:W-:Y:S02]  /*9310*/  IMAD.MOV R11, RZ, RZ, -R11 ;  /* 0x000000ffff0b7224 */ /* 0x000fe400078e0a0b */
[----:B------:R-:W-:Y:S02]  /*9320*/  IMAD.MOV R0, RZ, RZ, -R0 ;  /* 0x000000ffff007224 */ /* 0x000fe400078e0a00 */
[C---:B------:R-:W-:Y:S02]  /*9330*/  IMAD R9, R23.reuse, R11, R10 ;  /* 0x0000000b17097224 */ /* 0x040fe400078e020a */
[C---:B------:R-:W-:Y:S02]  /*9340*/  IMAD R4, R23.reuse, R0, R4 ;  /* 0x0000000017047224 */ /* 0x040fe400078e0204 */
[--C-:B------:R-:W-:Y:S01]  /*9350*/  @!P6 IMAD.IADD R6, R6, 0x1, -R23.reuse ;  /* 0x000000010606e824 */ /* 0x100fe200078e0a17 */
[----:B------:R-:W-:Y:S01]  /*9360*/  ISETP.GT.U32.AND P6, PT, R23, R9, PT ;  /* 0x000000091700720c */ /* 0x000fe20003fc4070 */
[----:B------:R-:W-:Y:S01]  /*9370*/  @!P3 IMAD.IADD R7, R7, 0x1, -R23 ;  /* 0x000000010707b824 */ /* 0x000fe200078e0a17 */
[----:B------:R-:W-:-:S02]  /*9380*/  ISETP.GE.AND P4, PT, R8, RZ, PT ;  /* 0x000000ff0800720c */ /* 0x000fc40003f86270 */
[----:B------:R-:W-:Y:S02]  /*9390*/  LOP3.LUT R8, R5, 0xc2, RZ, 0xfc, !PT ;  /* 0x000000c205087812 */ /* 0x000fe400078efcff */
[----:B------:R-:W-:Y:S02]  /*93a0*/  ISETP.GT.U32.AND P3, PT, R23, R4, PT ;  /* 0x000000041700720c */ /* 0x000fe40003f64070 */
[----:B------:R-:W-:Y:S01]  /*93b0*/  IABS R13, R8 ;  /* 0x00000008000d7213 */ /* 0x000fe20000000000 */
[----:B------:R0:W-:Y:S01]  /*93c0*/  STL [R1+0x158], R16 ;  /* 0x0001581001007387 */ /* 0x0001e20000100800 */
[----:B------:R-:W-:-:S03]  /*93d0*/  LOP3.LUT R11, R5, 0xc0, RZ, 0xfc, !PT ;  /* 0x000000c0050b7812 */ /* 0x000fc600078efcff */
[----:B------:R-:W-:Y:S01]  /*93e0*/  IMAD.HI.U32 R10, R3, R13, RZ ;  /* 0x0000000d030a7227 */ /* 0x000fe200078e00ff */
[----:B------:R-:W-:Y:S03]  /*93f0*/  STL [R1+0x160], R15 ;  /* 0x0001600f01007387 */ /* 0x000fe60000100800 */
[--C-:B------:R-:W-:Y:S01]  /*9400*/  @!P6 IMAD.IADD R9, R9, 0x1, -R23.reuse ;  /* 0x000000010909e824 */ /* 0x100fe200078e0a17 */
[----:B------:R1:W-:Y:S01]  /*9410*/  STL [R1+0x15c], R14 ;  /* 0x00015c0e01007387 */ /* 0x0003e20000100800 */
[----:B------:R-:W-:Y:S01]  /*9420*/  IMAD.MOV R10, RZ, RZ, -R10 ;  /* 0x000000ffff0a7224 */ /* 0x000fe200078e0a0a */
[----:B0-----:R-:W-:Y:S01]  /*9430*/  IABS R16, R11 ;  /* 0x0000000b00107213 */ /* 0x001fe20000000000 */
[----:B------:R-:W-:Y:S01]  /*9440*/  @!P3 IMAD.IADD R4, R4, 0x1, -R23 ;  /* 0x000000010404b824 */ /* 0x000fe200078e0a17 */
[C---:B------:R-:W-:Y:S01]  /*9450*/  ISETP.GT.U32.AND P3, PT, R23.reuse, R9, PT ;  /* 0x000000091700720c */ /* 0x040fe20003f64070 */
[----:B------:R-:W-:Y:S01]  /*9460*/  IMAD R13, R23, R10, R13 ;  /* 0x0000000a170d7224 */ /* 0x000fe200078e020d */
[----:B-1----:R-:W-:Y:S01]  /*9470*/  LOP3.LUT R14, R5, 0xbe, RZ, 0xfc, !PT ;  /* 0x000000be050e7812 */ /* 0x002fe200078efcff */
[----:B------:R-:W-:-:S03]  /*9480*/  IMAD.HI.U32 R19, R3, R16, RZ ;  /* 0x0000001003137227 */ /* 0x000fc600078e00ff */
[----:B------:R-:W-:Y:S02]  /*9490*/  IABS R15, R14 ;  /* 0x0000000e000f7213 */ /* 0x000fe40000000000 */
[----:B------:R-:W-:Y:S01]  /*94a0*/  LOP3.LUT R0, R5, 0xbc, RZ, 0xfc, !PT ;  /* 0x000000bc05007812 */ /* 0x000fe200078efcff */
[----:B------:R-:W-:Y:S01]  /*94b0*/  IMAD.MOV R19, RZ, RZ, -R19 ;  /* 0x000000ffff137224 */ /* 0x000fe200078e0a13 */
[----:B------:R-:W-:Y:S01]  /*94c0*/  ISETP.GT.U32.AND P6, PT, R23, R13, PT ;  /* 0x0000000d1700720c */ /* 0x000fe20003fc4070 */
[----:B------:R-:W-:Y:S01]  /*94d0*/  IMAD.HI.U32 R17, R3, R15, RZ ;  /* 0x0000000f03117227 */ /* 0x000fe200078e00ff */
[----:B------:R-:W-:-:S03]  /*94e0*/  IABS R10, R0 ;  /* 0x00000000000a7213 */ /* 0x000fc60000000000 */
[----:B------:R-:W-:Y:S01]  /*94f0*/  @!P1 IMAD.MOV R18, RZ, RZ, -R18 ;  /* 0x000000ffff129224 */ /* 0x000fe200078e0a12 */
[----:B------:R-:W-:Y:S01]  /*9500*/  ISETP.GE.AND P1, PT, R8, RZ, PT ;  /* 0x000000ff0800720c */ /* 0x000fe20003f26270 */
[----:B------:R-:W-:Y:S02]  /*9510*/  IMAD.MOV R17, RZ, RZ, -R17 ;  /* 0x000000ffff117224 */ /* 0x000fe400078e0a11 */
[----:B------:R-:W-:Y:S01]  /*9520*/  IMAD R8, R23, R19, R16 ;  /* 0x0000001317087224 */ /* 0x000fe200078e0210 */
[----:B------:R0:W-:Y:S01]  /*9530*/  STL [R1+0x150], R18 ;  /* 0x0001501201007387 */ /* 0x0001e20000100800 */
[----:B------:R-:W-:Y:S01]  /*9540*/  @!P3 IMAD.IADD R9, R9, 0x1, -R23 ;  /* 0x000000010909b824 */ /* 0x000fe200078e0a17 */
[----:B------:R-:W-:Y:S01]  /*9550*/  LOP3.LUT R12, R5, 0xba, RZ, 0xfc, !PT ;  /* 0x000000ba050c7812 */ /* 0x000fe200078efcff */
[----:B------:R-:W-:Y:S01]  /*9560*/  IMAD.MOV.U32 R20, RZ, RZ, R6 ;  /* 0x000000ffff147224 */ /* 0x000fe200078e0006 */
[----:B------:R-:W-:Y:S02]  /*9570*/  ISETP.GT.U32.AND P3, PT, R23, R8, PT ;  /* 0x000000081700720c */ /* 0x000fe40003f64070 */
[----:B------:R-:W-:Y:S01]  /*9580*/  IABS R16, R12 ;  /* 0x0000000c00107213 */ /* 0x000fe20000000000 */
[----:B0-----:R-:W-:-:S02]  /*9590*/  IMAD.MOV.U32 R18, RZ, RZ, R10 ;  /* 0x000000ffff127224 */ /* 0x001fc400078e000a */
[----:B------:R-:W-:Y:S02]  /*95a0*/  IMAD R10, R23, R17, R15 ;  /* 0x00000011170a7224 */ /* 0x000fe400078e020f */
[----:B------:R-:W-:Y:S02]  /*95b0*/  IMAD.MOV.U32 R15, RZ, RZ, R9 ;  /* 0x000000ffff0f7224 */ /* 0x000fe400078e0009 */
[----:B------:R-:W-:Y:S02]  /*95c0*/  @!P6 IMAD.IADD R13, R13, 0x1, -R23 ;  /* 0x000000010d0de824 */ /* 0x000fe400078e0a17 */
[----:B------:R-:W-:-:S04]  /*95d0*/  IMAD.HI.U32 R6, R3, R18, RZ ;  /* 0x0000001203067227 */ /* 0x000fc800078e00ff */
[----:B------:R-:W-:Y:S01]  /*95e0*/  @!P2 IMAD.MOV R20, RZ, RZ, -R20 ;  /* 0x000000ffff14a224 */ /* 0x000fe200078e0a14 */
[C---:B------:R-:W-:Y:S01]  /*95f0*/  ISETP.GT.U32.AND P2, PT, R23.reuse, R4, PT ;  /* 0x000000041700720c */ /* 0x040fe20003f44070 */
[----:B------:R-:W-:Y:S01]  /*9600*/  @!P5 IMAD.MOV R15, RZ, RZ, -R15 ;  /* 0x000000ffff0fd224 */ /* 0x000fe200078e0a0f */
[----:B------:R-:W-:Y:S01]  /*9610*/  ISETP.GT.U32.AND P5, PT, R23, R10, PT ;  /* 0x0000000a1700720c */ /* 0x000fe20003fa4070 */
[----:B------:R-:W-:Y:S02]  /*9620*/  IMAD.MOV.U32 R17, RZ, RZ, R7 ;  /* 0x000000ffff117224 */ /* 0x000fe400078e0007 */
[----:B------:R-:W-:Y:S01]  /*9630*/  IMAD.HI.U32 R7, R3, R16, RZ ;  /* 0x0000001003077227 */ /* 0x000fe200078e00ff */
[----:B------:R-:W-:-:S03]  /*9640*/  ISETP.GT.U32.AND P6, PT, R23, R13, PT ;  /* 0x0000000d1700720c */ /* 0x000fc60003fc4070 */
[----:B------:R-:W-:Y:S02]  /*9650*/  IMAD.MOV R6, RZ, RZ, -R6 ;  /* 0x000000ffff067224 */ /* 0x000fe400078e0a06 */
[----:B------:R-:W-:Y:S02]  /*9660*/  IMAD.MOV R9, RZ, RZ, -R7 ;  /* 0x000000ffff097224 */ /* 0x000fe400078e0a07 */
[C---:B------:R-:W-:Y:S02]  /*9670*/  IMAD R7, R23.reuse, R6, R18 ;  /* 0x0000000617077224 */ /* 0x040fe400078e0212 */
[----:B------:R-:W-:Y:S02]  /*9680*/  @!P3 IMAD.IADD R8, R8, 0x1, -R23 ;  /* 0x000000010808b824 */ /* 0x000fe400078e0a17 */
[----:B------:R-:W-:Y:S01]  /*9690*/  @!P4 IMAD.MOV R17, RZ, RZ, -R17 ;  /* 0x000000ffff11c224 */ /* 0x000fe200078e0a11 */
[C---:B------:R-:W-:Y:S01]  /*96a0*/  ISETP.GT.U32.AND P3, PT, R23.reuse, R7, PT ;  /* 0x000000071700720c */ /* 0x040fe20003f64070 */
[--C-:B------:R-:W-:Y:S01]  /*96b0*/  @!P2 IMAD.IADD R4, R4, 0x1, -R23.reuse ;  /* 0x000000010404a824 */ /* 0x100fe200078e0a17 */
[----:B------:R-:W-:Y:S01]  /*96c0*/  STL [R1+0x144], R20 ;  /* 0x0001441401007387 */ /* 0x000fe20000100800 */
[----:B------:R-:W-:Y:S01]  /*96d0*/  @!P5 IMAD.IADD R10, R10, 0x1, -R23 ;  /* 0x000000010a0ad824 */ /* 0x000fe200078e0a17 */
[----:B------:R-:W-:-:S02]  /*96e0*/  ISETP.GT.U32.AND P5, PT, R23, R8, PT ;  /* 0x000000081700720c */ /* 0x000fc40003fa4070 */
[----:B------:R-:W-:Y:S01]  /*96f0*/  STL [R1+0x140], R17 ;  /* 0x0001401101007387 */ /* 0x000fe20000100800 */
[----:B------:R-:W-:Y:S01]  /*9700*/  @!P6 IMAD.IADD R13, R13, 0x1, -R23 ;  /* 0x000000010d0de824 */ /* 0x000fe200078e0a17 */
[----:B------:R-:W-:Y:S02]  /*9710*/  ISETP.GE.AND P6, PT, R0, RZ, PT ;  /* 0x000000ff0000720c */ /* 0x000fe40003fc6270 */
[----:B------:R0:W-:Y:S01]  /*9720*/  STL [R1+0x13c], R15 ;  /* 0x00013c0f01007387 */ /* 0x0001e20000100800 */
[----:B------:R-:W-:Y:S01]  /*9730*/  IMAD R0, R23, R9, R16 ;  /* 0x0000000917007224 */ /* 0x000fe200078e0210 */
[----:B------:R-:W-:Y:S01]  /*9740*/  LOP3.LUT R9, R5, 0xb8, RZ, 0xfc, !PT ;  /* 0x000000b805097812 */ /* 0x000fe200078efcff */
[----:B0-----:R-:W-:-:S03]  /*9750*/  IMAD.MOV.U32 R15, RZ, RZ, R4 ;  /* 0x000000ffff0f7224 */ /* 0x001fc600078e0004 */
[----:B------:R-:W-:Y:S01]  /*9760*/  IABS R16, R9 ;  /* 0x0000000900107213 */ /* 0x000fe20000000000 */
[----:B------:R-:W-:Y:S01]  /*9770*/  @!P0 IMAD.MOV R15, RZ, RZ, -R15 ;  /* 0x000000ffff0f8224 */ /* 0x000fe200078e0a0f */
[----:B------:R-:W-:Y:S01]  /*9780*/  ISETP.GT.U32.AND P0, PT, R23, R10, PT ;  /* 0x0000000a1700720c */ /* 0x000fe20003f04070 */
[--C-:B------:R-:W-:Y:S02]  /*9790*/  @!P3 IMAD.IADD R7, R7, 0x1, -R23.reuse ;  /* 0x000000010707b824 */ /* 0x100fe400078e0a17 */
[----:B------:R-:W-:Y:S01]  /*97a0*/  @!P5 IMAD.IADD R8, R8, 0x1, -R23 ;  /* 0x000000010808d824 */ /* 0x000fe200078e0a17 */
[----:B------:R-:W-:Y:S01]  /*97b0*/  ISETP.GT.U32.AND P5, PT, R23, R0, PT ;  /* 0x000000001700720c */ /* 0x000fe20003fa4070 */
[----:B------:R-:W-:Y:S01]  /*97c0*/  IMAD.HI.U32 R18, R3, R16, RZ ;  /* 0x0000001003127227 */ /* 0x000fe200078e00ff */
[----:B------:R-:W-:Y:S02]  /*97d0*/  LOP3.LUT R6, R5, 0xb2, RZ, 0xfc, !PT ;  /* 0x000000b205067812 */ /* 0x000fe400078efcff */
[----:B------:R-:W-:Y:S01]  /*97e0*/  ISETP.GT.U32.AND P3, PT, R23, R7, PT ;  /* 0x000000071700720c */ /* 0x000fe20003f64070 */
[----:B------:R-:W-:Y:S01]  /*97f0*/  IMAD.MOV R18, RZ, RZ, -R18 ;  /* 0x000000ffff127224 */ /* 0x000fe200078e0a12 */
[----:B------:R-:W-:-:S02]  /*9800*/  ISETP.GE.AND P2, PT, R14, RZ, PT ;  /* 0x000000ff0e00720c */ /* 0x000fc40003f46270 */
[----:B------:R-:W-:Y:S01]  /*9810*/  IABS R14, R6 ;  /* 0x00000006000e7213 */ /* 0x000fe20000000000 */
[----:B------:R-:W-:Y:S01]  /*9820*/  @!P0 IMAD.IADD R10, R10, 0x1, -R23 ;  /* 0x000000010a0a8824 */ /* 0x000fe200078e0a17 */
[----:B------:R-:W-:Y:S02]  /*9830*/  LOP3.LUT R4, R5, 0xb4, RZ, 0xfc, !PT ;  /* 0x000000b405047812 */ /* 0x000fe400078efcff */
[----:B------:R-:W-:Y:S01]  /*9840*/  ISETP.GE.AND P0, PT, R12, RZ, PT ;  /* 0x000000ff0c00720c */ /* 0x000fe20003f06270 */
[----:B------:R-:W-:Y:S01]  /*9850*/  IMAD R12, R23, R18, R16 ;  /* 0x00000012170c7224 */ /* 0x000fe200078e0210 */
[----:B------:R0:W-:Y:S01]  /*9860*/  STL [R1+0x138], R15 ;  /* 0x0001380f01007387 */ /* 0x0001e20000100800 */
[----:B------:R-:W-:-:S04]  /*9870*/  IMAD.HI.U32 R18, R3, R14, RZ ;  /* 0x0000000e03127227 */ /* 0x000fc800078e00ff */
[--C-:B------:R-:W-:Y:S01]  /*9880*/  @!P5 IMAD.IADD R0, R0, 0x1, -R23.reuse ;  /* 0x000000010000d824 */ /* 0x100fe200078e0a17 */
[----:B------:R-:W-:Y:S01]  /*9890*/  ISETP.GE.AND P5, PT, R9, RZ, PT ;  /* 0x000000ff0900720c */ /* 0x000fe20003fa6270 */
[----:B------:R-:W-:Y:S01]  /*98a0*/  IMAD.MOV R18, RZ, RZ, -R18 ;  /* 0x000000ffff127224 */ /* 0x000fe200078e0a12 */
[----:B0-----:R-:W-:Y:S01]  /*98b0*/  IABS R15, R4 ;  /* 0x00000004000f7213 */ /* 0x001fe20000000000 */
[----:B------:R-:W-:Y:S01]  /*98c0*/  @!P3 IMAD.IADD R7, R7, 0x1, -R23 ;  /* 0x000000010707b824 */ /* 0x000fe200078e0a17 */
[----:B------:R-:W-:Y:S02]  /*98d0*/  LOP3.LUT R9, R5, 0xb0, RZ, 0xfc, !PT ;  /* 0x000000b005097812 */ /* 0x000fe400078efcff */
[----:B------:R-:W-:Y:S01]  /*98e0*/  ISETP.GT.U32.AND P3, PT, R23, R12, PT ;  /* 0x0000000c1700720c */ /* 0x000fe20003f64070 */
[----:B------:R-:W-:Y:S01]  /*98f0*/  IMAD.HI.U32 R19, R3, R15, RZ ;  /* 0x0000000f03137227 */ /* 0x000fe200078e00ff */
[----:B------:R-:W-:Y:S02]  /*9900*/  ISETP.GE.AND P4, PT, R11, RZ, PT ;  /* 0x000000ff0b00720c */ /* 0x000fe40003f86270 */
[----:B------:R-:W-:Y:S01]  /*9910*/  LOP3.LUT R11, R5, 0xb6, RZ, 0xfc, !PT ;  /* 0x000000b6050b7812 */ /* 0x000fe200078efcff */
[C---:B------:R-:W-:Y:S01]  /*9920*/  IMAD R14, R23.reuse, R18, R14 ;  /* 0x00000012170e7224 */ /* 0x040fe200078e020e */
[----:B------:R-:W-:Y:S01]  /*9930*/  IABS R18, R9 ;  /* 0x0000000900127213 */ /* 0x000fe20000000000 */
[----:B------:R-:W-:Y:S01]  /*9940*/  @!P1 IMAD.MOV R13, RZ, RZ, -R13 ;  /* 0x000000ffff0d9224 */ /* 0x000fe200078e0a0d */
[----:B------:R-:W-:Y:S01]  /*9950*/  ISETP.GT.U32.AND P1, PT, R23, R0, PT ;  /* 0x000000001700720c */ /* 0x000fe20003f24070 */
[----:B------:R-:W-:Y:S01]  /*9960*/  IMAD.MOV R19, RZ, RZ, -R19 ;  /* 0x000000ffff137224 */ /* 0x000fe200078e0a13 */
[----:B------:R-:W-:Y:S01]  /*9970*/  IABS R17, R11 ;  /* 0x0000000b00117213 */ /* 0x000fe20000000000 */
[----:B------:R-:W-:-:S02]  /*9980*/  IMAD.MOV.U32 R20, RZ, RZ, R8 ;  /* 0x000000ffff147224 */ /* 0x000fc400078e0008 */
[----:B------:R-:W-:Y:S02]  /*9990*/  IMAD.MOV.U32 R8, RZ, RZ, R18 ;  /* 0x000000ffff087224 */ /* 0x000fe400078e0012 */
[----:B------:R-:W-:Y:S02]  /*99a0*/  IMAD R15, R23, R19, R15 ;  /* 0x00000013170f7224 */ /* 0x000fe400078e020f */
[----:B------:R-:W-:Y:S02]  /*99b0*/  IMAD.MOV.U32 R18, RZ, RZ, R10 ;  /* 0x000000ffff127224 */ /* 0x000fe400078e000a */
[----:B------:R-:W-:-:S04]  /*99c0*/  IMAD.HI.U32 R16, R3, R17, RZ ;  /* 0x0000001103107227 */ /* 0x000fc800078e00ff */
[--C-:B------:R-:W-:Y:S02]  /*99d0*/  @!P3 IMAD.IADD R12, R12, 0x1, -R23.reuse ;  /* 0x000000010c0cb824 */ /* 0x100fe400078e0a17 */
[----:B------:R-:W-:Y:S01]  /*99e0*/  @!P2 IMAD.MOV R18, RZ, RZ, -R18 ;  /* 0x000000ffff12a224 */ /* 0x000fe200078e0a12 */
[C---:B------:R-:W-:Y:S01]  /*99f0*/  ISETP.GT.U32.AND P2, PT, R23.reuse, R15, PT ;  /* 0x0000000f1700720c */ /* 0x040fe20003f44070 */
[----:B------:R-:W-:Y:S01]  /*9a00*/  IMAD.MOV R16, RZ, RZ, -R16 ;  /* 0x000000ffff107224 */ /* 0x000fe200078e0a10 */
[C---:B------:R-:W-:Y:S01]  /*9a10*/  ISETP.GT.U32.AND P3, PT, R23.reuse, R12, PT ;  /* 0x0000000c1700720c */ /* 0x040fe20003f64070 */
[----:B------:R-:W-:Y:S01]  /*9a20*/  @!P1 IMAD.IADD R0, R0, 0x1, -R23 ;  /* 0x0000000100009824 */ /* 0x000fe200078e0a17 */
[C---:B------:R-:W-:Y:S01]  /*9a30*/  ISETP.GT.U32.AND P1, PT, R23.reuse, R14, PT ;  /* 0x0000000e1700720c */ /* 0x040fe20003f24070 */
[----:B------:R-:W-:Y:S01]  /*9a40*/  IMAD R16, R23, R16, R17 ;  /* 0x0000001017107224 */ /* 0x000fe200078e0211 */
[----:B------:R-:W-:Y:S01]  /*9a50*/  LOP3.LUT R17, R5, 0xae, RZ, 0xfc, !PT ;  /* 0x000000ae05117812 */ /* 0x000fe200078efcff */
[----:B------:R-:W-:Y:S01]  /*9a60*/  @!P4 IMAD.MOV R20, RZ, RZ, -R20 ;  /* 0x000000ffff14c224 */ /* 0x000fe200078e0a14 */
[----:B------:R0:W-:Y:S01]  /*9a70*/  STL [R1+0x134], R13 ;  /* 0x0001340d01007387 */ /* 0x0001e20000100800 */
[----:B------:R-:W-:-:S03]  /*9a80*/  @!P6 IMAD.MOV R7, RZ, RZ, -R7 ;  /* 0x000000ffff07e224 */ /* 0x000fc600078e0a07 */
[----:B------:R-:W-:Y:S01]  /*9a90*/  STL [R1+0x130], R20 ;  /* 0x0001301401007387 */ /* 0x000fe20000100800 */
[----:B------:R-:W-:Y:S01]  /*9aa0*/  @!P2 IMAD.IADD R15, R15, 0x1, -R23 ;  /* 0x000000010f0fa824 */ /* 0x000fe200078e0a17 */
[----:B0-----:R-:W-:Y:S02]  /*9ab0*/  IABS R13, R17 ;  /* 0x00000011000d7213 */ /* 0x001fe40000000000 */
[----:B------:R-:W-:Y:S01]  /*9ac0*/  STL [R1+0x12c], R18 ;  /* 0x00012c1201007387 */ /* 0x000fe20000100800 */
[----:B------:R-:W-:-:S03]  /*9ad0*/  IMAD.HI.U32 R10, R3, R8, RZ ;  /* 0x00000008030a7227 */ /* 0x000fc600078e00ff */
[----:B------:R0:W-:Y:S01]  /*9ae0*/  STL [R1+0x128], R7 ;  /* 0x0001280701007387 */ /* 0x0001e20000100800 */
[C---:B------:R-:W-:Y:S01]  /*9af0*/  ISETP.GT.U32.AND P4, PT, R23.reuse, R16, PT ;  /* 0x000000101700720c */ /* 0x040fe20003f84070 */
[--C-:B------:R-:W-:Y:S01]  /*9b00*/  @!P3 IMAD.IADD R12, R12, 0x1, -R23.reuse ;  /* 0x000000010c0cb824 */ /* 0x100fe200078e0a17 */
[----:B------:R-:W-:Y:S01]  /*9b10*/  ISETP.GE.AND P3, PT, R4, RZ, PT ;  /* 0x000000ff0400720c */ /* 0x000fe20003f66270 */
[----:B------:R-:W-:Y:S01]  /*9b20*/  @!P1 IMAD.IADD R14, R14, 0x1, -R23 ;  /* 0x000000010e0e9824 */ /* 0x000fe200078e0a17 */
[----:B------:R-:W-:Y:S01]  /*9b30*/  ISETP.GT.U32.AND P1, PT, R23, R15, PT ;  /* 0x0000000f1700720c */ /* 0x000fe20003f24070 */
[----:B------:R-:W-:Y:S02]  /*9b40*/  IMAD.MOV R10, RZ, RZ, -R10 ;  /* 0x000000ffff0a7224 */ /* 0x000fe400078e0a0a */
[----:B0-----:R-:W-:-:S04]  /*9b50*/  IMAD.MOV.U32 R7, RZ, RZ, R13 ;  /* 0x000000ffff077224 */ /* 0x001fc800078e000d */
[----:B------:R-:W-:-:S04]  /*9b60*/  IMAD.HI.U32 R4, R3, R7, RZ ;  /* 0x0000000703047227 */ /* 0x000fc800078e00ff */
[C---:B------:R-:W-:Y:S02]  /*9b70*/  IMAD R8, R23.reuse, R10, R8 ;  /* 0x0000000a17087224 */ /* 0x040fe400078e0208 */
[----:B------:R-:W-:Y:S02]  /*9b80*/  IMAD.MOV R4, RZ, RZ, -R4 ;  /* 0x000000ffff047224 */ /* 0x000fe400078e0a04 */
[----:B------:R-:W-:Y:S02]  /*9b90*/  IMAD.MOV.U32 R10, RZ, RZ, R12 ;  /* 0x000000ffff0a7224 */ /* 0x000fe400078e000c */
[----:B------:R-:W-:Y:S02]  /*9ba0*/  IMAD.MOV.U32 R18, RZ, RZ, R0 ;  /* 0x000000ffff127224 */ /* 0x000fe400078e0000 */
[C---:B------:R-:W-:Y:S02]  /*9bb0*/  IMAD R0, R23.reuse, R4, R7 ;  /* 0x0000000417007224 */ /* 0x040fe400078e0207 */
[----:B------:R-:W-:Y:S01]  /*9bc0*/  @!P5 IMAD.MOV R10, RZ, RZ, -R10 ;  /* 0x000000ffff0ad224 */ /* 0x000fe200078e0a0a */
[----:B------:R-:W-:Y:S01]  /*9bd0*/  ISETP.GT.U32.AND P5, PT, R23, R8, PT ;  /* 0x000000081700720c */ /* 0x000fe20003fa4070 */
[----:B------:R-:W-:-:S02]  /*9be0*/  @!P4 IMAD.IADD R16, R16, 0x1, -R23 ;  /* 0x000000011010c824 */ /* 0x000fc400078e0a17 */
[----:B------:R-:W-:Y:S01]  /*9bf0*/  @!P1 IMAD.IADD R15, R15, 0x1, -R23 ;  /* 0x000000010f0f9824 */ /* 0x000fe200078e0a17 */
[----:B------:R-:W-:Y:S01]  /*9c00*/  ISETP.GT.U32.AND P1, PT, R23, R0, PT ;  /* 0x000000001700720c */ /* 0x000fe20003f24070 */
[----:B------:R-:W-:Y:S01]  /*9c10*/  @!P0 IMAD.MOV R18, RZ, RZ, -R18 ;  /* 0x000000ffff128224 */ /* 0x000fe200078e0a12 */
[----:B------:R-:W-:Y:S02]  /*9c20*/  ISETP.GE.AND P6, PT, R11, RZ, PT ;  /* 0x000000ff0b00720c */ /* 0x000fe40003fc6270 */
[----:B------:R-:W-:Y:S02]  /*9c30*/  ISETP.GT.U32.AND P2, PT, R23, R16, PT ;  /* 0x000000101700720c */ /* 0x000fe40003f44070 */
[----:B------:R-:W-:Y:S02]  /*9c40*/  ISETP.GE.AND P4, PT, R6, RZ, PT ;  /* 0x000000ff0600720c */ /* 0x000fe40003f86270 */
[----:B------:R-:W-:Y:S02]  /*9c50*/  LOP3.LUT R11, R5, 0xac, RZ, 0xfc, !PT ;  /* 0x000000ac050b7812 */ /* 0x000fe400078efcff */
[----:B------:R-:W-:-:S02]  /*9c60*/  ISETP.GT.U32.AND P0, PT, R23, R14, PT ;  /* 0x0000000e1700720c */ /* 0x000fc40003f04070 */
[----:B------:R-:W-:Y:S01]  /*9c70*/  LOP3.LUT R6, R5, 0xaa, RZ, 0xfc, !PT ;  /* 0x000000aa05067812 */ /* 0x000fe200078efcff */
[--C-:B------:R-:W-:Y:S01]  /*9c80*/  @!P5 IMAD.IADD R8, R8, 0x1, -R23.reuse ;  /* 0x000000010808d824 */ /* 0x100fe200078e0a17 */
[----:B------:R-:W-:Y:S02]  /*9c90*/  IABS R7, R11 ;  /* 0x0000000b00077213 */ /* 0x000fe40000000000 */
[----:B------:R-:W-:Y:S01]  /*9ca0*/  IABS R4, R6 ;  /* 0x0000000600047213 */ /* 0x000fe20000000000 */
[----:B------:R-:W-:Y:S01]  /*9cb0*/  STL [R1+0x124], R18 ;  /* 0x0001241201007387 */ /* 0x000fe20000100800 */
[----:B------:R-:W-:Y:S01]  /*9cc0*/  @!P1 IMAD.IADD R0, R0, 0x1, -R23 ;  /* 0x0000000100009824 */ /* 0x000fe200078e0a17 */
[----:B------:R-:W-:Y:S01]  /*9cd0*/  ISETP.GT.U32.AND P1, PT, R23, R8, PT ;  /* 0x000000081700720c */ /* 0x000fe20003f24070 */
[C---:B------:R-:W-:Y:S01]  /*9ce0*/  IMAD.HI.U32 R13, R3.reuse, R7, RZ ;  /* 0x00000007030d7227 */ /* 0x040fe200078e00ff */
[----:B------:R0:W-:Y:S03]  /*9cf0*/  STL [R1+0x120], R10 ;  /* 0x0001200a01007387 */ /* 0x0001e60000100800 */
[----:B------:R-:W-:Y:S01]  /*9d00*/  IMAD.HI.U32 R12, R3, R4, RZ ;  /* 0x00000004030c7227 */ /* 0x000fe200078e00ff */
[----:B------:R-:W-:-:S03]  /*9d10*/  ISETP.GE.AND P5, PT, R11, RZ, PT ;  /* 0x000000ff0b00720c */ /* 0x000fc60003fa6270 */
[--C-:B------:R-:W-:Y:S01]  /*9d20*/  @!P2 IMAD.IADD R16, R16, 0x1, -R23.reuse ;  /* 0x000000011010a824 */ /* 0x100fe200078e0a17 */
[----:B0-----:R-:W-:Y:S01]  /*9d30*/  LOP3.LUT R10, R5, 0xa8, RZ, 0xfc, !PT ;  /* 0x000000a8050a7812 */ /* 0x001fe200078efcff */
[----:B------:R-:W-:Y:S01]  /*9d40*/  @!P0 IMAD.IADD R14, R14, 0x1, -R23 ;  /* 0x000000010e0e8824 */ /* 0x000fe200078e0a17 */
[----:B------:R-:W-:Y:S01]  /*9d50*/  ISETP.GE.AND P2, PT, R9, RZ, PT ;  /* 0x000000ff0900720c */ /* 0x000fe20003f46270 */
[----:B------:R-:W-:Y:S01]  /*9d60*/  IMAD.MOV R13, RZ, RZ, -R13 ;  /* 0x000000ffff0d7224 */ /* 0x000fe200078e0a0d */
[----:B------:R-:W-:Y:S01]  /*9d70*/  IABS R9, R10 ;  /* 0x0000000a00097213 */ /* 0x000fe20000000000 */
[----:B------:R-:W-:Y:S02]  /*9d80*/  IMAD.MOV R11, RZ, RZ, -R12 ;  /* 0x000000ffff0b7224 */ /* 0x000fe400078e0a0c */
[----:B------:R-:W-:Y:S02]  /*9d90*/  IMAD R7, R23, R13, R7 ;  /* 0x0000000d17077224 */ /* 0x000fe400078e0207 */
[----:B------:R-:W-:-:S02]  /*9da0*/  IMAD.MOV.U32 R12, RZ, RZ, R14 ;  /* 0x000000ffff0c7224 */ /* 0x000fc400078e000e */
[----:B------:R-:W-:Y:S02]  /*9db0*/  IMAD R4, R23, R11, R4 ;  /* 0x0000000b17047224 */ /* 0x000fe400078e0204 */
[----:B------:R-:W-:-:S04]  /*9dc0*/  IMAD.HI.U32 R11, R3, R9, RZ ;  /* 0x00000009030b7227 */ /* 0x000fc800078e00ff */
[----:B------:R-:W-:Y:S01]  /*9dd0*/  @!P3 IMAD.MOV R15, RZ, RZ, -R15 ;  /* 0x000000ffff0fb224 */ /* 0x000fe200078e0a0f */
[C---:B------:R-:W-:Y:S01]  /*9de0*/  ISETP.GT.U32.AND P3, PT, R23.reuse, R7, PT ;  /* 0x000000071700720c */ /* 0x040fe20003f64070 */
[----:B------:R-:W-:Y:S01]  /*9df0*/  @!P4 IMAD.MOV R12, RZ, RZ, -R12 ;  /* 0x000000ffff0cc224 */ /* 0x000fe200078e0a0c */
[----:B------:R-:W-:Y:S01]  /*9e00*/  ISETP.GE.AND P4, PT, R6, RZ, PT ;  /* 0x000000ff0600720c */ /* 0x000fe20003f86270 */
[----:B------:R-:W-:Y:S02]  /*9e10*/  IMAD.MOV.U32 R18, RZ, RZ, R16 ;  /* 0x000000ffff127224 */ /* 0x000fe400078e0010 */
[----:B------:R-:W-:Y:S02]  /*9e20*/  IMAD.MOV R6, RZ, RZ, -R11 ;  /* 0x000000ffff067224 */ /* 0x000fe400078e0a0b */
[----:B------:R-:W-:Y:S02]  /*9e30*/  @!P1 IMAD.IADD R8, R8, 0x1, -R23 ;  /* 0x0000000108089824 */ /* 0x000fe400078e0a17 */
[----:B------:R-:W-:Y:S01]  /*9e40*/  @!P6 IMAD.MOV R18, RZ, RZ, -R18 ;  /* 0x000000ffff12e224 */ /* 0x000fe200078e0a12 */
[C---:B------:R-:W-:Y:S01]  /*9e50*/  ISETP.GT.U32.AND P6, PT, R23.reuse, R0, PT ;  /* 0x000000001700720c */ /* 0x040fe20003fc4070 */
[----:B------:R-:W-:-:S02]  /*9e60*/  IMAD R6, R23, R6, R9 ;  /* 0x0000000617067224 */ /* 0x000fc400078e0209 */
[----:B------:R-:W-:-:S04]  /*9e70*/  IMAD.MOV.U32 R14, RZ, RZ, R8 ;  /* 0x000000ffff0e7224 */ /* 0x000fc800078e0008 */
[----:B------:R-:W-:Y:S01]  /*9e80*/  @!P2 IMAD.MOV R14, RZ, RZ, -R14 ;  /* 0x000000ffff0ea224 */ /* 0x000fe200078e0a0e */
[----:B------:R-:W-:Y:S01]  /*9e90*/  ISETP.GT.U32.AND P2, PT, R23, R6, PT ;  /* 0x000000061700720c */ /* 0x000fe20003f44070 */
[--C-:B------:R-:W-:Y:S01]  /*9ea0*/  @!P3 IMAD.IADD R7, R7, 0x1, -R23.reuse ;  /* 0x000000010707b824 */ /* 0x100fe200078e0a17 */
[----:B------:R-:W-:Y:S01]  /*9eb0*/  ISETP.GT.U32.AND P1, PT, R23, R4, PT ;  /* 0x000000041700720c */ /* 0x000fe20003f24070 */
[----:B------:R-:W-:Y:S01]  /*9ec0*/  STL [R1+0x100], R18 ;  /* 0x0001001201007387 */ /* 0x000fe20000100800 */
[----:B------:R-:W-:Y:S01]  /*9ed0*/  LOP3.LUT R9, R5, 0xa2, RZ, 0xfc, !PT ;  /* 0x000000a205097812 */ /* 0x000fe200078efcff */
[----:B------:R-:W-:Y:S01]  /*9ee0*/  @!P6 IMAD.IADD R0, R0, 0x1, -R23 ;  /* 0x000000010000e824 */ /* 0x000fe200078e0a17 */
[----:B------:R-:W-:Y:S02]  /*9ef0*/  ISETP.GT.U32.AND P3, PT, R23, R7, PT ;  /* 0x000000071700720c */ /* 0x000fe40003f64070 */
[----:B------:R-:W-:Y:S01]  /*9f00*/  ISETP.GE.AND P6, PT, R10, RZ, PT ;  /* 0x000000ff0a00720c */ /* 0x000fe20003fc6270 */
[----:B------:R-:W-:Y:S01]  /*9f10*/  STL [R1+0xe0], R15 ;  /* 0x0000e00f01007387 */ /* 0x000fe20000100800 */
[----:B------:R-:W-:-:S03]  /*9f20*/  LOP3.LUT R10, R5, 0xa4, RZ, 0xfc, !PT ;  /* 0x000000a4050a7812 */ /* 0x000fc600078efcff */
[----:B------:R0:W-:Y:S01]  /*9f30*/  STL [R1+0xe4], R12 ;  /* 0x0000e40c01007387 */ /* 0x0001e20000100800 */
[--C-:B------:R-:W-:Y:S01]  /*9f40*/  @!P2 IMAD.IADD R6, R6, 0x1, -R23.reuse ;  /* 0x000000010606a824 */ /* 0x100fe200078e0a17 */
[----:B------:R-:W-:Y:S02]  /*9f50*/  ISETP.GE.AND P0, PT, R17, RZ, PT ;  /* 0x000000ff1100720c */ /* 0x000fe40003f06270 */
[----:B------:R-:W-:Y:S01]  /*9f60*/  IABS R20, R10 ;  /* 0x0000000a00147213 */ /* 0x000fe20000000000 */
[----:B------:R-:W-:Y:S01]  /*9f70*/  @!P1 IMAD.IADD R4, R4, 0x1, -R23 ;  /* 0x0000000104049824 */ /* 0x000fe200078e0a17 */
[----:B0-----:R-:W-:Y:S02]  /*9f80*/  IABS R12, R9 ;  /* 0x00000009000c7213 */ /* 0x001fe40000000000 */
[----:B------:R-:W-:-:S03]  /*9f90*/  ISETP.GT.U32.AND P2, PT, R23, R6, PT ;  /* 0x000000061700720c */ /* 0x000fc60003f44070 */
[----:B------:R-:W-:Y:S01]  /*9fa0*/  IMAD.MOV.U32 R8, RZ, RZ, R12 ;  /* 0x000000ffff087224 */ /* 0x000fe200078e000c */
[----:B------:R-:W-:Y:S01]  /*9fb0*/  LOP3.LUT R11, R5, 0xa6, RZ, 0xfc, !PT ;  /* 0x000000a6050b7812 */ /* 0x000fe200078efcff */
[----:B------:R-:W-:Y:S01]  /*9fc0*/  IMAD.HI.U32 R12, R3, R20, RZ ;  /* 0x00000014030c7227 */ /* 0x000fe200078e00ff */
[----:B------:R-:W-:-:S03]  /*9fd0*/  ISETP.GT.U32.AND P1, PT, R23, R4, PT ;  /* 0x000000041700720c */ /* 0x000fc60003f24070 */
[----:B------:R-:W-:Y:S01]  /*9fe0*/  @!P3 IMAD.IADD R7, R7, 0x1, -R23 ;  /* 0x000000010707b824 */ /* 0x000fe200078e0a17 */
[----:B------:R-:W-:Y:S01]  /*9ff0*/  ISETP.GE.AND P3, PT, R10, RZ, PT ;  /* 0x000000ff0a00720c */ /* 0x000fe20003f66270 */
[----:B------:R-:W-:Y:S01]  /*a000*/  IMAD.MOV.U32 R13, RZ, RZ, R0 ;  /* 0x000000ffff0d7224 */ /* 0x000fe200078e0000 */
[----:B------:R-:W-:Y:S01]  /*a010*/  IABS R19, R11 ;  /* 0x0000000b00137213 */ /* 0x000fe20000000000 */
[----:B------:R-:W-:Y:S02]  /*a020*/  IMAD.MOV R10, RZ, RZ, -R12 ;  /* 0x000000ffff0a7224 */ /* 0x000fe400078e0a0c */
[----:B------:R-:W-:Y:S01]  /*a030*/  @!P0 IMAD.MOV R13, RZ, RZ, -R13 ;  /* 0x000000ffff0d8224 */ /* 0x000fe200078e0a0d */
[----:B------:R-:W-:Y:S01]  /*a040*/  ISETP.GE.AND P0, PT, R11, RZ, PT ;  /* 0x000000ff0b00720c */ /* 0x000fe20003f06270 */
[----:B------:R-:W-:Y:S02]  /*a050*/  IMAD R20, R23, R10, R20 ;  /* 0x0000000a17147224 */ /* 0x000fe400078e0214 */
[----:B------:R-:W-:-:S04]  /*a060*/  IMAD.HI.U32 R11, R3, R19, RZ ;  /* 0x00000013030b7227 */ /* 0x000fc800078e00ff */
[----:B------:R-:W-:Y:S01]  /*a070*/  @!P2 IMAD.IADD R6, R6, 0x1, -R23 ;  /* 0x000000010606a824 */ /* 0x000fe200078e0a17 */
[----:B------:R-:W-:Y:S01]  /*a080*/  ISETP.GT.U32.AND P2, PT, R23, R20, PT ;  /* 0x000000141700720c */ /* 0x000fe20003f44070 */
[----:B------:R-:W-:Y:S01]  /*a090*/  IMAD.HI.U32 R0, R3, R8, RZ ;  /* 0x0000000803007227 */ /* 0x000fe200078e00ff */
[----:B------:R0:W-:Y:S03]  /*a0a0*/  STL [R1+0xe8], R14 ;  /* 0x0000e80e01007387 */ /* 0x0001e60000100800 */
[----:B------:R-:W-:Y:S02]  /*a0b0*/  IMAD.MOV R11, RZ, RZ, -R11 ;  /* 0x000000ffff0b7224 */ /* 0x000fe400078e0a0b */
[----:B------:R-:W-:Y:S02]  /*a0c0*/  @!P1 IMAD.IADD R4, R4, 0x1, -R23 ;  /* 0x0000000104049824 */ /* 0x000fe400078e0a17 */
[----:B------:R-:W-:-:S02]  /*a0d0*/  IMAD.MOV R0, RZ, RZ, -R0 ;  /* 0x000000ffff007224 */ /* 0x000fc400078e0a00 */
[C---:B------:R-:W-:Y:S02]  /*a0e0*/  IMAD R19, R23.reuse, R11, R19 ;  /* 0x0000000b17137224 */ /* 0x040fe400078e0213 */
[----:B0-----:R-:W-:Y:S01]  /*a0f0*/  IMAD.MOV.U32 R14, RZ, RZ, R7 ;  /* 0x000000ffff0e7224 */ /* 0x001fe200078e0007 */
[----:B------:R0:W-:Y:S01]  /*a100*/  STL [R1+0xf0], R13 ;  /* 0x0000f00d01007387 */ /* 0x0001e20000100800 */
[----:B------:R-:W-:Y:S01]  /*a110*/  IMAD R0, R23, R0, R8 ;  /* 0x0000000017007224 */ /* 0x000fe200078e0208 */
[C---:B------:R-:W-:Y:S01]  /*a120*/  LOP3.LUT R12, R5.reuse, 0xa0, RZ, 0xfc, !PT ;  /* 0x000000a0050c7812 */ /* 0x040fe200078efcff */
[----:B------:R-:W-:Y:S01]  /*a130*/  @!P5 IMAD.MOV R14, RZ, RZ, -R14 ;  /* 0x000000ffff0ed224 */ /* 0x000fe200078e0a0e */
[----:B------:R-:W-:Y:S02]  /*a140*/  LOP3.LUT R8, R5, 0x9e, RZ, 0xfc, !PT ;  /* 0x0000009e05087812 */ /* 0x000fe400078efcff */
[----:B------:R-:W-:Y:S01]  /*a150*/  ISETP.GT.U32.AND P5, PT, R23, R19, PT ;  /* 0x000000131700720c */ /* 0x000fe20003fa4070 */
[----:B0-----:R-:W-:Y:S01]  /*a160*/  IMAD.MOV.U32 R13, RZ, RZ, R4 ;  /* 0x000000ffff0d7224 */ /* 0x001fe200078e0004 */
[----:B------:R0:W-:Y:S01]  /*a170*/  STL [R1+0xf8], R14 ;  /* 0x0000f80e01007387 */ /* 0x0001e20000100800 */
[----:B------:R-:W-:-:S02]  /*a180*/  @!P2 IMAD.IADD R20, R20, 0x1, -R23 ;  /* 0x000000011414a824 */ /* 0x000fc400078e0a17 */
[----:B------:R-:W-:Y:S01]  /*a190*/  @!P4 IMAD.MOV R13, RZ, RZ, -R13 ;  /* 0x000000ffff0dc224 */ /* 0x000fe200078e0a0d */
[----:B------:R-:W-:Y:S01]  /*a1a0*/  ISETP.GE.AND P4, PT, R12, RZ, PT ;  /* 0x000000ff0c00720c */ /* 0x000fe20003f86270 */
[----:B------:R-:W-:Y:S01]  /*a1b0*/  IMAD.MOV.U32 R17, RZ, RZ, R6 ;  /* 0x000000ffff117224 */ /* 0x000fe200078e0006 */
[----:B------:R-:W-:Y:S02]  /*a1c0*/  IABS R12, R12 ;  /* 0x0000000c000c7213 */ /* 0x000fe40000000000 */
[----:B0-----:R-:W-:Y:S01]  /*a1d0*/  IABS R14, R8 ;  /* 0x00000008000e7213 */ /* 0x001fe20000000000 */
[----:B------:R-:W-:Y:S01]  /*a1e0*/  @!P6 IMAD.MOV R17, RZ, RZ, -R17 ;  /* 0x000000ffff11e224 */ /* 0x000fe200078e0a11 */
[----:B------:R-:W-:Y:S01]  /*a1f0*/  ISETP.GT.U32.AND P2, PT, R23, R20, PT ;  /* 0x000000141700720c */ /* 0x000fe20003f44070 */
[----:B------:R-:W-:Y:S01]  /*a200*/  IMAD.HI.U32 R11, R3, R12, RZ ;  /* 0x0000000c030b7227 */ /* 0x000fe200078e00ff */
[----:B------:R-:W-:-:S03]  /*a210*/  ISETP.GT.U32.AND P6, PT, R23, R0, PT ;  /* 0x000000001700720c */ /* 0x000fc60003fc4070 */
[----:B------:R-:W-:-:S04]  /*a220*/  IMAD.HI.U32 R7, R3, R14, RZ ;  /* 0x0000000e03077227 */ /* 0x000fc800078e00ff */
[----:B------:R-:W-:Y:S02]  /*a230*/  @!P5 IMAD.IADD R19, R19, 0x1, -R23 ;  /* 0x000000011313d824 */ /* 0x000fe400078e0a17 */
[----:B------:R-:W-:Y:S02]  /*a240*/  IMAD.MOV R11, RZ, RZ, -R11 ;  /* 0x000000ffff0b7224 */ /* 0x000fe400078e0a0b */
[----:B------:R-:W-:Y:S01]  /*a250*/  IMAD.MOV R7, RZ, RZ, -R7 ;  /* 0x000000ffff077224 */ /* 0x000fe200078e0a07 */
[C---:B------:R-:W-:Y:S01]  /*a260*/  ISETP.GT.U32.AND P5, PT, R23.reuse, R19, PT ;  /* 0x000000131700720c */ /* 0x040fe20003fa4070 */
[C---:B------:R-:W-:Y:S02]  /*a270*/  IMAD R12, R23.reuse, R11, R12 ;  /* 0x0000000b170c7224 */ /* 0x040fe400078e020c */
[C---:B------:R-:W-:Y:S02]  /*a280*/  IMAD R14, R23.reuse, R7, R14 ;  /* 0x00000007170e7224 */ /* 0x040fe400078e020e */
[--C-:B------:R-:W-:Y:S01]  /*a290*/  @!P2 IMAD.IADD R20, R20, 0x1, -R23.reuse ;  /* 0x000000011414a824 */ /* 0x100fe200078e0a17 */
[C---:B------:R-:W-:Y:S01]  /*a2a0*/  ISETP.GT.U32.AND P2, PT, R23.reuse, R12, PT ;  /* 0x0000000c1700720c */ /* 0x040fe20003f44070 */
[----:B------:R-:W-:Y:S01]  /*a2b0*/  @!P6 IMAD.IADD R0, R0, 0x1, -R23 ;  /* 0x000000010000e824 */ /* 0x000fe200078e0a17 */
[----:B------:R-:W-:-:S02]  /*a2c0*/  ISETP.GT.U32.AND P6, PT, R23, R14, PT ;  /* 0x0000000e1700720c */ /* 0x000fc40003fc4070 */
[----:B------:R-:W-:Y:S02]  /*a2d0*/  LOP3.LUT R16, R5, 0x9c, RZ, 0xfc, !PT ;  /* 0x0000009c05107812 */ /* 0x000fe400078efcff */
[----:B------:R-:W-:Y:S02]  /*a2e0*/  ISETP.GE.AND P1, PT, R9, RZ, PT ;  /* 0x000000ff0900720c */ /* 0x000fe40003f26270 */
[----:B------:R-:W-:Y:S02]  /*a2f0*/  IABS R10, R16 ;  /* 0x00000010000a7213 */ /* 0x000fe40000000000 */
[----:B------:R-:W-:Y:S01]  /*a300*/  LOP3.LUT R9, R5, 0x9a, RZ, 0xfc, !PT ;  /* 0x0000009a05097812 */ /* 0x000fe200078efcff */
[----:B------:R0:W-:Y:S01]  /*a310*/  STL [R1+0xfc], R13 ;  /* 0x0000fc0d01007387 */ /* 0x0001e20000100800 */
[----:B------:R-:W-:Y:S01]  /*a320*/  @!P5 IMAD.IADD R19, R19, 0x1, -R23 ;  /* 0x000000011313d824 */ /* 0x000fe200078e0a17 */
[----:B------:R-:W-:Y:S02]  /*a330*/  LOP3.LUT R7, R5, 0x96, RZ, 0xfc, !PT ;  /* 0x0000009605077812 */ /* 0x000fe400078efcff */
[----:B------:R-:W-:-:S02]  /*a340*/  IABS R15, R9 ;  /* 0x00000009000f7213 */ /* 0x000fc40000000000 */
[----:B------:R-:W-:Y:S01]  /*a350*/  LOP3.LUT R11, R5, 0x98, RZ, 0xfc, !PT ;  /* 0x00000098050b7812 */ /* 0x000fe200078efcff */
[----:B------:R1:W-:Y:S01]  /*a360*/  STL [R1+0xec], R17 ;  /* 0x0000ec1101007387 */ /* 0x0003e20000100800 */
[----:B0-----:R-:W-:-:S04]  /*a370*/  IMAD.HI.U32 R13, R3, R10, RZ ;  /* 0x0000000a030d7227 */ /* 0x001fc800078e00ff */
[----:B------:R-:W-:Y:S01]  /*a380*/  @!P2 IMAD.IADD R12, R12, 0x1, -R23 ;  /* 0x000000010c0ca824 */ /* 0x000fe200078e0a17 */
[----:B------:R-:W-:Y:S01]  /*a390*/  ISETP.GT.U32.AND P2, PT, R23, R0, PT ;  /* 0x000000001700720c */ /* 0x000fe20003f44070 */
[----:B------:R-:W-:Y:S01]  /*a3a0*/  IMAD.MOV.U32 R22, RZ, RZ, R19 ;  /* 0x000000ffff167224 */ /* 0x000fe200078e0013 */
[----:B-1----:R-:W-:Y:S01]  /*a3b0*/  IABS R17, R7 ;  /* 0x0000000700117213 */ /* 0x002fe20000000000 */
[----:B------:R-:W-:Y:S02]  /*a3c0*/  @!P6 IMAD.IADD R14, R14, 0x1, -R23 ;  /* 0x000000010e0ee824 */ /* 0x000fe400078e0a17 */
[----:B------:R-:W-:Y:S01]  /*a3d0*/  IMAD.MOV R6, RZ, RZ, -R13 ;  /* 0x000000ffff067224 */ /* 0x000fe200078e0a0d */
[----:B------:R-:W-:Y:S01]  /*a3e0*/  IABS R13, R11 ;  /* 0x0000000b000d7213 */ /* 0x000fe20000000000 */
[----:B------:R-:W-:Y:S01]  /*a3f0*/  IMAD.HI.U32 R4, R3, R15, RZ ;  /* 0x0000000f03047227 */ /* 0x000fe200078e00ff */
[----:B------:R-:W-:-:S03]  /*a400*/  ISETP.GT.U32.AND P6, PT, R23, R12, PT ;  /* 0x0000000c1700720c */ /* 0x000fc60003fc4070 */
[----:B------:R-:W-:Y:S01]  /*a410*/  @!P0 IMAD.MOV R22, RZ, RZ, -R22 ;  /* 0x000000ffff168224 */ /* 0x000fe200078e0a16 */
[----:B------:R-:W-:Y:S01]  /*a420*/  ISETP.GT.U32.AND P0, PT, R23, R14, PT ;  /* 0x0000000e1700720c */ /* 0x000fe20003f04070 */
[----:B------:R-:W-:Y:S02]  /*a430*/  IMAD.MOV R4, RZ, RZ, -R4 ;  /* 0x000000ffff047224 */ /* 0x000fe400078e0a04 */
[----:B------:R-:W-:-:S04]  /*a440*/  IMAD.HI.U32 R19, R3, R17, RZ ;  /* 0x0000001103137227 */ /* 0x000fc800078e00ff */
[----:B------:R-:W-:-:S04]  /*a450*/  IMAD.HI.U32 R21, R3, R13, RZ ;  /* 0x0000000d03157227 */ /* 0x000fc800078e00ff */
[C---:B------:R-:W-:Y:S02]  /*a460*/  IMAD R15, R23.reuse, R4, R15 ;  /* 0x00000004170f7224 */ /* 0x040fe400078e020f */
[----:B------:R-:W-:Y:S02]  /*a470*/  IMAD.MOV R19, RZ, RZ, -R19 ;  /* 0x000000ffff137224 */ /* 0x000fe400078e0a13 */
[C---:B------:R-:W-:Y:S02]  /*a480*/  IMAD R10, R23.reuse, R6, R10 ;  /* 0x00000006170a7224 */ /* 0x040fe400078e020a */
[----:B------:R-:W-:Y:S02]  /*a490*/  IMAD.MOV R21, RZ, RZ, -R21 ;  /* 0x000000ffff157224 */ /* 0x000fe400078e0a15 */
[----:B------:R-:W-:Y:S01]  /*a4a0*/  @!P2 IMAD.IADD R0, R0, 0x1, -R23 ;  /* 0x000000010000a824 */ /* 0x000fe200078e0a17 */
[C---:B------:R-:W-:Y:S01]  /*a4b0*/  ISETP.GT.U32.AND P2, PT, R23.reuse, R15, PT ;  /* 0x0000000f1700720c */ /* 0x040fe20003f44070 */
[----:B------:R-:W-:-:S02]  /*a4c0*/  IMAD R17, R23, R19, R17 ;  /* 0x0000001317117224 */ /* 0x000fc400078e0211 */
[----:B------:R-:W-:Y:S01]  /*a4d0*/  @!P3 IMAD.MOV R20, RZ, RZ, -R20 ;  /* 0x000000ffff14b224 */ /* 0x000fe200078e0a14 */
[C---:B------:R-:W-:Y:S01]  /*a4e0*/  ISETP.GT.U32.AND P3, PT, R23.reuse, R10, PT ;  /* 0x0000000a1700720c */ /* 0x040fe20003f64070 */
[C---:B------:R-:W-:Y:S02]  /*a4f0*/  IMAD R13, R23.reuse, R21, R13 ;  /* 0x00000015170d7224 */ /* 0x040fe400078e020d */
[--C-:B------:R-:W-:Y:S01]  /*a500*/  @!P0 IMAD.IADD R14, R14, 0x1, -R23.reuse ;  /* 0x000000010e0e8824 */ /* 0x100fe200078e0a17 */
[C---:B------:R-:W-:Y:S01]  /*a510*/  ISETP.GT.U32.AND P0, PT, R23.reuse, R17, PT ;  /* 0x000000111700720c */ /* 0x040fe20003f04070 */
[----:B------:R-:W-:Y:S01]  /*a520*/  @!P6 IMAD.IADD R12, R12, 0x1, -R23 ;  /* 0x000000010c0ce824 */ /* 0x000fe200078e0a17 */
[----:B------:R-:W-:Y:S02]  /*a530*/  ISETP.GT.U32.AND P6, PT, R23, R13, PT ;  /* 0x0000000d1700720c */ /* 0x000fe40003fc4070 */
[C---:B------:R-:W-:Y:S02]  /*a540*/  LOP3.LUT R6, R5.reuse, 0x94, RZ, 0xfc, !PT ;  /* 0x0000009405067812 */ /* 0x040fe400078efcff */
[----:B------:R-:W-:-:S02]  /*a550*/  LOP3.LUT R4, R5, 0x92, RZ, 0xfc, !PT ;  /* 0x0000009205047812 */ /* 0x000fc400078efcff */
[----:B------:R-:W-:Y:S01]  /*a560*/  IABS R18, R6 ;  /* 0x0000000600127213 */ /* 0x000fe20000000000 */
[----:B------:R-:W-:Y:S01]  /*a570*/  STL [R1+0xdc], R22 ;  /* 0x0000dc1601007387 */ /* 0x000fe20000100800 */
[----:B------:R-:W-:Y:S01]  /*a580*/  ISETP.GE.AND P5, PT, R8, RZ, PT ;  /* 0x000000ff0800720c */ /* 0x000fe20003fa6270 */
[--C-:B------:R-:W-:Y:S01]  /*a590*/  @!P2 IMAD.IADD R15, R15, 0x1, -R23.reuse ;  /* 0x000000010f0fa824 */ /* 0x100fe200078e0a17 */
[----:B------:R-:W-:Y:S01]  /*a5a0*/  IABS R8, R4 ;  /* 0x0000000400087213 */ /* 0x000fe20000000000 */
[----:B------:R0:W-:Y:S01]  /*a5b0*/  STL [R1+0xd8], R20 ;  /* 0x0000d81401007387 */ /* 0x0001e20000100800 */
[--C-:B------:R-:W-:Y:S02]  /*a5c0*/  @!P3 IMAD.IADD R10, R10, 0x1, -R23.reuse ;  /* 0x000000010a0ab824 */ /* 0x100fe400078e0a17 */
[--C-:B------:R-:W-:Y:S01]  /*a5d0*/  @!P0 IMAD.IADD R17, R17, 0x1, -R23.reuse ;  /* 0x0000000111118824 */ /* 0x100fe200078e0a17 */
[----:B------:R-:W-:Y:S01]  /*a5e0*/  ISETP.GT.U32.AND P0, PT, R23, R15, PT ;  /* 0x0000000f1700720c */ /* 0x000fe20003f04070 */
[----:B------:R-:W-:Y:S01]  /*a5f0*/  @!P6 IMAD.IADD R13, R13, 0x1, -R23 ;  /* 0x000000010d0de824 */ /* 0x000fe200078e0a17 */
[----:B------:R-:W-:Y:S01]  /*a600*/  ISETP.GT.U32.AND P6, PT, R23, R10, PT ;  /* 0x0000000a1700720c */ /* 0x000fe20003fc4070 */
[----:B0-----:R-:W-:-:S04]  /*a610*/  IMAD.HI.U32 R20, R3, R18, RZ ;  /* 0x0000001203147227 */ /* 0x001fc800078e00ff */
[----:B------:R-:W-:-:S04]  /*a620*/  IMAD.HI.U32 R21, R3, R8, RZ ;  /* 0x0000000803157227 */ /* 0x000fc800078e00ff */
[----:B------:R-:W-:Y:S02]  /*a630*/  IMAD.MOV R20, RZ, RZ, -R20 ;  /* 0x000000ffff147224 */ /* 0x000fe400078e0a14 */
[----:B------:R-:W-:Y:S02]  /*a640*/  IMAD.MOV.U32 R24, RZ, RZ, R0 ;  /* 0x000000ffff187224 */ /* 0x000fe400078e0000 */
[----:B------:R-:W-:Y:S01]  /*a650*/  IMAD.MOV.U32 R22, RZ, RZ, R12 ;  /* 0x000000ffff167224 */ /* 0x000fe200078e000c */
[----:B------:R-:W-:Y:S01]  /*a660*/  ISETP.GE.AND P3, PT, R16, RZ, PT ;  /* 0x000000ff1000720c */ /* 0x000fe20003f66270 */
[----:B------:R-:W-:Y:S02]  /*a670*/  IMAD.MOV R21, RZ, RZ, -R21 ;  /* 0x000000ffff157224 */ /* 0x000fe400078e0a15 */
[----:B------:R-:W-:Y:S01]  /*a680*/  IMAD R18, R23, R20, R18 ;  /* 0x0000001417127224 */ /* 0x000fe200078e0212 */
[----:B------:R-:W-:Y:S01]  /*a690*/  LOP3.LUT R16, R5, 0x90, RZ, 0xfc, !PT ;  /* 0x0000009005107812 */ /* 0x000fe200078efcff */
[----:B------:R-:W-:Y:S01]  /*a6a0*/  @!P1 IMAD.MOV R24, RZ, RZ, -R24 ;  /* 0x000000ffff189224 */ /* 0x000fe200078e0a18 */
[C---:B------:R-:W-:Y:S01]  /*a6b0*/  ISETP.GT.U32.AND P1, PT, R23.reuse, R13, PT ;  /* 0x0000000d1700720c */ /* 0x040fe20003f24070 */
[----:B------:R-:W-:Y:S01]  /*a6c0*/  @!P4 IMAD.MOV R22, RZ, RZ, -R22 ;  /* 0x000000ffff16c224 */ /* 0x000fe200078e0a16 */
[C---:B------:R-:W-:Y:S01]  /*a6d0*/  ISETP.GT.U32.AND P4, PT, R23.reuse, R17, PT ;  /* 0x000000111700720c */ /* 0x040fe20003f84070 */
[----:B------:R-:W-:-:S02]  /*a6e0*/  IMAD R8, R23, R21, R8 ;  /* 0x0000001517087224 */ /* 0x000fc400078e0208 */
[----:B------:R-:W-:Y:S01]  /*a6f0*/  @!P5 IMAD.MOV R14, RZ, RZ, -R14 ;  /* 0x000000ffff0ed224 */ /* 0x000fe200078e0a0e */
[----:B------:R-:W-:Y:S02]  /*a700*/  ISETP.GT.U32.AND P5, PT, R23, R18, PT ;  /* 0x000000121700720c */ /* 0x000fe40003fa4070 */
[----:B------:R-:W-:Y:S01]  /*a710*/  IABS R12, R16 ;  /* 0x00000010000c7213 */ /* 0x000fe20000000000 */
[--C-:B------:R-:W-:Y:S01]  /*a720*/  @!P0 IMAD.IADD R15, R15, 0x1, -R23.reuse ;  /* 0x000000010f0f8824 */ /* 0x100fe200078e0a17 */
[----:B------:R-:W-:Y:S01]  /*a730*/  ISETP.GE.AND P2, PT, R9, RZ, PT ;  /* 0x000000ff0900720c */ /* 0x000fe20003f46270 */
[--C-:B------:R-:W-:Y:S01]  /*a740*/  @!P6 IMAD.IADD R10, R10, 0x1, -R23.reuse ;  /* 0x000000010a0ae824 */ /* 0x100fe200078e0a17 */
[----:B------:R-:W-:Y:S02]  /*a750*/  LOP3.LUT R9, R5, 0x8e, RZ, 0xfc, !PT ;  /* 0x0000008e05097812 */ /* 0x000fe400078efcff */
[----:B------:R-:W-:Y:S02]  /*a760*/  ISETP.GT.U32.AND P0, PT, R23, R8, PT ;  /* 0x000000081700720c */ /* 0x000fe40003f04070 */
[----:B------:R-:W-:Y:S01]  /*a770*/  ISETP.GE.AND P6, PT, R11, RZ, PT ;  /* 0x000000ff0b00720c */ /* 0x000fe20003fc6270 */
[----:B------:R-:W-:Y:S01]  /*a780*/  IMAD.MOV.U32 R11, RZ, RZ, R12 ;  /* 0x000000ffff0b7224 */ /* 0x000fe200078e000c */
[----:B------:R-:W-:Y:S01]  /*a790*/  IABS R0, R9 ;  /* 0x0000000900007213 */ /* 0x000fe20000000000 */
[----:B------:R-:W-:-:S02]  /*a7a0*/  @!P1 IMAD.IADD R13, R13, 0x1, -R23 ;  /* 0x000000010d0d9824 */ /* 0x000fc400078e0a17 */
[----:B------:R-:W-:Y:S01]  /*a7b0*/  IMAD.HI.U32 R12, R3, R11, RZ ;  /* 0x0000000b030c7227 */ /* 0x000fe200078e00ff */
[----:B------:R-:W-:-:S03]  /*a7c0*/  ISETP.GE.AND P1, PT, R7, RZ, PT ;  /* 0x000000ff0700720c */ /* 0x000fc60003f26270 */
[----:B------:R-:W-:Y:S01]  /*a7d0*/  @!P4 IMAD.IADD R17, R17, 0x1, -R23 ;  /* 0x000000011111c824 */ /* 0x000fe200078e0a17 */
[----:B------:R-:W-:Y:S01]  /*a7e0*/  ISETP.GE.AND P4, PT, R6, RZ, PT ;  /* 0x000000ff0600720c */ /* 0x000fe20003f86270 */
[----:B------:R-:W-:-:S04]  /*a7f0*/  IMAD.HI.U32 R7, R3, R0, RZ ;  /* 0x0000000003077227 */ /* 0x000fc800078e00ff */
[----:B------:R-:W-:Y:S02]  /*a800*/  @!P5 IMAD.IADD R18, R18, 0x1, -R23 ;  /* 0x000000011212d824 */ /* 0x000fe400078e0a17 */
[----:B------:R-:W-:Y:S01]  /*a810*/  IMAD.MOV R6, RZ, RZ, -R12 ;  /* 0x000000ffff067224 */ /* 0x000fe200078e0a0c */
[----:B------:R-:W-:Y:S01]  /*a820*/  ISETP.GE.AND P5, PT, R4, RZ, PT ;  /* 0x000000ff0400720c */ /* 0x000fe20003fa6270 */
[----:B------:R-:W-:Y:S01]  /*a830*/  IMAD.MOV R4, RZ, RZ, -R7 ;  /* 0x000000ffff047224 */ /* 0x000fe200078e0a07 */
[----:B------:R-:W-:Y:S01]  /*a840*/  STL [R1+0xd4], R24 ;  /* 0x0000d41801007387 */ /* 0x000fe20000100800 */
[----:B------:R-:W-:Y:S01]  /*a850*/  @!P0 IMAD.IADD R8, R8, 0x1, -R23 ;  /* 0x0000000108088824 */ /* 0x000fe200078e0a17 */
[C---:B------:R-:W-:Y:S01]  /*a860*/  ISETP.GT.U32.AND P0, PT, R23.reuse, R18, PT ;  /* 0x000000121700720c */ /* 0x040fe20003f04070 */
[----:B------:R-:W-:Y:S01]  /*a870*/  IMAD R6, R23, R6, R11 ;  /* 0x0000000617067224 */ /* 0x000fe200078e020b */
[----:B------:R-:W-:Y:S01]  /*a880*/  STL [R1+0xd0], R22 ;  /* 0x0000d01601007387 */ /* 0x000fe20000100800 */
[----:B------:R-:W-:-:S02]  /*a890*/  IMAD.MOV.U32 R7, RZ, RZ, R13 ;  /* 0x000000ffff077224 */ /* 0x000fc400078e000d */
[----:B------:R-:W-:Y:S01]  /*a8a0*/  IMAD.MOV.U32 R19, RZ, RZ, R10 ;  /* 0x000000ffff137224 */ /* 0x000fe200078e000a */
[----:B------:R0:W-:Y:S01]  /*a8b0*/  STL [R1+0xcc], R14 ;  /* 0x0000cc0e01007387 */ /* 0x0001e20000100800 */
[----:B------:R-:W-:Y:S01]  /*a8c0*/  @!P6 IMAD.MOV R7, RZ, RZ, -R7 ;  /* 0x000000ffff07e224 */ /* 0x000fe200078e0a07 */
[----:B------:R-:W-:Y:S01]  /*a8d0*/  ISETP.GT.U32.AND P6, PT, R23, R6, PT ;  /* 0x000000061700720c */ /* 0x000fe20003fc4070 */
[----:B------:R-:W-:Y:S02]  /*a8e0*/  @!P3 IMAD.MOV R19, RZ, RZ, -R19 ;  /* 0x000000ffff13b224 */ /* 0x000fe400078e0a13 */
[----:B------:R-:W-:Y:S02]  /*a8f0*/  IMAD.MOV.U32 R10, RZ, RZ, R17 ;  /* 0x000000ffff0a7224 */ /* 0x000fe400078e0011 */
[----:B0-----:R-:W-:-:S04]  /*a900*/  IMAD.MOV.U32 R14, RZ, RZ, R15 ;  /* 0x000000ffff0e7224 */ /* 0x001fc800078e000f */
[----:B------:R-:W-:Y:S01]  /*a910*/  @!P2 IMAD.MOV R14, RZ, RZ, -R14 ;  /* 0x000000ffff0ea224 */ /* 0x000fe200078e0a0e */
[C---:B------:R-:W-:Y:S01]  /*a920*/  ISETP.GT.U32.AND P2, PT, R23.reuse, R8, PT ;  /* 0x000000081700720c */ /* 0x040fe20003f44070 */
[----:B------:R-:W-:Y:S01]  /*a930*/  @!P1 IMAD.MOV R10, RZ, RZ, -R10 ;  /* 0x000000ffff0a9224 */ /* 0x000fe200078e0a0a */
[----:B------:R-:W-:Y:S01]  /*a940*/  STL [R1+0xc8], R19 ;  /* 0x0000c81301007387 */ /* 0x000fe20000100800 */
[----:B------:R-:W-:Y:S01]  /*a950*/  IMAD R0, R23, R4, R0 ;  /* 0x0000000417007224 */ /* 0x000fe200078e0200 */
[----:B------:R-:W-:Y:S01]  /*a960*/  LOP3.LUT R4, R5, 0x8a, RZ, 0xfc, !PT ;  /* 0x0000008a05047812 */ /* 0x000fe200078efcff */
[----:B------:R-:W-:Y:S01]  /*a970*/  @!P0 IMAD.IADD R18, R18, 0x1, -R23 ;  /* 0x0000000112128824 */ /* 0x000fe200078e0a17 */
[----:B------:R-:W-:Y:S01]  /*a980*/  STL [R1+0xc0], R14 ;  /* 0x0000c00e01007387 */ /* 0x000fe20000100800 */
[----:B------:R-:W-:-:S03]  /*a990*/  ISETP.GE.AND P0, PT, R9, RZ, PT ;  /* 0x000000ff0900720c */ /* 0x000fc60003f06270 */
[----:B------:R0:W-:Y:S01]  /*a9a0*/  STL [R1+0xbc], R7 ;  /* 0x0000bc0701007387 */ /* 0x0001e20000100800 */
[----:B------:R-:W-:Y:S01]  /*a9b0*/  IABS R9, R4 ;  /* 0x0000000400097213 */ /* 0x000fe20000000000 */
[----:B------:R-:W-:Y:S02]  /*a9c0*/  @!P6 IMAD.IADD R6, R6, 0x1, -R23 ;  /* 0x000000010606e824 */ /* 0x000fe400078e0a17 */
[----:B------:R1:W-:Y:S01]  /*a9d0*/  STL [R1+0xa0], R10 ;  /* 0x0000a00a01007387 */ /* 0x0003e20000100800 */
[----:B------:R-:W-:Y:S02]  /*a9e0*/  ISETP.GT.U32.AND P1, PT, R23, R0, PT ;  /* 0x000000001700720c */ /* 0x000fe40003f24070 */
[----:B0-----:R-:W-:Y:S01]  /*a9f0*/  LOP3.LUT R7, R5, 0x8c, RZ, 0xfc, !PT ;  /* 0x0000008c05077812 */ /* 0x001fe200078efcff */
[----:B-1----:R-:W-:-:S03]  /*aa00*/  IMAD.MOV.U32 R10, RZ, RZ, R18 ;  /* 0x000000ffff0a7224 */ /* 0x002fc600078e0012 */
[----:B------:R-:W-:Y:S01]  /*aa10*/  IABS R13, R7 ;  /* 0x00000007000d7213 */ /* 0x000fe20000000000 */
[----:B------:R-:W-:Y:S01]  /*aa20*/  @!P2 IMAD.IADD R8, R8, 0x1, -R23 ;  /* 0x000000010808a824 */ /* 0x000fe200078e0a17 */
[----:B------:R-:W-:Y:S01]  /*aa30*/  ISETP.GE.AND P2, PT, R7, RZ, PT ;  /* 0x000000ff0700720c */ /* 0x000fe20003f46270 */
[----:B------:R-:W-:Y:S01]  /*aa40*/  @!P4 IMAD.MOV R10, RZ, RZ, -R10 ;  /* 0x000000ffff0ac224 */ /* 0x000fe200078e0a0a */
[----:B------:R-:W-:Y:S01]  /*aa50*/  ISETP.GT.U32.AND P4, PT, R23, R6, PT ;  /* 0x000000061700720c */ /* 0x000fe20003f84070 */
[----:B------:R-:W-:Y:S02]  /*aa60*/  IMAD.MOV.U32 R7, RZ, RZ, R9 ;  /* 0x000000ffff077224 */ /* 0x000fe400078e0009 */
[----:B------:R-:W-:Y:S01]  /*aa70*/  IMAD.HI.U32 R9, R3, R13, RZ ;  /* 0x0000000d03097227 */ /* 0x000fe200078e00ff */
[----:B------:R0:W-:Y:S01]  /*aa80*/  STL [R1+0xa4], R10 ;  /* 0x0000a40a01007387 */ /* 0x0001e20000100800 */
[----:B------:R-:W-:Y:S02]  /*aa90*/  ISETP.GE.AND P3, PT, R16, RZ, PT ;  /* 0x000000ff1000720c */ /* 0x000fe40003f66270 */
[----:B------:R-:W-:Y:S01]  /*aaa0*/  ISETP.GE.AND P6, PT, R4, RZ, PT ;  /* 0x000000ff0400720c */ /* 0x000fe20003fc6270 */
[----:B------:R-:W-:-:S02]  /*aab0*/  @!P1 IMAD.IADD R0, R0, 0x1, -R23 ;  /* 0x0000000100009824 */ /* 0x000fc400078e0a17 */
[----:B0-----:R-:W-:Y:S02]  /*aac0*/  IMAD.MOV.U32 R10, RZ, RZ, R8 ;  /* 0x000000ffff0a7224 */ /* 0x001fe400078e0008 */
[----:B------:R-:W-:Y:S02]  /*aad0*/  IMAD.MOV R8, RZ, RZ, -R9 ;  /* 0x000000ffff087224 */ /* 0x000fe400078e0a09 */
[----:B------:R-:W-:-:S04]  /*aae0*/  IMAD.HI.U32 R4, R3, R7, RZ ;  /* 0x0000000703047227 */ /* 0x000fc800078e00ff */
[C---:B------:R-:W-:Y:S02]  /*aaf0*/  IMAD R13, R23.reuse, R8, R13 ;  /* 0x00000008170d7224 */ /* 0x040fe400078e020d */
[----:B------:R-:W-:Y:S01]  /*ab00*/  @!P4 IMAD.IADD R6, R6, 0x1, -R23 ;  /* 0x000000010606c824 */ /* 0x000fe200078e0a17 */
[C---:B------:R-:W-:Y:S01]  /*ab10*/  ISETP.GT.U32.AND P1, PT, R23.reuse, R0, PT ;  /* 0x000000001700720c */ /* 0x040fe20003f24070 */
[----:B------:R-:W-:Y:S01]  /*ab20*/  IMAD.MOV R4, RZ, RZ, -R4 ;  /* 0x000000ffff047224 */ /* 0x000fe200078e0a04 */
[C---:B------:R-:W-:Y:S01]  /*ab30*/  ISETP.GT.U32.AND P4, PT, R23.reuse, R13, PT ;  /* 0x0000000d1700720c */ /* 0x040fe20003f84070 */
[----:B------:R-:W-:Y:S02]  /*ab40*/  IMAD.MOV.U32 R14, RZ, RZ, R6 ;  /* 0x000000ffff0e7224 */ /* 0x000fe400078e0006 */
[----:B------:R-:W-:Y:S01]  /*ab50*/  IMAD R7, R23, R4, R7 ;  /* 0x0000000417077224 */ /* 0x000fe200078e0207 */
[----:B------:R-:W-:Y:S01]  /*ab60*/  LOP3.LUT R12, R5, 0x88, RZ, 0xfc, !PT ;  /* 0x00000088050c7812 */ /* 0x000fe200078efcff */
[----:B------:R-:W-:-:S03]  /*ab70*/  @!P3 IMAD.MOV R14, RZ, RZ, -R14 ;  /* 0x000000ffff0eb224 */ /* 0x000fc600078e0a0e */
        /* <DEDUP_REMOVED lines=36> */
[----:B------:R-:W-:Y:S02]  /*adc0*/  IMAD R10, R23, R8, R10 ;  /* 0x00000008170a7224 */ /* 0x000fe400078e020a */
[--C-:B------:R-:W-:Y:S01]  /*add0*/  @!P3 IMAD.IADD R7, R7, 0x1, -R23.reuse ;  /* 0x000000010707b824 */ /* 0x100fe200078e0a17 */
[C---:B------:R-:W-:Y:S01]  /*ade0*/  ISETP.GT.U32.AND P3, PT, R23.reuse, R11, PT ;  /* 0x0000000b1700720c */ /* 0x040fe20003f64070 */
[----:B------:R-:W-:Y:S01]  /*adf0*/  @!P2 IMAD.MOV R14, RZ, RZ, -R14 ;  /* 0x000000ffff0ea224 */ /* 0x000fe200078e0a0e */
[C---:B------:R-:W-:Y:S01]  /*ae00*/  ISETP.GT.U32.AND P2, PT, R23.reuse, R9, PT ;  /* 0x000000091700720c */ /* 0x040fe20003f44070 */
[----:B------:R-:W-:Y:S01]  /*ae10*/  @!P4 IMAD.IADD R12, R12, 0x1, -R23 ;  /* 0x000000010c0cc824 */ /* 0x000fe200078e0a17 */
[----:B------:R-:W-:Y:S02]  /*ae20*/  ISETP.GT.U32.AND P4, PT, R23, R10, PT ;  /* 0x0000000a1700720c */ /* 0x000fe40003f84070 */
[C---:B------:R-:W-:Y:S02]  /*ae30*/  LOP3.LUT R18, R5.reuse, 0x80, RZ, 0xfc, !PT ;  /* 0x0000008005127812 */ /* 0x040fe400078efcff */
[----:B------:R-:W-:-:S02]  /*ae40*/  LOP3.LUT R15, R5, 0x7e, RZ, 0xfc, !PT ;  /* 0x0000007e050f7812 */ /* 0x000fc400078efcff */
[----:B------:R-:W-:Y:S02]  /*ae50*/  IABS R0, R18 ;  /* 0x0000001200007213 */ /* 0x000fe40000000000 */
[----:B------:R-:W-:Y:S01]  /*ae60*/  IABS R13, R15 ;  /* 0x0000000f000d7213 */ /* 0x000fe20000000000 */
[--C-:B------:R-:W-:Y:S01]  /*ae70*/  @!P3 IMAD.IADD R11, R11, 0x1, -R23.reuse ;  /* 0x000000010b0bb824 */ /* 0x100fe200078e0a17 */
[----:B------:R0:W-:Y:S01]  /*ae80*/  STL [R1+0xb4], R14 ;  /* 0x0000b40e01007387 */ /* 0x0001e20000100800 */
[--C-:B------:R-:W-:Y:S01]  /*ae90*/  @!P2 IMAD.IADD R9, R9, 0x1, -R23.reuse ;  /* 0x000000010909a824 */ /* 0x100fe200078e0a17 */
[C---:B------:R-:W-:Y:S01]  /*aea0*/  ISETP.GT.U32.AND P2, PT, R23.reuse, R12, PT ;  /* 0x0000000c1700720c */ /* 0x040fe20003f44070 */
[----:B------:R-:W-:Y:S01]  /*aeb0*/  @!P4 IMAD.IADD R10, R10, 0x1, -R23 ;  /* 0x000000010a0ac824 */ /* 0x000fe200078e0a17 */
[----:B------:R-:W-:Y:S01]  /*aec0*/  ISETP.GT.U32.AND P4, PT, R23, R11, PT ;  /* 0x0000000b1700720c */ /* 0x000fe20003f84070 */
[----:B------:R-:W-:-:S04]  /*aed0*/  IMAD.HI.U32 R6, R3, R0, RZ ;  /* 0x0000000003067227 */ /* 0x000fc800078e00ff */
[----:B0-----:R-:W-:Y:S02]  /*aee0*/  IMAD.MOV.U32 R14, RZ, RZ, R7 ;  /* 0x000000ffff0e7224 */ /* 0x001fe400078e0007 */
[----:B------:R-:W-:-:S04]  /*aef0*/  IMAD.HI.U32 R7, R3, R13, RZ ;  /* 0x0000000d03077227 */ /* 0x000fc800078e00ff */
[----:B------:R-:W-:Y:S02]  /*af00*/  IMAD.MOV R6, RZ, RZ, -R6 ;  /* 0x000000ffff067224 */ /* 0x000fe400078e0a06 */
[----:B------:R-:W-:Y:S02]  /*af10*/  IMAD.MOV R7, RZ, RZ, -R7 ;  /* 0x000000ffff077224 */ /* 0x000fe400078e0a07 */
[----:B------:R-:W-:Y:S01]  /*af20*/  @!P6 IMAD.MOV R14, RZ, RZ, -R14 ;  /* 0x000000ffff0ee224 */ /* 0x000fe200078e0a0e */
[C---:B------:R-:W-:Y:S01]  /*af30*/  ISETP.GT.U32.AND P6, PT, R23.reuse, R10, PT ;  /* 0x0000000a1700720c */ /* 0x040fe20003fc4070 */
[C---:B------:R-:W-:Y:S02]  /*af40*/  IMAD R0, R23.reuse, R6, R0 ;  /* 0x0000000617007224 */ /* 0x040fe400078e0200 */
[C---:B------:R-:W-:Y:S01]  /*af50*/  IMAD R13, R23.reuse, R7, R13 ;  /* 0x00000007170d7224 */ /* 0x040fe200078e020d */
[C---:B------:R-:W-:Y:S01]  /*af60*/  ISETP.GT.U32.AND P3, PT, R23.reuse, R9, PT ;  /* 0x000000091700720c */ /* 0x040fe20003f64070 */
[--C-:B------:R-:W-:Y:S01]  /*af70*/  @!P2 IMAD.IADD R12, R12, 0x1, -R23.reuse ;  /* 0x000000010c0ca824 */ /* 0x100fe200078e0a17 */
[----:B------:R-:W-:Y:S01]  /*af80*/  ISETP.GT.U32.AND P2, PT, R23, R0, PT ;  /* 0x000000001700720c */ /* 0x000fe20003f44070 */
[----:B------:R-:W-:Y:S01]  /*af90*/  @!P4 IMAD.IADD R11, R11, 0x1, -R23 ;  /* 0x000000010b0bc824 */ /* 0x000fe200078e0a17 */
[----:B------:R-:W-:-:S02]  /*afa0*/  ISETP.GT.U32.AND P4, PT, R23, R13, PT ;  /* 0x0000000d1700720c */ /* 0x000fc40003f84070 */
[C---:B------:R-:W-:Y:S02]  /*afb0*/  LOP3.LUT R6, R5.reuse, 0x7a, RZ, 0xfc, !PT ;  /* 0x0000007a05067812 */ /* 0x040fe400078efcff */
[C---:B------:R-:W-:Y:S01]  /*afc0*/  LOP3.LUT R7, R5.reuse, 0x78, RZ, 0xfc, !PT ;  /* 0x0000007805077812 */ /* 0x040fe200078efcff */
[--C-:B------:R-:W-:Y:S01]  /*afd0*/  @!P6 IMAD.IADD R10, R10, 0x1, -R23.reuse ;  /* 0x000000010a0ae824 */ /* 0x100fe200078e0a17 */
[----:B------:R-:W-:Y:S02]  /*afe0*/  IABS R16, R6 ;  /* 0x0000000600107213 */ /* 0x000fe40000000000 */
[----:B------:R-:W-:Y:S02]  /*aff0*/  LOP3.LUT R8, R5, 0x7c, RZ, 0xfc, !PT ;  /* 0x0000007c05087812 */ /* 0x000fe400078efcff */
[----:B------:R-:W-:Y:S01]  /*b000*/  ISETP.GE.AND P6, PT, R18, RZ, PT ;  /* 0x000000ff1200720c */ /* 0x000fe20003fc6270 */
[--C-:B------:R-:W-:Y:S01]  /*b010*/  @!P3 IMAD.IADD R9, R9, 0x1, -R23.reuse ;  /* 0x000000010909b824 */ /* 0x100fe200078e0a17 */
[----:B------:R-:W-:Y:S01]  /*b020*/  IABS R18, R7 ;  /* 0x0000000700127213 */ /* 0x000fe20000000000 */
[----:B------:R-:W-:Y:S01]  /*b030*/  @!P2 IMAD.IADD R0, R0, 0x1, -R23 ;  /* 0x000000010000a824 */ /* 0x000fe200078e0a17 */
[----:B------:R-:W-:Y:S01]  /*b040*/  ISETP.GE.AND P3, PT, R4, RZ, PT ;  /* 0x000000ff0400720c */ /* 0x000fe20003f66270 */
[----:B------:R-:W-:Y:S01]  /*b050*/  IMAD.HI.U32 R4, R3, R16, RZ ;  /* 0x0000001003047227 */ /* 0x000fe200078e00ff */
[----:B------:R-:W-:-:S02]  /*b060*/  IABS R17, R8 ;  /* 0x0000000800117213 */ /* 0x000fc40000000000 */
[----:B------:R-:W-:Y:S01]  /*b070*/  ISETP.GE.AND P2, PT, R15, RZ, PT ;  /* 0x000000ff0f00720c */ /* 0x000fe20003f46270 */
[----:B------:R-:W-:Y:S02]  /*b080*/  IMAD.MOV.U32 R20, RZ, RZ, R12 ;  /* 0x000000ffff147224 */ /* 0x000fe400078e000c */
[----:B------:R-:W-:Y:S02]  /*b090*/  @!P4 IMAD.IADD R13, R13, 0x1, -R23 ;  /* 0x000000010d0dc824 */ /* 0x000fe400078e0a17 */
[----:B------:R-:W-:Y:S01]  /*b0a0*/  IMAD.MOV.U32 R15, RZ, RZ, R18 ;  /* 0x000000ffff0f7224 */ /* 0x000fe200078e0012 */
[----:B------:R0:W-:Y:S01]  /*b0b0*/  STL [R1+0xb0], R14 ;  /* 0x0000b00e01007387 */ /* 0x0001e20000100800 */
[----:B------:R-:W-:Y:S02]  /*b0c0*/  IMAD.MOV R4, RZ, RZ, -R4 ;  /* 0x000000ffff047224 */ /* 0x000fe400078e0a04 */
[----:B------:R-:W-:Y:S01]  /*b0d0*/  @!P5 IMAD.MOV R20, RZ, RZ, -R20 ;  /* 0x000000ffff14d224 */ /* 0x000fe200078e0a14 */
[----:B------:R-:W-:Y:S01]  /*b0e0*/  ISETP.GT.U32.AND P5, PT, R23, R13, PT ;  /* 0x0000000d1700720c */ /* 0x000fe20003fa4070 */
[----:B------:R-:W-:-:S04]  /*b0f0*/  IMAD.HI.U32 R12, R3, R15, RZ ;  /* 0x0000000f030c7227 */ /* 0x000fc800078e00ff */
[----:B0-----:R-:W-:Y:S01]  /*b100*/  IMAD.HI.U32 R14, R3, R17, RZ ;  /* 0x00000011030e7227 */ /* 0x001fe200078e00ff */
[----:B------:R-:W-:-:S03]  /*b110*/  ISETP.GT.U32.AND P4, PT, R23, R0, PT ;  /* 0x000000001700720c */ /* 0x000fc60003f84070 */
[C---:B------:R-:W-:Y:S02]  /*b120*/  IMAD R16, R23.reuse, R4, R16 ;  /* 0x0000000417107224 */ /* 0x040fe400078e0210 */
[----:B------:R-:W-:Y:S02]  /*b130*/  IMAD.MOV R14, RZ, RZ, -R14 ;  /* 0x000000ffff0e7224 */ /* 0x000fe400078e0a0e */
[----:B------:R-:W-:Y:S02]  /*b140*/  IMAD.MOV.U32 R19, RZ, RZ, R9 ;  /* 0x000000ffff137224 */ /* 0x000fe400078e0009 */
[----:B------:R-:W-:Y:S02]  /*b150*/  IMAD.MOV R9, RZ, RZ, -R12 ;  /* 0x000000ffff097224 */ /* 0x000fe400078e0a0c */
[----:B------:R-:W-:Y:S01]  /*b160*/  @!P3 IMAD.MOV R10, RZ, RZ, -R10 ;  /* 0x000000ffff0ab224 */ /* 0x000fe200078e0a0a */
[C---:B------:R-:W-:Y:S01]  /*b170*/  ISETP.GT.U32.AND P3, PT, R23.reuse, R16, PT ;  /* 0x000000101700720c */ /* 0x040fe20003f64070 */
[----:B------:R-:W-:-:S02]  /*b180*/  IMAD R17, R23, R14, R17 ;  /* 0x0000000e17117224 */ /* 0x000fc400078e0211 */
[C---:B------:R-:W-:Y:S02]  /*b190*/  IMAD R15, R23.reuse, R9, R15 ;  /* 0x00000009170f7224 */ /* 0x040fe400078e020f */
[----:B------:R-:W-:Y:S01]  /*b1a0*/  @!P1 IMAD.MOV R19, RZ, RZ, -R19 ;  /* 0x000000ffff139224 */ /* 0x000fe200078e0a13 */
[----:B------:R-:W-:Y:S01]  /*b1b0*/  ISETP.GT.U32.AND P1, PT, R23, R17, PT ;  /* 0x000000111700720c */ /* 0x000fe20003f24070 */
[--C-:B------:R-:W-:Y:S01]  /*b1c0*/  @!P5 IMAD.IADD R13, R13, 0x1, -R23.reuse ;  /* 0x000000010d0dd824 */ /* 0x100fe200078e0a17 */
[----:B------:R-:W-:Y:S01]  /*b1d0*/  ISETP.GT.U32.AND P5, PT, R23, R15, PT ;  /* 0x0000000f1700720c */ /* 0x000fe20003fa4070 */
[----:B------:R-:W-:Y:S02]  /*b1e0*/  @!P4 IMAD.IADD R0, R0, 0x1, -R23 ;  /* 0x000000010000c824 */ /* 0x000fe400078e0a17 */
[----:B------:R-:W-:Y:S01]  /*b1f0*/  @!P0 IMAD.MOV R11, RZ, RZ, -R11 ;  /* 0x000000ffff0b8224 */ /* 0x000fe200078e0a0b */
[----:B------:R-:W-:Y:S01]  /*b200*/  ISETP.GE.AND P0, PT, R8, RZ, PT ;  /* 0x000000ff0800720c */ /* 0x000fe20003f06270 */
[----:B------:R-:W-:Y:S01]  /*b210*/  @!P3 IMAD.IADD R16, R16, 0x1, -R23 ;  /* 0x000000011010b824 */ /* 0x000fe200078e0a17 */
[----:B------:R-:W-:Y:S01]  /*b220*/  ISETP.GE.AND P4, PT, R6, RZ, PT ;  /* 0x000000ff0600720c */ /* 0x000fe20003f86270 */
[----:B------:R-:W-:Y:S01]  /*b230*/  IMAD.MOV.U32 R8, RZ, RZ, R0 ;  /* 0x000000ffff087224 */ /* 0x000fe200078e0000 */
[----:B------:R-:W-:-:S02]  /*b240*/  LOP3.LUT R6, R5, 0x74, RZ, 0xfc, !PT ;  /* 0x0000007405067812 */ /* 0x000fc400078efcff */
[----:B------:R-:W-:Y:S01]  /*b250*/  ISETP.GT.U32.AND P3, PT, R23, R16, PT ;  /* 0x000000101700720c */ /* 0x000fe20003f64070 */
        /* <DEDUP_REMOVED lines=13> */
[----:B------:R-:W-:Y:S01]  /*b330*/  ISETP.GT.U32.AND P6, PT, R23, R17, PT ;  /* 0x000000111700720c */ /* 0x000fe20003fc4070 */
[----:B------:R-:W-:Y:S01]  /*b340*/  @!P3 IMAD.IADD R16, R16, 0x1, -R23 ;  /* 0x000000011010b824 */ /* 0x000fe200078e0a17 */
[----:B------:R-:W-:Y:S01]  /*b350*/  ISETP.GE.AND P3, PT, R4, RZ, PT ;  /* 0x000000ff0400720c */ /* 0x000fe20003f66270 */
[----:B0-----:R-:W-:-:S04]  /*b360*/  IMAD.HI.U32 R8, R3, R7, RZ ;  /* 0x0000000703087227 */ /* 0x001fc800078e00ff */
[----:B------:R-:W-:Y:S02]  /*b370*/  IMAD.MOV R8, RZ, RZ, -R8 ;  /* 0x000000ffff087224 */ /* 0x000fe400078e0a08 */
[----:B------:R-:W-:-:S04]  /*b380*/  IMAD.HI.U32 R10, R3, R12, RZ ;  /* 0x0000000c030a7227 */ /* 0x000fc800078e00ff */
[----:B------:R-:W-:Y:S02]  /*b390*/  IMAD R4, R23, R8, R7 ;  /* 0x0000000817047224 */ /* 0x000fe400078e0207 */
[----:B------:R-:W-:Y:S02]  /*b3a0*/  IMAD.MOV R10, RZ, RZ, -R10 ;  /* 0x000000ffff0a7224 */ /* 0x000fe400078e0a0a */
[--C-:B------:R-:W-:Y:S01]  /*b3b0*/  @!P5 IMAD.IADD R15, R15, 0x1, -R23.reuse ;  /* 0x000000010f0fd824 */ /* 0x100fe200078e0a17 */
[C---:B------:R-:W-:Y:S01]  /*b3c0*/  ISETP.GT.U32.AND P5, PT, R23.reuse, R4, PT ;  /* 0x000000041700720c */ /* 0x040fe20003fa4070 */
[----:B------:R-:W-:Y:S02]  /*b3d0*/  IMAD R12, R23, R10, R12 ;  /* 0x0000000a170c7224 */ /* 0x000fe400078e020c */
[----:B------:R-:W-:-:S03]  /*b3e0*/  @!P6 IMAD.IADD R17, R17, 0x1, -R23 ;  /* 0x000000011111e824 */ /* 0x000fc600078e0a17 */
[----:B------:R-:W-:Y:S02]  /*b3f0*/  ISETP.GT.U32.AND P6, PT, R23, R12, PT ;  /* 0x0000000c1700720c */ /* 0x000fe40003fc4070 */
[C---:B------:R-:W-:Y:S02]  /*b400*/  LOP3.LUT R9, R5.reuse, 0x72, RZ, 0xfc, !PT ;  /* 0x0000007205097812 */ /* 0x040fe400078efcff */
[----:B------:R-:W-:Y:S02]  /*b410*/  LOP3.LUT R8, R5, 0x6e, RZ, 0xfc, !PT ;  /* 0x0000006e05087812 */ /* 0x000fe400078efcff */
[----:B------:R-:W-:Y:S01]  /*b420*/  IABS R14, R9 ;  /* 0x00000009000e7213 */ /* 0x000fe20000000000 */
[----:B------:R-:W-:Y:S01]  /*b430*/  @!P5 IMAD.IADD R4, R4, 0x1, -R23 ;  /* 0x000000010404d824 */ /* 0x000fe200078e0a17 */
[----:B------:R-:W-:Y:S01]  /*b440*/  IABS R11, R8 ;  /* 0x00000008000b7213 */ /* 0x000fe20000000000 */
[----:B------:R-:W-:Y:S02]  /*b450*/  IMAD.MOV.U32 R20, RZ, RZ, R13 ;  /* 0x000000ffff147224 */ /* 0x000fe400078e000d */
[----:B------:R-:W-:Y:S01]  /*b460*/  IMAD.HI.U32 R18, R3, R14, RZ ;  /* 0x0000000e03127227 */ /* 0x000fe200078e00ff */
[----:B------:R-:W-:-:S03]  /*b470*/  ISETP.GT.U32.AND P5, PT, R23, R4, PT ;  /* 0x000000041700720c */ /* 0x000fc60003fa4070 */
[----:B------:R-:W-:Y:S02]  /*b480*/  @!P6 IMAD.IADD R12, R12, 0x1, -R23 ;  /* 0x000000010c0ce824 */ /* 0x000fe400078e0a17 */
[----:B------:R-:W-:Y:S01]  /*b490*/  IMAD.HI.U32 R13, R3, R11, RZ ;  /* 0x0000000b030d7227 */ /* 0x000fe200078e00ff */
[----:B------:R-:W-:-:S03]  /*b4a0*/  LOP3.LUT R0, R5, 0x70, RZ, 0xfc, !PT ;  /* 0x0000007005007812 */ /* 0x000fc600078efcff */
[----:B------:R-:W-:Y:S02]  /*b4b0*/  IMAD.MOV R18, RZ, RZ, -R18 ;  /* 0x000000ffff127224 */ /* 0x000fe400078e0a12 */
[----:B------:R-:W-:Y:S01]  /*b4c0*/  @!P2 IMAD.MOV R20, RZ, RZ, -R20 ;  /* 0x000000ffff14a224 */ /* 0x000fe200078e0a14 */
[C---:B------:R-:W-:Y:S01]  /*b4d0*/  ISETP.GT.U32.AND P2, PT, R23.reuse, R12, PT ;  /* 0x0000000c1700720c */ /* 0x040fe20003f44070 */
[----:B------:R-:W-:Y:S02]  /*b4e0*/  IMAD.MOV R13, RZ, RZ, -R13 ;  /* 0x000000ffff0d7224 */ /* 0x000fe400078e0a0d */
[C---:B------:R-:W-:Y:S02]  /*b4f0*/  IMAD R14, R23.reuse, R18, R14 ;  /* 0x00000012170e7224 */ /* 0x040fe400078e020e */
[----:B------:R-:W-:Y:S01]  /*b500*/  IMAD.MOV.U32 R19, RZ, RZ, R17 ;  /* 0x000000ffff137224 */ /* 0x000fe200078e0011 */
[----:B------:R-:W-:Y:S01]  /*b510*/  IABS R10, R0 ;  /* 0x00000000000a7213 */ /* 0x000fe20000000000 */
[----:B------:R-:W-:-:S02]  /*b520*/  IMAD R11, R23, R13, R11 ;  /* 0x0000000d170b7224 */ /* 0x000fc400078e020b */
[----:B------:R-:W-:Y:S01]  /*b530*/  @!P0 IMAD.MOV R19, RZ, RZ, -R19 ;  /* 0x000000ffff138224 */ /* 0x000fe200078e0a13 */
[C---:B------:R-:W-:Y:S01]  /*b540*/  ISETP.GT.U32.AND P0, PT, R23.reuse, R14, PT ;  /* 0x0000000e1700720c */ /* 0x040fe20003f04070 */
[----:B------:R-:W-:Y:S01]  /*b550*/  @!P5 IMAD.IADD R4, R4, 0x1, -R23 ;  /* 0x000000010404d824 */ /* 0x000fe200078e0a17 */
[----:B------:R-:W-:Y:S01]  /*b560*/  ISETP.GT.U32.AND P5, PT, R23, R11, PT ;  /* 0x0000000b1700720c */ /* 0x000fe20003fa4070 */
[----:B------:R-:W-:Y:S01]  /*b570*/  IMAD.HI.U32 R7, R3, R10, RZ ;  /* 0x0000000a03077227 */ /* 0x000fe200078e00ff */
[----:B------:R-:W-:Y:S03]  /*b580*/  STL [R1+0x58], R20 ;  /* 0x0000581401007387 */ /* 0x000fe60000100800 */
[----:B------:R-:W-:Y:S02]  /*b590*/  @!P4 IMAD.MOV R16, RZ, RZ, -R16 ;  /* 0x000000ffff10c224 */ /* 0x000fe400078e0a10 */
[----:B------:R-:W-:Y:S01]  /*b5a0*/  @!P1 IMAD.MOV R15, RZ, RZ, -R15 ;  /* 0x000000ffff0f9224 */ /* 0x000fe200078e0a0f */
[----:B------:R-:W-:Y:S01]  /*b5b0*/  STL [R1+0x5c], R19 ;  /* 0x00005c1301007387 */ /* 0x000fe20000100800 */
[----:B------:R-:W-:-:S02]  /*b5c0*/  IMAD.MOV R7, RZ, RZ, -R7 ;  /* 0x000000ffff077224 */ /* 0x000fc400078e0a07 */
[--C-:B------:R-:W-:Y:S01]  /*b5d0*/  @!P2 IMAD.IADD R12, R12, 0x1, -R23.reuse ;  /* 0x000000010c0ca824 */ /* 0x100fe200078e0a17 */
[----:B------:R-:W-:Y:S01]  /*b5e0*/  STL [R1+0x60], R16 ;  /* 0x0000601001007387 */ /* 0x000fe20000100800 */
[----:B------:R-:W-:Y:S01]  /*b5f0*/  ISETP.GE.AND P6, PT, R6, RZ, PT ;  /* 0x000000ff0600720c */ /* 0x000fe20003fc6270 */
[----:B------:R-:W-:Y:S01]  /*b600*/  IMAD R10, R23, R7, R10 ;  /* 0x00000007170a7224 */ /* 0x000fe200078e020a */
[C---:B------:R-:W-:Y:S01]  /*b610*/  LOP3.LUT R6, R5.reuse, 0x6c, RZ, 0xfc, !PT ;  /* 0x0000006c05067812 */ /* 0x040fe200078efcff */
[----:B------:R0:W-:Y:S01]  /*b620*/  STL [R1+0x78], R15 ;  /* 0x0000780f01007387 */ /* 0x0001e20000100800 */
[----:B------:R-:W-:Y:S01]  /*b630*/  ISETP.GE.AND P2, PT, R0, RZ, PT ;  /* 0x000000ff0000720c */ /* 0x000fe20003f46270 */
[--C-:B------:R-:W-:Y:S01]  /*b640*/  @!P0 IMAD.IADD R14, R14, 0x1, -R23.reuse ;  /* 0x000000010e0e8824 */ /* 0x100fe200078e0a17 */
[----:B------:R-:W-:Y:S01]  /*b650*/  LOP3.LUT R0, R5, 0x6a, RZ, 0xfc, !PT ;  /* 0x0000006a05007812 */ /* 0x000fe200078efcff */
[----:B------:R-:W-:Y:S01]  /*b660*/  @!P5 IMAD.IADD R11, R11, 0x1, -R23 ;  /* 0x000000010b0bd824 */ /* 0x000fe200078e0a17 */
[----:B------:R-:W-:Y:S01]  /*b670*/  IABS R7, R6 ;  /* 0x0000000600077213 */ /* 0x000fe20000000000 */
[----:B0-----:R-:W-:Y:S01]  /*b680*/  IMAD.MOV.U32 R15, RZ, RZ, R12 ;  /* 0x000000ffff0f7224 */ /* 0x001fe200078e000c */
[----:B------:R-:W-:-:S03]  /*b690*/  ISETP.GT.U32.AND P1, PT, R23, R10, PT ;  /* 0x0000000a1700720c */ /* 0x000fc60003f24070 */
[----:B------:R-:W-:Y:S01]  /*b6a0*/  @!P3 IMAD.MOV R15, RZ, RZ, -R15 ;  /* 0x000000ffff0fb224 */ /* 0x000fe200078e0a0f */
[----:B------:R-:W-:Y:S02]  /*b6b0*/  IABS R13, R0 ;  /* 0x00000000000d7213 */ /* 0x000fe40000000000 */
[----:B------:R-:W-:Y:S01]  /*b6c0*/  ISETP.GE.AND P4, PT, R9, RZ, PT ;  /* 0x000000ff0900720c */ /* 0x000fe20003f86270 */
[----:B------:R-:W-:Y:S01]  /*b6d0*/  IMAD.HI.U32 R9, R3, R7, RZ ;  /* 0x0000000703097227 */ /* 0x000fe200078e00ff */
[C---:B------:R-:W-:Y:S01]  /*b6e0*/  ISETP.GT.U32.AND P3, PT, R23.reuse, R14, PT ;  /* 0x0000000e1700720c */ /* 0x040fe20003f64070 */
[----:B------:R0:W-:Y:S01]  /*b6f0*/  STL [R1+0x7c], R15 ;  /* 0x00007c0f01007387 */ /* 0x0001e20000100800 */
[----:B------:R-:W-:Y:S01]  /*b700*/  ISETP.GT.U32.AND P5, PT, R23, R11, PT ;  /* 0x0000000b1700720c */ /* 0x000fe20003fa4070 */
[----:B------:R-:W-:Y:S02]  /*b710*/  IMAD.MOV R9, RZ, RZ, -R9 ;  /* 0x000000ffff097224 */ /* 0x000fe400078e0a09 */
[----:B0-----:R-:W-:-:S02]  /*b720*/  IMAD.MOV.U32 R15, RZ, RZ, R4 ;  /* 0x000000ffff0f7224 */ /* 0x001fc400078e0004 */
[----:B------:R-:W-:-:S04]  /*b730*/  IMAD.HI.U32 R4, R3, R13, RZ ;  /* 0x0000000d03047227 */ /* 0x000fc800078e00ff */
[----:B------:R-:W-:Y:S02]  /*b740*/  IMAD.MOV R4, RZ, RZ, -R4 ;  /* 0x000000ffff047224 */ /* 0x000fe400078e0a04 */
[C---:B------:R-:W-:Y:S02]  /*b750*/  IMAD R7, R23.reuse, R9, R7 ;  /* 0x0000000917077224 */ /* 0x040fe400078e0207 */
[----:B------:R-:W-:Y:S02]  /*b760*/  @!P1 IMAD.IADD R10, R10, 0x1, -R23 ;  /* 0x000000010a0a9824 */ /* 0x000fe400078e0a17 */
[C---:B------:R-:W-:Y:S02]  /*b770*/  IMAD R13, R23.reuse, R4, R13 ;  /* 0x00000004170d7224 */ /* 0x040fe400078e020d */
[--C-:B------:R-:W-:Y:S01]  /*b780*/  @!P3 IMAD.IADD R14, R14, 0x1, -R23.reuse ;  /* 0x000000010e0eb824 */ /* 0x100fe200078e0a17 */
[----:B------:R-:W-:Y:S01]  /*b790*/  ISETP.GT.U32.AND P3, PT, R23, R7, PT ;  /* 0x000000071700720c */ /* 0x000fe20003f64070 */
[----:B------:R-:W-:Y:S01]  /*b7a0*/  @!P5 IMAD.IADD R11, R11, 0x1, -R23 ;  /* 0x000000010b0bd824 */ /* 0x000fe200078e0a17 */
[----:B------:R-:W-:-:S02]  /*b7b0*/  ISETP.GT.U32.AND P1, PT, R23, R10, PT ;  /* 0x0000000a1700720c */ /* 0x000fc40003f24070 */
[----:B------:R-:W-:Y:S02]  /*b7c0*/  ISETP.GT.U32.AND P5, PT, R23, R13, PT ;  /* 0x0000000d1700720c */ /* 0x000fe40003fa4070 */
[----:B------:R-:W-:Y:S02]  /*b7d0*/  ISETP.GE.AND P0, PT, R8, RZ, PT ;  /* 0x000000ff0800720c */ /* 0x000fe40003f06270 */
[C---:B------:R-:W-:Y:S01]  /*b7e0*/  LOP3.LUT R8, R5.reuse, 0x68, RZ, 0xfc, !PT ;  /* 0x0000006805087812 */ /* 0x040fe200078efcff */
[----:B------:R-:W-:Y:S01]  /*b7f0*/  @!P6 IMAD.MOV R15, RZ, RZ, -R15 ;  /* 0x000000ffff0fe224 */ /* 0x000fe200078e0a0f */
[----:B------:R-:W-:Y:S02]  /*b800*/  LOP3.LUT R4, R5, 0x66, RZ, 0xfc, !PT ;  /* 0x0000006605047812 */ /* 0x000fe400078efcff */
[----:B------:R-:W-:Y:S01]  /*b810*/  IABS R12, R8 ;  /* 0x00000008000c7213 */ /* 0x000fe20000000000 */
[----:B------:R-:W-:Y:S01]  /*b820*/  IMAD.MOV.U32 R16, RZ, RZ, R14 ;  /* 0x000000ffff107224 */ /* 0x000fe200078e000e */
[----:B------:R0:W-:Y:S01]  /*b830*/  STL [R1+0x84], R15 ;  /* 0x0000840f01007387 */ /* 0x0001e20000100800 */
[----:B------:R-:W-:-:S02]  /*b840*/  @!P3 IMAD.IADD R7, R7, 0x1, -R23 ;  /* 0x000000010707b824 */ /* 0x000fc400078e0a17 */
[--C-:B------:R-:W-:Y:S01]  /*b850*/  @!P1 IMAD.IADD R10, R10, 0x1, -R23.reuse ;  /* 0x000000010a0a9824 */ /* 0x100fe200078e0a17 */
[----:B------:R-:W-:Y:S01]  /*b860*/  ISETP.GE.AND P1, PT, R0, RZ, PT ;  /* 0x000000ff0000720c */ /* 0x000fe20003f26270 */
[----:B------:R-:W-:Y:S01]  /*b870*/  @!P5 IMAD.IADD R13, R13, 0x1, -R23 ;  /* 0x000000010d0dd824 */ /* 0x000fe200078e0a17 */
[----:B------:R-:W-:Y:S01]  /*b880*/  IABS R0, R4 ;  /* 0x0000000400007213 */ /* 0x000fe20000000000 */
[----:B------:R-:W-:Y:S01]  /*b890*/  @!P4 IMAD.MOV R16, RZ, RZ, -R16 ;  /* 0x000000ffff10c224 */ /* 0x000fe200078e0a10 */
[----:B------:R-:W-:Y:S01]  /*b8a0*/  ISETP.GE.AND P6, PT, R6, RZ, PT ;  /* 0x000000ff0600720c */ /* 0x000fe20003fc6270 */
[----:B0-----:R-:W-:Y:S01]  /*b8b0*/  IMAD.HI.U32 R15, R3, R12, RZ ;  /* 0x0000000c030f7227 */ /* 0x001fe200078e00ff */
[----:B------:R-:W-:Y:S02]  /*b8c0*/  LOP3.LUT R6, R5, 0x64, RZ, 0xfc, !PT ;  /* 0x0000006405067812 */ /* 0x000fe400078efcff */
[----:B------:R-:W-:Y:S01]  /*b8d0*/  ISETP.GT.U32.AND P4, PT, R23, R7, PT ;  /* 0x000000071700720c */ /* 0x000fe20003f84070 */
[----:B------:R-:W-:Y:S01]  /*b8e0*/  IMAD.MOV R15, RZ, RZ, -R15 ;  /* 0x000000ffff0f7224 */ /* 0x000fe200078e0a0f */
[----:B------:R-:W-:Y:S01]  /*b8f0*/  ISETP.GE.AND P3, PT, R8, RZ, PT ;  /* 0x000000ff0800720c */ /* 0x000fe20003f66270 */
[----:B------:R-:W-:Y:S01]  /*b900*/  IMAD.HI.U32 R8, R3, R0, RZ ;  /* 0x0000000003087227 */ /* 0x000fe200078e00ff */
[----:B------:R-:W-:-:S02]  /*b910*/  ISETP.GT.U32.AND P5, PT, R23, R13, PT ;  /* 0x0000000d1700720c */ /* 0x000fc40003fa4070 */
[----:B------:R-:W-:Y:S01]  /*b920*/  IABS R9, R6 ;  /* 0x0000000600097213 */ /* 0x000fe20000000000 */
[----:B------:R-:W-:Y:S02]  /*b930*/  IMAD R12, R23, R15, R12 ;  /* 0x0000000f170c7224 */ /* 0x000fe400078e020c */
[----:B------:R-:W-:Y:S02]  /*b940*/  IMAD.MOV.U32 R14, RZ, RZ, R10 ;  /* 0x000000ffff0e7224 */ /* 0x000fe400078e000a */
[----:B------:R-:W-:Y:S02]  /*b950*/  IMAD.MOV R8, RZ, RZ, -R8 ;  /* 0x000000ffff087224 */ /* 0x000fe400078e0a08 */
[----:B------:R-:W-:-:S04]  /*b960*/  IMAD.HI.U32 R10, R3, R9, RZ ;  /* 0x00000009030a7227 */ /* 0x000fc800078e00ff */
[----:B------:R-:W-:Y:S01]  /*b970*/  @!P2 IMAD.MOV R14, RZ, RZ, -R14 ;  /* 0x000000ffff0ea224 */ /* 0x000fe200078e0a0e */
[C---:B------:R-:W-:Y:S01]  /*b980*/  ISETP.GT.U32.AND P2, PT, R23.reuse, R12, PT ;  /* 0x0000000c1700720c */ /* 0x040fe20003f44070 */
[----:B------:R-:W-:Y:S01]  /*b990*/  @!P0 IMAD.MOV R11, RZ, RZ, -R11 ;  /* 0x000000ffff0b8224 */ /* 0x000fe200078e0a0b */
[----:B------:R-:W-:Y:S01]  /*b9a0*/  ISETP.GE.AND P0, PT, R4, RZ, PT ;  /* 0x000000ff0400720c */ /* 0x000fe20003f06270 */
[----:B------:R-:W-:Y:S02]  /*b9b0*/  IMAD R0, R23, R8, R0 ;  /* 0x0000000817007224 */ /* 0x000fe400078e0200 */
[----:B------:R-:W-:Y:S02]  /*b9c0*/  IMAD.MOV R4, RZ, RZ, -R10 ;  /* 0x000000ffff047224 */ /* 0x000fe400078e0a0a */
[--C-:B------:R-:W-:Y:S02]  /*b9d0*/  @!P4 IMAD.IADD R7, R7, 0x1, -R23.reuse ;  /* 0x000000010707c824 */ /* 0x100fe400078e0a17 */
[----:B------:R-:W-:Y:S01]  /*b9e0*/  @!P5 IMAD.IADD R13, R13, 0x1, -R23 ;  /* 0x000000010d0dd824 */ /* 0x000fe200078e0a17 */
[C---:B------:R-:W-:Y:S01]  /*b9f0*/  ISETP.GT.U32.AND P5, PT, R23.reuse, R0, PT ;  /* 0x000000001700720c */ /* 0x040fe20003fa4070 */
[----:B------:R-:W-:-:S02]  /*ba00*/  IMAD R9, R23, R4, R9 ;  /* 0x0000000417097224 */ /* 0x000fc400078e0209 */
[----:B------:R-:W-:Y:S02]  /*ba10*/  IMAD.MOV.U32 R15, RZ, RZ, R7 ;  /* 0x000000ffff0f7224 */ /* 0x000fe400078e0007 */
[----:B------:R-:W-:Y:S02]  /*ba20*/  @!P2 IMAD.IADD R12, R12, 0x1, -R23 ;  /* 0x000000010c0ca824 */ /* 0x000fe400078e0a17 */
[----:B------:R-:W-:Y:S01]  /*ba30*/  @!P6 IMAD.MOV R15, RZ, RZ, -R15 ;  /* 0x000000ffff0fe224 */ /* 0x000fe200078e0a0f */
[----:B------:R-:W-:Y:S02]  /*ba40*/  ISETP.GT.U32.AND P6, PT, R23, R9, PT ;  /* 0x000000091700720c */ /* 0x000fe40003fc4070 */
[----:B------:R-:W-:Y:S02]  /*ba50*/  LOP3.LUT R10, R5, 0x62, RZ, 0xfc, !PT ;  /* 0x00000062050a7812 */ /* 0x000fe400078efcff */
[----:B------:R-:W-:Y:S01]  /*ba60*/  ISETP.GT.U32.AND P2, PT, R23, R12, PT ;  /* 0x0000000c1700720c */ /* 0x000fe20003f44070 */
[----:B------:R-:W-:Y:S01]  /*ba70*/  @!P5 IMAD.IADD R0, R0, 0x1, -R23 ;  /* 0x000000010000d824 */ /* 0x000fe200078e0a17 */
[----:B------:R-:W-:Y:S01]  /*ba80*/  IABS R8, R10 ;  /* 0x0000000a00087213 */ /* 0x000fe20000000000 */
[----:B------:R-:W-:Y:S01]  /*ba90*/  STL [R1+0x80], R16 ;  /* 0x0000801001007387 */ /* 0x000fe20000100800 */
[----:B------:R-:W-:-:S02]  /*baa0*/  ISETP.GE.AND P4, PT, R6, RZ, PT ;  /* 0x000000ff0600720c */ /* 0x000fc40003f86270 */
[----:B------:R-:W-:Y:S01]  /*bab0*/  LOP3.LUT R6, R5, 0x60, RZ, 0xfc, !PT ;  /* 0x0000006005067812 */ /* 0x000fe200078efcff */
[----:B------:R0:W-:Y:S01]  /*bac0*/  STL [R1+0x6c], R14 ;  /* 0x00006c0e01007387 */ /* 0x0001e20000100800 */
[----:B------:R-:W-:Y:S01]  /*bad0*/  ISETP.GT.U32.AND P5, PT, R23, R0, PT ;  /* 0x000000001700720c */ /* 0x000fe20003fa4070 */
[----:B------:R-:W-:Y:S02]  /*bae0*/  @!P6 IMAD.IADD R9, R9, 0x1, -R23 ;  /* 0x000000010909e824 */ /* 0x000fe400078e0a17 */
[----:B------:R1:W-:Y:S01]  /*baf0*/  STL [R1+0x70], R11 ;  /* 0x0000700b01007387 */ /* 0x0003e20000100800 */
[----:B------:R-:W-:Y:S01]  /*bb00*/  LOP3.LUT R4, R5, 0x5e, RZ, 0xfc, !PT ;  /* 0x0000005e05047812 */ /* 0x000fe200078efcff */
[----:B0-----:R-:W-:Y:S02]  /*bb10*/  IMAD.MOV.U32 R14, RZ, RZ, R13 ;  /* 0x000000ffff0e7224 */ /* 0x001fe400078e000d */
[----:B------:R-:W-:Y:S01]  /*bb20*/  IMAD.HI.U32 R13, R3, R8, RZ ;  /* 0x00000008030d7227 */ /* 0x000fe200078e00ff */
[----:B-1----:R-:W-:-:S02]  /*bb30*/  IABS R11, R6 ;  /* 0x00000006000b7213 */ /* 0x002fc40000000000 */
[----:B------:R-:W-:Y:S01]  /*bb40*/  ISETP.GT.U32.AND P6, PT, R23, R9, PT ;  /* 0x000000091700720c */ /* 0x000fe20003fc4070 */
[----:B------:R-:W-:Y:S02]  /*bb50*/  IMAD.MOV R13, RZ, RZ, -R13 ;  /* 0x000000ffff0d7224 */ /* 0x000fe400078e0a0d */
[----:B------:R-:W-:Y:S01]  /*bb60*/  @!P2 IMAD.IADD R12, R12, 0x1, -R23 ;  /* 0x000000010c0ca824 */ /* 0x000fe200078e0a17 */
[----:B------:R-:W-:Y:S01]  /*bb70*/  ISETP.GE.AND P2, PT, R6, RZ, PT ;  /* 0x000000ff0600720c */ /* 0x000fe20003f46270 */
[----:B------:R-:W-:Y:S01]  /*bb80*/  IMAD.HI.U32 R6, R3, R11, RZ ;  /* 0x0000000b03067227 */ /* 0x000fe200078e00ff */
[----:B------:R-:W-:-:S03]  /*bb90*/  IABS R7, R4 ;  /* 0x0000000400077213 */ /* 0x000fc60000000000 */
[C---:B------:R-:W-:Y:S02]  /*bba0*/  IMAD R8, R23.reuse, R13, R8 ;  /* 0x0000000d17087224 */ /* 0x040fe400078e0208 */
[----:B------:R-:W-:Y:S01]  /*bbb0*/  @!P1 IMAD.MOV R14, RZ, RZ, -R14 ;  /* 0x000000ffff0e9224 */ /* 0x000fe200078e0a0e */
[----:B------:R-:W-:Y:S01]  /*bbc0*/  ISETP.GE.AND P1, PT, R10, RZ, PT ;  /* 0x000000ff0a00720c */ /* 0x000fe20003f26270 */
        /* <DEDUP_REMOVED lines=9> */
[C---:B------:R-:W-:Y:S01]  /*bc60*/  ISETP.GT.U32.AND P0, PT, R23.reuse, R11, PT ;  /* 0x0000000b1700720c */ /* 0x040fe20003f04070 */
[----:B------:R-:W-:-:S02]  /*bc70*/  IMAD R7, R23, R10, R7 ;  /* 0x0000000a17077224 */ /* 0x000fc400078e0207 */
[----:B------:R-:W-:Y:S01]  /*bc80*/  IMAD.MOV.U32 R17, RZ, RZ, R9 ;  /* 0x000000ffff117224 */ /* 0x000fe200078e0009 */
[----:B------:R0:W-:Y:S01]  /*bc90*/  STL [R1+0x334], R15 ;  /* 0x0003340f01007387 */ /* 0x0001e20000100800 */
[----:B------:R-:W-:Y:S02]  /*bca0*/  @!P5 IMAD.IADD R8, R8, 0x1, -R23 ;  /* 0x000000010808d824 */ /* 0x000fe400078e0a17 */
[----:B------:R-:W-:Y:S01]  /*bcb0*/  @!P4 IMAD.MOV R17, RZ, RZ, -R17 ;  /* 0x000000ffff11c224 */ /* 0x000fe200078e0a11 */
[C---:B------:R-:W-:Y:S01]  /*bcc0*/  ISETP.GT.U32.AND P4, PT, R23.reuse, R7, PT ;  /* 0x000000071700720c */ /* 0x040fe20003f84070 */
[----:B------:R1:W-:Y:S01]  /*bcd0*/  STL [R1+0x330], R14 ;  /* 0x0003300e01007387 */ /* 0x0003e20000100800 */
[----:B------:R-:W-:Y:S02]  /*bce0*/  ISETP.GT.U32.AND P5, PT, R23, R8, PT ;  /* 0x000000081700720c */ /* 0x000fe40003fa4070 */
[----:B0-----:R-:W-:Y:S01]  /*bcf0*/  LOP3.LUT R15, R5, 0x5c, RZ, 0xfc, !PT ;  /* 0x0000005c050f7812 */ /* 0x001fe200078efcff */
[----:B------:R-:W-:-:S02]  /*bd00*/  @!P0 IMAD.IADD R11, R11, 0x1, -R23 ;  /* 0x000000010b0b8824 */ /* 0x000fc400078e0a17 */
[----:B-1----:R-:W-:Y:S01]  /*bd10*/  IMAD.MOV.U32 R14, RZ, RZ, R12 ;  /* 0x000000ffff0e7224 */ /* 0x002fe200078e000c */
[----:B------:R-:W-:Y:S02]  /*bd20*/  ISETP.GE.AND P6, PT, R15, RZ, PT ;  /* 0x000000ff0f00720c */ /* 0x000fe40003fc6270 */
[----:B------:R-:W-:Y:S01]  /*bd30*/  IABS R15, R15 ;  /* 0x0000000f000f7213 */ /* 0x000fe20000000000 */
[----:B------:R-:W-:Y:S01]  /*bd40*/  @!P3 IMAD.MOV R14, RZ, RZ, -R14 ;  /* 0x000000ffff0eb224 */ /* 0x000fe200078e0a0e */
[----:B------:R-:W-:Y:S01]  /*bd50*/  LOP3.LUT R12, R5, 0x5a, RZ, 0xfc, !PT ;  /* 0x0000005a050c7812 */ /* 0x000fe200078efcff */
[----:B------:R-:W-:Y:S01]  /*bd60*/  @!P4 IMAD.IADD R7, R7, 0x1, -R23 ;  /* 0x000000010707c824 */ /* 0x000fe200078e0a17 */
[----:B------:R-:W-:Y:S01]  /*bd70*/  ISETP.GT.U32.AND P0, PT, R23, R11, PT ;  /* 0x0000000b1700720c */ /* 0x000fe20003f04070 */
[----:B------:R-:W-:Y:S01]  /*bd80*/  IMAD.HI.U32 R16, R3, R15, RZ ;  /* 0x0000000f03107227 */ /* 0x000fe200078e00ff */
[----:B------:R0:W-:Y:S01]  /*bd90*/  STL [R1+0x2f4], R14 ;  /* 0x0002f40e01007387 */ /* 0x0001e20000100800 */
[----:B------:R-:W-:-:S02]  /*bda0*/  LOP3.LUT R10, R5, 0x56, RZ, 0xfc, !PT ;  /* 0x00000056050a7812 */ /* 0x000fc400078efcff */
[----:B------:R-:W-:Y:S01]  /*bdb0*/  IMAD.MOV R16, RZ, RZ, -R16 ;  /* 0x000000ffff107224 */ /* 0x000fe200078e0a10 */
[----:B------:R1:W-:Y:S01]  /*bdc0*/  STL [R1+0x2f8], R13 ;  /* 0x0002f80d01007387 */ /* 0x0003e20000100800 */
[----:B------:R-:W-:Y:S02]  /*bdd0*/  ISETP.GT.U32.AND P4, PT, R23, R7, PT ;  /* 0x000000071700720c */ /* 0x000fe40003f84070 */
[----:B0-----:R-:W-:Y:S01]  /*bde0*/  IABS R14, R12 ;  /* 0x0000000c000e7213 */ /* 0x001fe20000000000 */
[----:B------:R-:W-:Y:S01]  /*bdf0*/  @!P5 IMAD.IADD R8, R8, 0x1, -R23 ;  /* 0x000000010808d824 */ /* 0x000fe200078e0a17 */
[----:B------:R-:W-:-:S03]  /*be00*/  ISETP.GE.AND P5, PT, R12, RZ, PT ;  /* 0x000000ff0c00720c */ /* 0x000fc60003fa6270 */
[----:B-1----:R-:W-:Y:S01]  /*be10*/  IMAD.HI.U32 R13, R3, R14, RZ ;  /* 0x0000000e030d7227 */ /* 0x002fe200078e00ff */
[----:B------:R-:W-:-:S03]  /*be20*/  IABS R0, R10 ;  /* 0x0000000a00007213 */ /* 0x000fc60000000000 */
[----:B------:R-:W-:Y:S02]  /*be30*/  IMAD R12, R23, R16, R15 ;  /* 0x00000010170c7224 */ /* 0x000fe400078e020f */
[----:B------:R-:W-:Y:S01]  /*be40*/  IMAD.MOV R13, RZ, RZ, -R13 ;  /* 0x000000ffff0d7224 */ /* 0x000fe200078e0a0d */
[----:B------:R-:W-:Y:S01]  /*be50*/  ISETP.GE.AND P3, PT, R4, RZ, PT ;  /* 0x000000ff0400720c */ /* 0x000fe20003f66270 */
[----:B------:R-:W-:Y:S01]  /*be60*/  @!P0 IMAD.IADD R11, R11, 0x1, -R23 ;  /* 0x000000010b0b8824 */ /* 0x000fe200078e0a17 */
[C---:B------:R-:W-:Y:S01]  /*be70*/  ISETP.GT.U32.AND P0, PT, R23.reuse, R12, PT ;  /* 0x0000000c1700720c */ /* 0x040fe20003f04070 */
[----:B------:R-:W-:Y:S02]  /*be80*/  IMAD R14, R23, R13, R14 ;  /* 0x0000000d170e7224 */ /* 0x000fe400078e020e */
[----:B------:R-:W-:Y:S01]  /*be90*/  IMAD.HI.U32 R13, R3, R0, RZ ;  /* 0x00000000030d7227 */ /* 0x000fe200078e00ff */
[----:B------:R-:W-:-:S03]  /*bea0*/  LOP3.LUT R4, R5, 0x58, RZ, 0xfc, !PT ;  /* 0x0000005805047812 */ /* 0x000fc600078efcff */
[----:B------:R-:W-:Y:S02]  /*beb0*/  IMAD.MOV.U32 R18, RZ, RZ, R8 ;  /* 0x000000ffff127224 */ /* 0x000fe400078e0008 */
[----:B------:R-:W-:Y:S02]  /*bec0*/  IMAD.MOV R8, RZ, RZ, -R13 ;  /* 0x000000ffff087224 */ /* 0x000fe400078e0a0d */
[----:B------:R-:W-:Y:S01]  /*bed0*/  @!P4 IMAD.IADD R7, R7, 0x1, -R23 ;  /* 0x000000010707c824 */ /* 0x000fe200078e0a17 */
[----:B------:R-:W-:Y:S01]  /*bee0*/  IABS R6, R4 ;  /* 0x0000000400067213 */ /* 0x000fe20000000000 */
[C---:B------:R-:W-:Y:S02]  /*bef0*/  IMAD R0, R23.reuse, R8, R0 ;  /* 0x0000000817007224 */ /* 0x040fe400078e0200 */
[----:B------:R-:W-:Y:S02]  /*bf00*/  IMAD.MOV.U32 R16, RZ, RZ, R7 ;  /* 0x000000ffff107224 */ /* 0x000fe400078e0007 */
[----:B------:R-:W-:Y:S01]  /*bf10*/  @!P1 IMAD.MOV R18, RZ, RZ, -R18 ;  /* 0x000000ffff129224 */ /* 0x000fe200078e0a12 */
[----:B------:R-:W-:Y:S01]  /*bf20*/  ISETP.GT.U32.AND P1, PT, R23, R14, PT ;  /* 0x0000000e1700720c */ /* 0x000fe20003f24070 */
[----:B------:R-:W-:-:S02]  /*bf30*/  @!P0 IMAD.IADD R12, R12, 0x1, -R23 ;  /* 0x000000010c0c8824 */ /* 0x000fc400078e0a17 */
[----:B------:R-:W-:Y:S01]  /*bf40*/  @!P3 IMAD.MOV R16, RZ, RZ, -R16 ;  /* 0x000000ffff10b224 */ /* 0x000fe200078e0a10 */
[----:B------:R-:W-:Y:S01]  /*bf50*/  ISETP.GT.U32.AND P3, PT, R23, R0, PT ;  /* 0x000000001700720c */ /* 0x000fe20003f64070 */
[----:B------:R-:W-:Y:S01]  /*bf60*/  IMAD.HI.U32 R9, R3, R6, RZ ;  /* 0x0000000603097227 */ /* 0x000fe200078e00ff */
[----:B------:R0:W-:Y:S01]  /*bf70*/  STL [R1+0x2f0], R17 ;  /* 0x0002f01101007387 */ /* 0x0001e20000100800 */
[----:B------:R-:W-:Y:S02]  /*bf80*/  ISETP.GT.U32.AND P0, PT, R23, R12, PT ;  /* 0x0000000c1700720c */ /* 0x000fe40003f04070 */
[----:B------:R-:W-:Y:S02]  /*bf90*/  IMAD.MOV R9, RZ, RZ, -R9 ;  /* 0x000000ffff097224 */ /* 0x000fe400078e0a09 */
[----:B0-----:R-:W-:Y:S01]  /*bfa0*/  IMAD.MOV.U32 R17, RZ, RZ, R11 ;  /* 0x000000ffff117224 */ /* 0x001fe200078e000b */
[----:B------:R-:W-:-:S03]  /*bfb0*/  LOP3.LUT R8, R5, 0x52, RZ, 0xfc, !PT ;  /* 0x0000005205087812 */ /* 0x000fc600078efcff */
[----:B------:R-:W-:Y:S01]  /*bfc0*/  @!P2 IMAD.MOV R17, RZ, RZ, -R17 ;  /* 0x000000ffff11a224 */ /* 0x000fe200078e0a11 */
[----:B------:R-:W-:Y:S01]  /*bfd0*/  ISETP.GE.AND P2, PT, R4, RZ, PT ;  /* 0x000000ff0400720c */ /* 0x000fe20003f46270 */
[----:B------:R-:W-:Y:S01]  /*bfe0*/  IMAD R4, R23, R9, R6 ;  /* 0x0000000917047224 */ /* 0x000fe200078e0206 */
[----:B------:R-:W-:Y:S01]  /*bff0*/  LOP3.LUT R6, R5, 0x54, RZ, 0xfc, !PT ;  /* 0x0000005405067812 */ /* 0x000fe200078efcff */
[--C-:B------:R-:W-:Y:S01]  /*c000*/  @!P1 IMAD.IADD R14, R14, 0x1, -R23.reuse ;  /* 0x000000010e0e9824 */ /* 0x100fe200078e0a17 */
[----:B------:R-:W-:Y:S01]  /*c010*/  IABS R11, R8 ;  /* 0x00000008000b7213 */ /* 0x000fe20000000000 */
[--C-:B------:R-:W-:Y:S01]  /*c020*/  @!P3 IMAD.IADD R0, R0, 0x1, -R23.reuse ;  /* 0x000000010000b824 */ /* 0x100fe200078e0a17 */
[----:B------:R-:W-:Y:S01]  /*c030*/  IABS R13, R6 ;  /* 0x00000006000d7213 */ /* 0x000fe20000000000 */
[----:B------:R-:W-:Y:S01]  /*c040*/  @!P0 IMAD.IADD R12, R12, 0x1, -R23 ;  /* 0x000000010c0c8824 */ /* 0x000fe200078e0a17 */
[----:B------:R-:W-:Y:S02]  /*c050*/  ISETP.GT.U32.AND P1, PT, R23, R14, PT ;  /* 0x0000000e1700720c */ /* 0x000fe40003f24070 */
[----:B------:R-:W-:Y:S01]  /*c060*/  ISETP.GE.AND P0, PT, R10, RZ, PT ;  /* 0x000000ff0a00720c */ /* 0x000fe20003f06270 */
[----:B------:R-:W-:Y:S01]  /*c070*/  IMAD.HI.U32 R15, R3, R13, RZ ;  /* 0x0000000d030f7227 */ /* 0x000fe200078e00ff */
[----:B------:R-:W-:-:S03]  /*c080*/  ISETP.GT.U32.AND P3, PT, R23, R0, PT ;  /* 0x000000001700720c */ /* 0x000fc60003f64070 */
[----:B------:R-:W-:-:S04]  /*c090*/  IMAD.HI.U32 R10, R3, R11, RZ ;  /* 0x0000000b030a7227 */ /* 0x000fc800078e00ff */
[----:B------:R-:W-:Y:S02]  /*c0a0*/  IMAD.MOV R15, RZ, RZ, -R15 ;  /* 0x000000ffff0f7224 */ /* 0x000fe400078e0a0f */
[----:B------:R-:W-:Y:S01]  /*c0b0*/  IMAD.MOV R10, RZ, RZ, -R10 ;  /* 0x000000ffff0a7224 */ /* 0x000fe200078e0a0a */
[----:B------:R-:W-:Y:S01]  /*c0c0*/  LOP3.LUT R9, R5, 0x50, RZ, 0xfc, !PT ;  /* 0x0000005005097812 */ /* 0x000fe200078efcff */
[C---:B------:R-:W-:Y:S02]  /*c0d0*/  IMAD R13, R23.reuse, R15, R13 ;  /* 0x0000000f170d7224 */ /* 0x040fe400078e020d */
[C---:B------:R-:W-:Y:S01]  /*c0e0*/  IMAD R11, R23.reuse, R10, R11 ;  /* 0x0000000a170b7224 */ /* 0x040fe200078e020b */
[C---:B------:R-:W-:Y:S01]  /*c0f0*/  ISETP.GT.U32.AND P4, PT, R23.reuse, R4, PT ;  /* 0x000000041700720c */ /* 0x040fe20003f84070 */
[--C-:B------:R-:W-:Y:S01]  /*c100*/  @!P1 IMAD.IADD R14, R14, 0x1, -R23.reuse ;  /* 0x000000010e0e9824 */ /* 0x100fe200078e0a17 */
[----:B------:R-:W-:Y:S01]  /*c110*/  IABS R7, R9 ;  /* 0x0000000900077213 */ /* 0x000fe20000000000 */
[----:B------:R-:W-:Y:S01]  /*c120*/  @!P3 IMAD.IADD R0, R0, 0x1, -R23 ;  /* 0x000000010000b824 */ /* 0x000fe200078e0a17 */
[----:B------:R-:W-:-:S02]  /*c130*/  ISETP.GT.U32.AND P1, PT, R23, R13, PT ;  /* 0x0000000d1700720c */ /* 0x000fc40003f24070 */
[----:B------:R-:W-:Y:S01]  /*c140*/  ISETP.GT.U32.AND P3, PT, R23, R11, PT ;  /* 0x0000000b1700720c */ /* 0x000fe20003f64070 */
[----:B------:R-:W-:Y:S04]  /*c150*/  STL [R1+0x200], R18 ;  /* 0x0002001201007387 */ /* 0x000fe80000100800 */
[----:B------:R0:W-:Y:S02]  /*c160*/  STL [R1+0x298], R17 ;  /* 0x0002981101007387 */ /* 0x0001e40000100800 */
[----:B------:R-:W-:Y:S02]  /*c170*/  @!P4 IMAD.IADD R4, R4, 0x1, -R23 ;  /* 0x000000010404c824 */ /* 0x000fe400078e0a17 */
[----:B0-----:R-:W-:Y:S02]  /*c180*/  IMAD.MOV.U32 R17, RZ, RZ, R12 ;  /* 0x000000ffff117224 */ /* 0x001fe400078e000c */
[----:B------:R-:W-:-:S04]  /*c190*/  IMAD.HI.U32 R12, R3, R7, RZ ;  /* 0x00000007030c7227 */ /* 0x000fc800078e00ff */
[----:B------:R-:W-:Y:S01]  /*c1a0*/  @!P6 IMAD.MOV R17, RZ, RZ, -R17 ;  /* 0x000000ffff11e224 */ /* 0x000fe200078e0a11 */
[----:B------:R-:W-:Y:S01]  /*c1b0*/  ISETP.GE.AND P6, PT, R6, RZ, PT ;  /* 0x000000ff0600720c */ /* 0x000fe20003fc6270 */
[----:B------:R-:W-:Y:S01]  /*c1c0*/  IMAD.MOV R12, RZ, RZ, -R12 ;  /* 0x000000ffff0c7224 */ /* 0x000fe200078e0a0c */
[----:B------:R-:W-:Y:S01]  /*c1d0*/  LOP3.LUT R6, R5, 0x4e, RZ, 0xfc, !PT ;  /* 0x0000004e05067812 */ /* 0x000fe200078efcff */
[----:B------:R-:W-:Y:S02]  /*c1e0*/  @!P1 IMAD.IADD R13, R13, 0x1, -R23 ;  /* 0x000000010d0d9824 */ /* 0x000fe400078e0a17 */
[----:B------:R-:W-:Y:S01]  /*c1f0*/  IMAD R7, R23, R12, R7 ;  /* 0x0000000c17077224 */ /* 0x000fe200078e0207 */
[----:B------:R-:W-:Y:S01]  /*c200*/  IABS R12, R6 ;  /* 0x00000006000c7213 */ /* 0x000fe20000000000 */
[----:B------:R-:W-:Y:S01]  /*c210*/  @!P3 IMAD.IADD R11, R11, 0x1, -R23 ;  /* 0x000000010b0bb824 */ /* 0x000fe200078e0a17 */
[C---:B------:R-:W-:Y:S02]  /*c220*/  ISETP.GT.U32.AND P4, PT, R23.reuse, R4, PT ;  /* 0x000000041700720c */ /* 0x040fe40003f84070 */
[----:B------:R-:W-:Y:S01]  /*c230*/  ISETP.GT.U32.AND P1, PT, R23, R13, PT ;  /* 0x0000000d1700720c */ /* 0x000fe20003f24070 */
[----:B------:R-:W-:Y:S01]  /*c240*/  IMAD.HI.U32 R10, R3, R12, RZ ;  /* 0x0000000c030a7227 */ /* 0x000fe200078e00ff */
[----:B------:R-:W-:-:S03]  /*c250*/  ISETP.GT.U32.AND P3, PT, R23, R11, PT ;  /* 0x0000000b1700720c */ /* 0x000fc60003f64070 */
[----:B------:R-:W-:-:S04]  /*c260*/  IMAD.MOV R10, RZ, RZ, -R10 ;  /* 0x000000ffff0a7224 */ /* 0x000fc800078e0a0a */
[----:B------:R-:W-:Y:S02]  /*c270*/  IMAD R12, R23, R10, R12 ;  /* 0x0000000a170c7224 */ /* 0x000fe400078e020c */
[--C-:B------:R-:W-:Y:S02]  /*c280*/  @!P4 IMAD.IADD R4, R4, 0x1, -R23.reuse ;  /* 0x000000010404c824 */ /* 0x100fe400078e0a17 */
[--C-:B------:R-:W-:Y:S01]  /*c290*/  @!P1 IMAD.IADD R13, R13, 0x1, -R23.reuse ;  /* 0x000000010d0d9824 */ /* 0x100fe200078e0a17 */
[----:B------:R-:W-:Y:S01]  /*c2a0*/  ISETP.GT.U32.AND P1, PT, R23, R7, PT ;  /* 0x000000071700720c */ /* 0x000fe20003f24070 */
[----:B------:R-:W-:Y:S01]  /*c2b0*/  @!P3 IMAD.IADD R11, R11, 0x1, -R23 ;  /* 0x000000010b0bb824 */ /* 0x000fe200078e0a17 */
[----:B------:R-:W-:Y:S01]  /*c2c0*/  ISETP.GT.U32.AND P3, PT, R23, R12, PT ;  /* 0x0000000c1700720c */ /* 0x000fe20003f64070 */
[----:B------:R-:W-:Y:S01]  /*c2d0*/  IMAD.MOV.U32 R15, RZ, RZ, R4 ;  /* 0x000000ffff0f7224 */ /* 0x000fe200078e0004 */
[----:B------:R0:W-:Y:S01]  /*c2e0*/  STL [R1+0x2a8], R16 ;  /* 0x0002a81001007387 */ /* 0x0001e20000100800 */
[----:B------:R-:W-:-:S03]  /*c2f0*/  LOP3.LUT R4, R5, 0x4c, RZ, 0xfc, !PT ;  /* 0x0000004c05047812 */ /* 0x000fc600078efcff */
[----:B------:R1:W-:Y:S01]  /*c300*/  STL [R1+0x210], R17 ;  /* 0x0002101101007387 */ /* 0x0003e20000100800 */
[----:B0-----:R-:W-:Y:S02]  /*c310*/  IMAD.MOV.U32 R16, RZ, RZ, R14 ;  /* 0x000000ffff107224 */ /* 0x001fe400078e000e */
[----:B------:R-:W-:Y:S01]  /*c320*/  IMAD.MOV.U32 R14, RZ, RZ, R0 ;  /* 0x000000ffff0e7224 */ /* 0x000fe200078e0000 */
[----:B------:R-:W-:Y:S01]  /*c330*/  LOP3.LUT R0, R5, 0x4a, RZ, 0xfc, !PT ;  /* 0x0000004a05007812 */ /* 0x000fe200078efcff */
[----:B------:R-:W-:Y:S01]  /*c340*/  @!P5 IMAD.MOV R16, RZ, RZ, -R16 ;  /* 0x000000ffff10d224 */ /* 0x000fe200078e0a10 */
[----:B-1----:R-:W-:Y:S01]  /*c350*/  IABS R17, R4 ;  /* 0x0000000400117213 */ /* 0x002fe20000000000 */
[----:B------:R-:W-:Y:S01]  /*c360*/  @!P0 IMAD.MOV R14, RZ, RZ, -R14 ;  /* 0x000000ffff0e8224 */ /* 0x000fe200078e0a0e */
[----:B------:R-:W-:Y:S01]  /*c370*/  ISETP.GE.AND P5, PT, R8, RZ, PT ;  /* 0x000000ff0800720c */ /* 0x000fe20003fa6270 */
[----:B------:R-:W-:Y:S01]  /*c380*/  @!P2 IMAD.MOV R15, RZ, RZ, -R15 ;  /* 0x000000ffff0fa224 */ /* 0x000fe200078e0a0f */
[----:B------:R-:W-:Y:S01]  /*c390*/  ISETP.GE.AND P0, PT, R4, RZ, PT ;  /* 0x000000ff0400720c */ /* 0x000fe20003f06270 */
[----:B------:R-:W-:Y:S01]  /*c3a0*/  IMAD.HI.U32 R4, R3, R17, RZ ;  /* 0x0000001103047227 */ /* 0x000fe200078e00ff */
[----:B------:R-:W-:Y:S01]  /*c3b0*/  IABS R8, R0 ;  /* 0x0000000000087213 */ /* 0x000fe20000000000 */
[----:B------:R-:W-:Y:S02]  /*c3c0*/  STL [R1+0x260], R16 ;  /* 0x0002601001007387 */ /* 0x000fe40000100800 */
[----:B------:R-:W-:-:S02]  /*c3d0*/  @!P1 IMAD.IADD R7, R7, 0x1, -R23 ;  /* 0x0000000107079824 */ /* 0x000fc400078e0a17 */
[----:B------:R-:W-:Y:S01]  /*c3e0*/  @!P3 IMAD.IADD R12, R12, 0x1, -R23 ;  /* 0x000000010c0cb824 */ /* 0x000fe200078e0a17 */
[----:B------:R0:W-:Y:S01]  /*c3f0*/  STL [R1+0x264], R15 ;  /* 0x0002640f01007387 */ /* 0x0001e20000100800 */
[----:B------:R-:W-:Y:S02]  /*c400*/  IMAD.MOV R4, RZ, RZ, -R4 ;  /* 0x000000ffff047224 */ /* 0x000fe400078e0a04 */
[----:B------:R-:W-:Y:S01]  /*c410*/  IMAD.HI.U32 R10, R3, R8, RZ ;  /* 0x00000008030a7227 */ /* 0x000fe200078e00ff */
[----:B------:R1:W-:Y:S01]  /*c420*/  STL [R1+0x268], R14 ;  /* 0x0002680e01007387 */ /* 0x0003e20000100800 */
[C---:B------:R-:W-:Y:S02]  /*c430*/  ISETP.GT.U32.AND P1, PT, R23.reuse, R7, PT ;  /* 0x000000071700720c */ /* 0x040fe40003f24070 */
[C---:B------:R-:W-:Y:S01]  /*c440*/  ISETP.GT.U32.AND P3, PT, R23.reuse, R12, PT ;  /* 0x0000000c1700720c */ /* 0x040fe20003f64070 */
[----:B------:R-:W-:Y:S02]  /*c450*/  IMAD R17, R23, R4, R17 ;  /* 0x0000000417117224 */ /* 0x000fe400078e0211 */
[----:B0-----:R-:W-:-:S02]  /*c460*/  IMAD.MOV.U32 R15, RZ, RZ, R13 ;  /* 0x000000ffff0f7224 */ /* 0x001fc400078e000d */
[----:B------:R-:W-:Y:S02]  /*c470*/  IMAD.MOV R10, RZ, RZ, -R10 ;  /* 0x000000ffff0a7224 */ /* 0x000fe400078e0a0a */
[----:B-1----:R-:W-:Y:S02]  /*c480*/  IMAD.MOV.U32 R14, RZ, RZ, R11 ;  /* 0x000000ffff0e7224 */ /* 0x002fe400078e000b */
[----:B------:R-:W-:Y:S02]  /*c490*/  @!P6 IMAD.MOV R15, RZ, RZ, -R15 ;  /* 0x000000ffff0fe224 */ /* 0x000fe400078e0a0f */
[----:B------:R-:W-:Y:S01]  /*c4a0*/  @!P5 IMAD.MOV R14, RZ, RZ, -R14 ;  /* 0x000000ffff0ed224 */ /* 0x000fe200078e0a0e */
[----:B------:R-:W-:Y:S01]  /*c4b0*/  ISETP.GE.AND P5, PT, R0, RZ, PT ;  /* 0x000000ff0000720c */ /* 0x000fe20003fa6270 */
[C---:B------:R-:W-:Y:S01]  /*c4c0*/  IMAD R0, R23.reuse, R10, R8 ;  /* 0x0000000a17007224 */ /* 0x040fe200078e0208 */
[----:B------:R-:W-:Y:S02]  /*c4d0*/  ISETP.GT.U32.AND P6, PT, R23, R17, PT ;  /* 0x000000111700720c */ /* 0x000fe40003fc4070 */
[----:B------:R-:W-:-:S02]  /*c4e0*/  LOP3.LUT R8, R5, 0x46, RZ, 0xfc, !PT ;  /* 0x0000004605087812 */ /* 0x000fc400078efcff */
[----:B------:R-:W-:Y:S02]  /*c4f0*/  ISETP.GE.AND P4, PT, R9, RZ, PT ;  /* 0x000000ff0900720c */ /* 0x000fe40003f86270 */
[----:B------:R-:W-:Y:S02]  /*c500*/  LOP3.LUT R9, R5, 0x48, RZ, 0xfc, !PT ;  /* 0x0000004805097812 */ /* 0x000fe400078efcff */
[----:B------:R-:W-:Y:S01]  /*c510*/  IABS R16, R8 ;  /* 0x0000000800107213 */ /* 0x000fe20000000000 */
[--C-:B------:R-:W-:Y:S01]  /*c520*/  @!P1 IMAD.IADD R7, R7, 0x1, -R23.reuse ;  /* 0x0000000107079824 */ /* 0x100fe200078e0a17 */
[----:B------:R-:W-:Y:S01]  /*c530*/  ISETP.GE.AND P2, PT, R6, RZ, PT ;  /* 0x000000ff0600720c */ /* 0x000fe20003f46270 */
[----:B------:R-:W-:Y:S01]  /*c540*/  @!P3 IMAD.IADD R12, R12, 0x1, -R23 ;  /* 0x000000010c0cb824 */ /* 0x000fe200078e0a17 */
[----:B------:R-:W-:Y:S02]  /*c550*/  IABS R6, R9 ;  /* 0x0000000900067213 */ /* 0x000fe40000000000 */
[----:B------:R-:W-:Y:S01]  /*c560*/  ISETP.GE.AND P1, PT, R9, RZ, PT ;  /* 0x000000ff0900720c */ /* 0x000fe20003f26270 */
[----:B------:R-:W-:Y:S01]  /*c570*/  IMAD.HI.U32 R9, R3, R16, RZ ;  /* 0x0000001003097227 */ /* 0x000fe200078e00ff */
[----:B------:R-:W-:-:S03]  /*c580*/  ISETP.GT.U32.AND P3, PT, R23, R0, PT ;  /* 0x000000001700720c */ /* 0x000fc60003f64070 */
[----:B------:R-:W-:Y:S02]  /*c590*/  @!P6 IMAD.IADD R17, R17, 0x1, -R23 ;  /* 0x000000011111e824 */ /* 0x000fe400078e0a17 */
[----:B------:R-:W-:Y:S01]  /*c5a0*/  IMAD.MOV R9, RZ, RZ, -R9 ;  /* 0x000000ffff097224 */ /* 0x000fe200078e0a09 */
[----:B------:R-:W-:Y:S01]  /*c5b0*/  LOP3.LUT R10, R5, 0x44, RZ, 0xfc, !PT ;  /* 0x00000044050a7812 */ /* 0x000fe200078efcff */
[----:B------:R-:W-:Y:S01]  /*c5c0*/  IMAD.HI.U32 R4, R3, R6, RZ ;  /* 0x0000000603047227 */ /* 0x000fe200078e00ff */
[----:B------:R-:W-:-:S03]  /*c5d0*/  ISETP.GT.U32.AND P6, PT, R23, R17, PT ;  /* 0x000000111700720c */ /* 0x000fc60003fc4070 */
[C---:B------:R-:W-:Y:S01]  /*c5e0*/  IMAD R16, R23.reuse, R9, R16 ;  /* 0x0000000917107224 */ /* 0x040fe200078e0210 */
[----:B------:R-:W-:Y:S01]  /*c5f0*/  IABS R21, R10 ;  /* 0x0000000a00157213 */ /* 0x000fe20000000000 */
[----:B------:R-:W-:Y:S02]  /*c600*/  @!P3 IMAD.IADD R0, R0, 0x1, -R23 ;  /* 0x000000010000b824 */ /* 0x000fe400078e0a17 */
[----:B------:R-:W-:Y:S01]  /*c610*/  IMAD.MOV R4, RZ, RZ, -R4 ;  /* 0x000000ffff047224 */ /* 0x000fe200078e0a04 */
[----:B------:R-:W-:Y:S01]  /*c620*/  ISETP.GT.U32.AND P3, PT, R23, R16, PT ;  /* 0x000000101700720c */ /* 0x000fe20003f64070 */
[----:B------:R-:W-:Y:S01]  /*c630*/  IMAD.HI.U32 R20, R3, R21, RZ ;  /* 0x0000001503147227 */ /* 0x000fe200078e00ff */
[----:B------:R-:W-:-:S03]  /*c640*/  LOP3.LUT R18, R5, 0x42, RZ, 0xfc, !PT ;  /* 0x0000004205127812 */ /* 0x000fc600078efcff */
[----:B------:R-:W-:Y:S02]  /*c650*/  IMAD R6, R23, R4, R6 ;  /* 0x0000000417067224 */ /* 0x000fe400078e0206 */
[----:B------:R-:W-:Y:S01]  /*c660*/  IMAD.MOV R20, RZ, RZ, -R20 ;  /* 0x000000ffff147224 */ /* 0x000fe200078e0a14 */
[----:B------:R-:W-:Y:S01]  /*c670*/  LOP3.LUT R13, R5, 0x3e, RZ, 0xfc, !PT ;  /* 0x0000003e050d7812 */ /* 0x000fe200078efcff */
[----:B------:R-:W-:Y:S01]  /*c680*/  @!P6 IMAD.IADD R17, R17, 0x1, -R23 ;  /* 0x000000011111e824 */ /* 0x000fe200078e0a17 */
[----:B------:R-:W-:Y:S02]  /*c690*/  IABS R19, R18 ;  /* 0x0000001200137213 */ /* 0x000fe40000000000 */
[C---:B------:R-:W-:Y:S01]  /*c6a0*/  ISETP.GT.U32.AND P6, PT, R23.reuse, R6, PT ;  /* 0x000000061700720c */ /* 0x040fe20003fc4070 */
[----:B------:R-:W-:Y:S01]  /*c6b0*/  STL [R1+0x220], R15 ;  /* 0x0002200f01007387 */ /* 0x000fe20000100800 */
[----:B------:R-:W-:Y:S01]  /*c6c0*/  IMAD R20, R23, R20, R21 ;  /* 0x0000001417147224 */ /* 0x000fe200078e0215 */
[----:B------:R-:W-:Y:S01]  /*c6d0*/  LOP3.LUT R11, R5, 0x40, RZ, 0xfc, !PT ;  /* 0x00000040050b7812 */ /* 0x000fe200078efcff */
[----:B------:R-:W-:Y:S01]  /*c6e0*/  @!P3 IMAD.IADD R16, R16, 0x1, -R23 ;  /* 0x000000011010b824 */ /* 0x000fe200078e0a17 */
[----:B------:R0:W-:Y:S01]  /*c6f0*/  STL [R1+0x228], R14 ;  /* 0x0002280e01007387 */ /* 0x0001e20000100800 */
[----:B------:R-:W-:-:S02]  /*c700*/  IMAD.MOV.U32 R21, RZ, RZ, R12 ;  /* 0x000000ffff157224 */ /* 0x000fc400078e000c */
[----:B------:R-:W-:Y:S01]  /*c710*/  IMAD.HI.U32 R22, R3, R19, RZ ;  /* 0x0000001303167227 */ /* 0x000fe200078e00ff */
[----:B------:R-:W-:-:S03]  /*c720*/  IABS R4, R11 ;  /* 0x0000000b00047213 */ /* 0x000fc60000000000 */
[----:B------:R-:W-:Y:S01]  /*c730*/  @!P2 IMAD.MOV R21, RZ, RZ, -R21 ;  /* 0x000000ffff15a224 */ /* 0x000fe200078e0a15 */
[----:B0-----:R-:W-:Y:S01]  /*c740*/  IABS R14, R13 ;  /* 0x0000000d000e7213 */ /* 0x001fe20000000000 */
[----:B------:R-:W-:Y:S01]  /*c750*/  IMAD.MOV R22, RZ, RZ, -R22 ;  /* 0x000000ffff167224 */ /* 0x000fe200078e0a16 */
[----:B------:R-:W-:-:S03]  /*c760*/  ISETP.GT.U32.AND P2, PT, R23, R16, PT ;  /* 0x000000101700720c */ /* 0x000fc60003f44070 */
[----:B------:R-:W-:Y:S01]  /*c770*/  IMAD.HI.U32 R9, R3, R14, RZ ;  /* 0x0000000e03097227 */ /* 0x000fe200078e00ff */
[----:B------:R-:W-:-:S03]  /*c780*/  ISETP.GT.U32.AND P3, PT, R23, R0, PT ;  /* 0x000000001700720c */ /* 0x000fc60003f64070 */
[----:B------:R-:W-:-:S04]  /*c790*/  IMAD.HI.U32 R15, R3, R4, RZ ;  /* 0x00000004030f7227 */ /* 0x000fc800078e00ff */
[C---:B------:R-:W-:Y:S02]  /*c7a0*/  IMAD R19, R23.reuse, R22, R19 ;  /* 0x0000001617137224 */ /* 0x040fe400078e0213 */
[----:B------:R-:W-:Y:S02]  /*c7b0*/  IMAD.MOV R9, RZ, RZ, -R9 ;  /* 0x000000ffff097224 */ /* 0x000fe400078e0a09 */
[----:B------:R-:W-:Y:S01]  /*c7c0*/  @!P6 IMAD.IADD R6, R6, 0x1, -R23 ;  /* 0x000000010606e824 */ /* 0x000fe200078e0a17 */
[C---:B------:R-:W-:Y:S01]  /*c7d0*/  ISETP.GT.U32.AND P6, PT, R23.reuse, R20, PT ;  /* 0x000000141700720c */ /* 0x040fe20003fc4070 */
[----:B------:R-:W-:Y:S02]  /*c7e0*/  IMAD.MOV.U32 R24, RZ, RZ, R7 ;  /* 0x000000ffff187224 */ /* 0x000fe400078e0007 */
[----:B------:R-:W-:Y:S02]  /*c7f0*/  IMAD.MOV R15, RZ, RZ, -R15 ;  /* 0x000000ffff0f7224 */ /* 0x000fe400078e0a0f */
[----:B------:R-:W-:-:S02]  /*c800*/  IMAD R14, R23, R9, R14 ;  /* 0x00000009170e7224 */ /* 0x000fc400078e020e */
[----:B------:R-:W-:Y:S01]  /*c810*/  @!P4 IMAD.MOV R24, RZ, RZ, -R24 ;  /* 0x000000ffff18c224 */ /* 0x000fe200078e0a18 */
[C---:B------:R-:W-:Y:S01]  /*c820*/  ISETP.GT.U32.AND P4, PT, R23.reuse, R6, PT ;  /* 0x000000061700720c */ /* 0x040fe20003f84070 */
[----:B------:R-:W-:Y:S01]  /*c830*/  @!P0 IMAD.MOV R17, RZ, RZ, -R17 ;  /* 0x000000ffff118224 */ /* 0x000fe200078e0a11 */
[C---:B------:R-:W-:Y:S01]  /*c840*/  ISETP.GT.U32.AND P0, PT, R23.reuse, R19, PT ;  /* 0x000000131700720c */ /* 0x040fe20003f04070 */
[C---:B------:R-:W-:Y:S02]  /*c850*/  IMAD R4, R23.reuse, R15, R4 ;  /* 0x0000000f17047224 */ /* 0x040fe400078e0204 */
[--C-:B------:R-:W-:Y:S01]  /*c860*/  @!P2 IMAD.IADD R16, R16, 0x1, -R23.reuse ;  /* 0x000000011010a824 */ /* 0x100fe200078e0a17 */
[----:B------:R-:W-:Y:S01]  /*c870*/  ISETP.GT.U32.AND P2, PT, R23, R14, PT ;  /* 0x0000000e1700720c */ /* 0x000fe20003f44070 */
[--C-:B------:R-:W-:Y:S01]  /*c880*/  @!P3 IMAD.IADD R0, R0, 0x1, -R23.reuse ;  /* 0x000000010000b824 */ /* 0x100fe200078e0a17 */
[----:B------:R-:W-:Y:S01]  /*c890*/  LOP3.LUT R15, R5, 0x3c, RZ, 0xfc, !PT ;  /* 0x0000003c050f7812 */ /* 0x000fe200078efcff */
[----:B------:R-:W-:Y:S01]  /*c8a0*/  @!P6 IMAD.IADD R20, R20, 0x1, -R23 ;  /* 0x000000011414e824 */ /* 0x000fe200078e0a17 */
[----:B------:R-:W-:-:S02]  /*c8b0*/  ISETP.GT.U32.AND P3, PT, R23, R4, PT ;  /* 0x000000041700720c */ /* 0x000fc40003f64070 */
[----:B------:R-:W-:Y:S02]  /*c8c0*/  LOP3.LUT R7, R5, 0x3a, RZ, 0xfc, !PT ;  /* 0x0000003a05077812 */ /* 0x000fe400078efcff */
[----:B------:R-:W-:Y:S01]  /*c8d0*/  IABS R9, R15 ;  /* 0x0000000f00097213 */ /* 0x000fe20000000000 */
[----:B------:R-:W-:Y:S01]  /*c8e0*/  STL [R1+0x1d0], R24 ;  /* 0x0001d01801007387 */ /* 0x000fe20000100800 */
[--C-:B------:R-:W-:Y:S01]  /*c8f0*/  @!P4 IMAD.IADD R6, R6, 0x1, -R23.reuse ;  /* 0x000000010606c824 */ /* 0x100fe200078e0a17 */
[----:B------:R-:W-:Y:S01]  /*c900*/  IABS R12, R7 ;  /* 0x00000007000c7213 */ /* 0x000fe20000000000 */
[--C-:B------:R-:W-:Y:S01]  /*c910*/  @!P0 IMAD.IADD R19, R19, 0x1, -R23.reuse ;  /* 0x0000000113138824 */ /* 0x100fe200078e0a17 */
[----:B------:R-:W-:Y:S01]  /*c920*/  STL [R1+0x1cc], R21 ;  /* 0x0001cc1501007387 */ /* 0x000fe20000100800 */
[C---:B------:R-:W-:Y:S02]  /*c930*/  ISETP.GT.U32.AND P6, PT, R23.reuse, R20, PT ;  /* 0x000000141700720c */ /* 0x040fe40003fc4070 */
[----:B------:R-:W-:Y:S01]  /*c940*/  ISETP.GE.AND P4, PT, R8, RZ, PT ;  /* 0x000000ff0800720c */ /* 0x000fe20003f86270 */
[----:B------:R0:W-:Y:S01]  /*c950*/  STL [R1+0x1c8], R17 ;  /* 0x0001c81101007387 */ /* 0x0001e20000100800 */
[----:B------:R-:W-:Y:S01]  /*c960*/  @!P2 IMAD.IADD R14, R14, 0x1, -R23 ;  /* 0x000000010e0ea824 */ /* 0x000fe200078e0a17 */
[----:B------:R-:W-:Y:S01]  /*c970*/  ISETP.GT.U32.AND P2, PT, R23, R19, PT ;  /* 0x000000131700720c */ /* 0x000fe20003f44070 */
[----:B------:R-:W-:-:S04]  /*c980*/  IMAD.HI.U32 R8, R3, R12, RZ ;  /* 0x0000000c03087227 */ /* 0x000fc800078e00ff */
[----:B0-----:R-:W-:-:S04]  /*c990*/  IMAD.HI.U32 R17, R3, R9, RZ ;  /* 0x0000000903117227 */ /* 0x001fc800078e00ff */
[----:B------:R-:W-:Y:S02]  /*c9a0*/  IMAD.MOV R17, RZ, RZ, -R17 ;  /* 0x000000ffff117224 */ /* 0x000fe400078e0a11 */
[----:B------:R-:W-:Y:S01]  /*c9b0*/  @!P3 IMAD.IADD R4, R4, 0x1, -R23 ;  /* 0x000000010404b824 */ /* 0x000fe200078e0a17 */
[----:B------:R-:W-:Y:S01]  /*c9c0*/  ISETP.GE.AND P3, PT, R11, RZ, PT ;  /* 0x000000ff0b00720c */ /* 0x000fe20003f66270 */
[----:B------:R-:W-:Y:S02]  /*c9d0*/  IMAD.MOV R8, RZ, RZ, -R8 ;  /* 0x000000ffff087224 */ /* 0x000fe400078e0a08 */
[C---:B------:R-:W-:Y:S02]  /*c9e0*/  IMAD R9, R23.reuse, R17, R9 ;  /* 0x0000001117097224 */ /* 0x040fe400078e0209 */
[----:B------:R-:W-:Y:S02]  /*c9f0*/  IMAD.MOV.U32 R11, RZ, RZ, R16 ;  /* 0x000000ffff0b7224 */ /* 0x000fe400078e0010 */
[----:B------:R-:W-:Y:S01]  /*ca00*/  @!P6 IMAD.IADD R20, R20, 0x1, -R23 ;  /* 0x000000011414e824 */ /* 0x000fe200078e0a17 */
[----:B------:R-:W-:Y:S01]  /*ca10*/  ISETP.GE.AND P6, PT, R10, RZ, PT ;  /* 0x000000ff0a00720c */ /* 0x000fe20003fc6270 */
[----:B------:R-:W-:-:S02]  /*ca20*/  IMAD R8, R23, R8, R12 ;  /* 0x0000000817087224 */ /* 0x000fc400078e020c */
[----:B------:R-:W-:Y:S01]  /*ca30*/  @!P4 IMAD.MOV R11, RZ, RZ, -R11 ;  /* 0x000000ffff0bc224 */ /* 0x000fe200078e0a0b */
[----:B------:R-:W-:Y:S01]  /*ca40*/  ISETP.GT.U32.AND P4, PT, R23, R9, PT ;  /* 0x000000091700720c */ /* 0x000fe20003f84070 */
[----:B------:R-:W-:Y:S01]  /*ca50*/  @!P2 IMAD.IADD R19, R19, 0x1, -R23 ;  /* 0x000000011313a824 */ /* 0x000fe200078e0a17 */
[----:B------:R-:W-:Y:S01]  /*ca60*/  ISETP.GT.U32.AND P2, PT, R23, R8, PT ;  /* 0x000000081700720c */ /* 0x000fe20003f44070 */
[----:B------:R-:W-:Y:S02]  /*ca70*/  IMAD.MOV.U32 R22, RZ, RZ, R0 ;  /* 0x000000ffff167224 */ /* 0x000fe400078e0000 */
[----:B------:R-:W-:Y:S01]  /*ca80*/  IMAD.MOV.U32 R21, RZ, RZ, R6 ;  /* 0x000000ffff157224 */ /* 0x000fe200078e0006 */
[----:B------:R-:W-:Y:S01]  /*ca90*/  LOP3.LUT R0, R5, 0x38, RZ, 0xfc, !PT ;  /* 0x0000003805007812 */ /* 0x000fe200078efcff */
[----:B------:R-:W-:Y:S02]  /*caa0*/  IMAD.MOV.U32 R10, RZ, RZ, R20 ;  /* 0x000000ffff0a7224 */ /* 0x000fe400078e0014 */
[----:B------:R-:W-:-:S02]  /*cab0*/  @!P5 IMAD.MOV R22, RZ, RZ, -R22 ;  /* 0x000000ffff16d224 */ /* 0x000fc400078e0a16 */
[----:B------:R-:W-:Y:S01]  /*cac0*/  @!P1 IMAD.MOV R21, RZ, RZ, -R21 ;  /* 0x000000ffff159224 */ /* 0x000fe200078e0a15 */
[----:B------:R-:W-:Y:S01]  /*cad0*/  IABS R6, R0 ;  /* 0x0000000000067213 */ /* 0x000fe20000000000 */
[----:B------:R-:W-:Y:S02]  /*cae0*/  @!P6 IMAD.MOV R10, RZ, RZ, -R10 ;  /* 0x000000ffff0ae224 */ /* 0x000fe400078e0a0a */
[--C-:B------:R-:W-:Y:S01]  /*caf0*/  @!P4 IMAD.IADD R9, R9, 0x1, -R23.reuse ;  /* 0x000000010909c824 */ /* 0x100fe200078e0a17 */
[----:B------:R-:W-:Y:S01]  /*cb00*/  STL [R1+0x194], R22 ;  /* 0x0001941601007387 */ /* 0x000fe20000100800 */
[----:B------:R-:W-:-:S03]  /*cb10*/  @!P2 IMAD.IADD R8, R8, 0x1, -R23 ;  /* 0x000000010808a824 */ /* 0x000fc600078e0a17 */
[----:B------:R-:W-:Y:S01]  /*cb20*/  STL [R1+0x164], R21 ;  /* 0x0001641501007387 */ /* 0x000fe20000100800 */
[----:B------:R-:W-:-:S03]  /*cb30*/  ISETP.GT.U32.AND P2, PT, R23, R9, PT ;  /* 0x000000091700720c */ /* 0x000fc60003f44070 */
[----:B------:R-:W-:Y:S01]  /*cb40*/  STL [R1+0x11c], R11 ;  /* 0x00011c0b01007387 */ /* 0x000fe20000100800 */
[----:B------:R-:W-:-:S03]  /*cb50*/  ISETP.GE.AND P0, PT, R18, RZ, PT ;  /* 0x000000ff1200720c */ /* 0x000fc60003f06270 */
[----:B------:R0:W-:Y:S01]  /*cb60*/  STL [R1+0x118], R10 ;  /* 0x0001180a01007387 */ /* 0x0001e20000100800 */
[C---:B------:R-:W-:Y:S02]  /*cb70*/  ISETP.GT.U32.AND P5, PT, R23.reuse, R4, PT ;  /* 0x000000041700720c */ /* 0x040fe40003fa4070 */
[----:B------:R-:W-:Y:S01]  /*cb80*/  ISETP.GT.U32.AND P1, PT, R23, R14, PT ;  /* 0x0000000e1700720c */ /* 0x000fe20003f24070 */
[----:B0-----:R-:W-:Y:S01]  /*cb90*/  IMAD.HI.U32 R10, R3, R6, RZ ;  /* 0x00000006030a7227 */ /* 0x001fe200078e00ff */
[----:B------:R-:W-:-:S03]  /*cba0*/  ISETP.GE.AND P6, PT, R13, RZ, PT ;  /* 0x000000ff0d00720c */ /* 0x000fc60003fc6270 */
[----:B------:R-:W-:-:S04]  /*cbb0*/  IMAD.MOV R10, RZ, RZ, -R10 ;  /* 0x000000ffff0a7224 */ /* 0x000fc800078e0a0a */
[----:B------:R-:W-:Y:S02]  /*cbc0*/  IMAD R13, R23, R10, R6 ;  /* 0x0000000a170d7224 */ /* 0x000fe400078e0206 */
[----:B------:R-:W-:Y:S02]  /*cbd0*/  IMAD.MOV.U32 R11, RZ, RZ, R19 ;  /* 0x000000ffff0b7224 */ /* 0x000fe400078e0013 */
[----:B------:R-:W-:Y:S01]  /*cbe0*/  @!P2 IMAD.IADD R9, R9, 0x1, -R23 ;  /* 0x000000010909a824 */ /* 0x000fe200078e0a17 */
[----:B------:R-:W-:Y:S01]  /*cbf0*/  ISETP.GT.U32.AND P2, PT, R23, R13, PT ;  /* 0x0000000d1700720c */ /* 0x000fe20003f44070 */
[----:B------:R-:W-:Y:S02]  /*cc00*/  @!P0 IMAD.MOV R11, RZ, RZ, -R11 ;  /* 0x000000ffff0b8224 */ /* 0x000fe400078e0a0b */
[--C-:B------:R-:W-:Y:S02]  /*cc10*/  @!P5 IMAD.IADD R4, R4, 0x1, -R23.reuse ;  /* 0x000000010404d824 */ /* 0x100fe400078e0a17 */
[----:B------:R-:W-:Y:S01]  /*cc20*/  @!P1 IMAD.IADD R14, R14, 0x1, -R23 ;  /* 0x000000010e0e9824 */ /* 0x000fe200078e0a17 */
[----:B------:R0:W-:Y:S01]  /*cc30*/  STL [R1+0xf4], R11 ;  /* 0x0000f40b01007387 */ /* 0x0001e20000100800 */
[----:B------:R-:W-:-:S02]  /*cc40*/  ISETP.GE.AND P1, PT, R7, RZ, PT ;  /* 0x000000ff0700720c */ /* 0x000fc40003f26270 */
[----:B------:R-:W-:Y:S01]  /*cc50*/  LOP3.LUT R7, R5, 0x36, RZ, 0xfc, !PT ;  /* 0x0000003605077812 */ /* 0x000fe200078efcff */
[----:B0-----:R-:W-:-:S03]  /*cc60*/  IMAD.MOV.U32 R11, RZ, RZ, R4 ;  /* 0x000000ffff0b7224 */ /* 0x001fc600078e0004 */
[----:B------:R-:W-:Y:S02]  /*cc70*/  @!P2 IMAD.IADD R13, R13, 0x1, -R23 ;  /* 0x000000010d0da824 */ /* 0x000fe400078e0a17 */
[----:B------:R-:W-:Y:S01]  /*cc80*/  @!P3 IMAD.MOV R11, RZ, RZ, -R11 ;  /* 0x000000ffff0bb224 */ /* 0x000fe200078e0a0b */
[----:B------:R-:W-:Y:S02]  /*cc90*/  ISETP.GE.AND P3, PT, R7, RZ, PT ;  /* 0x000000ff0700720c */ /* 0x000fe40003f66270 */
[----:B------:R-:W-:Y:S02]  /*cca0*/  IABS R7, R7 ;  /* 0x0000000700077213 */ /* 0x000fe40000000000 */
[----:B------:R-:W-:-:S03]  /*ccb0*/  ISETP.GT.U32.AND P2, PT, R23, R13, PT ;  /* 0x0000000d1700720c */ /* 0x000fc60003f44070 */
[----:B------:R-:W-:Y:S01]  /*ccc0*/  IMAD.HI.U32 R12, R3, R7, RZ ;  /* 0x00000007030c7227 */ /* 0x000fe200078e00ff */
[----:B------:R-:W-:-:S03]  /*ccd0*/  ISETP.GT.U32.AND P0, PT, R23, R8, PT ;  /* 0x000000081700720c */ /* 0x000fc60003f04070 */
[----:B------:R-:W-:Y:S01]  /*cce0*/  IMAD.MOV R12, RZ, RZ, -R12 ;  /* 0x000000ffff0c7224 */ /* 0x000fe200078e0a0c */
[----:B------:R-:W-:-:S03]  /*ccf0*/  ISETP.GE.AND P5, PT, R15, RZ, PT ;  /* 0x000000ff0f00720c */ /* 0x000fc60003fa6270 */
[----:B------:R-:W-:Y:S02]  /*cd00*/  IMAD R7, R23, R12, R7 ;  /* 0x0000000c17077224 */ /* 0x000fe400078e0207 */
[----:B------:R-:W-:Y:S02]  /*cd10*/  IMAD.MOV.U32 R10, RZ, RZ, R14 ;  /* 0x000000ffff0a7224 */ /* 0x000fe400078e000e */
[--C-:B------:R-:W-:Y:S01]  /*cd20*/  @!P2 IMAD.IADD R13, R13, 0x1, -R23.reuse ;  /* 0x000000010d0da824 */ /* 0x100fe200078e0a17 */
[----:B------:R-:W-:Y:S01]  /*cd30*/  ISETP.GT.U32.AND P2, PT, R23, R7, PT ;  /* 0x000000071700720c */ /* 0x000fe20003f44070 */
[----:B------:R0:W-:Y:S01]  /*cd40*/  STL [R1+0x108], R11 ;  /* 0x0001080b01007387 */ /* 0x0001e20000100800 */
[----:B------:R-:W-:Y:S01]  /*cd50*/  LOP3.LUT R21, R5, 0x34, RZ, 0xfc, !PT ;  /* 0x0000003405157812 */ /* 0x000fe200078efcff */
[----:B------:R-:W-:Y:S02]  /*cd60*/  @!P6 IMAD.MOV R10, RZ, RZ, -R10 ;  /* 0x000000ffff0ae224 */ /* 0x000fe400078e0a0a */
[----:B------:R-:W-:Y:S01]  /*cd70*/  @!P0 IMAD.IADD R8, R8, 0x1, -R23 ;  /* 0x0000000108088824 */ /* 0x000fe200078e0a17 */
[----:B------:R-:W-:Y:S01]  /*cd80*/  ISETP.GE.AND P6, PT, R21, RZ, PT ;  /* 0x000000ff1500720c */ /* 0x000fe20003fc6270 */
[----:B0-----:R-:W-:Y:S01]  /*cd90*/  IMAD.MOV.U32 R11, RZ, RZ, R9 ;  /* 0x000000ffff0b7224 */ /* 0x001fe200078e0009 */
[----:B------:R-:W-:Y:S01]  /*cda0*/  IABS R21, R21 ;  /* 0x0000001500157213 */ /* 0x000fe20000000000 */
[----:B------:R0:W-:Y:S02]  /*cdb0*/  STL [R1+0x10c], R10 ;  /* 0x00010c0a01007387 */ /* 0x0001e40000100800 */
[----:B------:R-:W-:Y:S01]  /*cdc0*/  @!P5 IMAD.MOV R11, RZ, RZ, -R11 ;  /* 0x000000ffff0bd224 */ /* 0x000fe200078e0a0b */
[----:B------:R-:W-:Y:S01]  /*cdd0*/  LOP3.LUT R6, R5, 0x32, RZ, 0xfc, !PT ;  /* 0x0000003205067812 */ /* 0x000fe200078efcff */
[----:B------:R-:W-:Y:S01]  /*cde0*/  @!P2 IMAD.IADD R7, R7, 0x1, -R23 ;  /* 0x000000010707a824 */ /* 0x000fe200078e0a17 */
[----:B------:R-:W-:-:S02]  /*cdf0*/  ISETP.GE.AND P4, PT, R0, RZ, PT ;  /* 0x000000ff0000720c */ /* 0x000fc40003f86270 */
[----:B------:R1:W-:Y:S01]  /*ce00*/  STL [R1+0x110], R11 ;  /* 0x0001100b01007387 */ /* 0x0003e20000100800 */
[----:B0-----:R-:W-:Y:S01]  /*ce10*/  IMAD.MOV.U32 R10, RZ, RZ, R8 ;  /* 0x000000ffff0a7224 */ /* 0x001fe200078e0008 */
[----:B------:R-:W-:Y:S02]  /*ce20*/  ISETP.GE.AND P0, PT, R6, RZ, PT ;  /* 0x000000ff0600720c */ /* 0x000fe40003f06270 */
[----:B------:R-:W-:Y:S01]  /*ce30*/  IABS R6, R6 ;  /* 0x0000000600067213 */ /* 0x000fe20000000000 */
[----:B------:R-:W-:Y:S02]  /*ce40*/  @!P1 IMAD.MOV R10, RZ, RZ, -R10 ;  /* 0x000000ffff0a9224 */ /* 0x000fe400078e0a0a */
[----:B-1----:R-:W-:Y:S01]  /*ce50*/  IMAD.HI.U32 R11, R3, R21, RZ ;  /* 0x00000015030b7227 */ /* 0x002fe200078e00ff */
[----:B------:R-:W-:Y:S02]  /*ce60*/  LOP3.LUT R0, R5, 0x30, RZ, 0xfc, !PT ;  /* 0x0000003005007812 */ /* 0x000fe400078efcff */
[----:B------:R0:W-:Y:S01]  /*ce70*/  STL [R1+0x114], R10 ;  /* 0x0001140a01007387 */ /* 0x0001e20000100800 */
[----:B------:R-:W-:Y:S01]  /*ce80*/  ISETP.GT.U32.AND P2, PT, R23, R7, PT ;  /* 0x000000071700720c */ /* 0x000fe20003f44070 */
[----:B------:R-:W-:Y:S01]  /*ce90*/  IMAD.MOV R11, RZ, RZ, -R11 ;  /* 0x000000ffff0b7224 */ /* 0x000fe200078e0a0b */
[----:B------:R-:W-:Y:S01]  /*cea0*/  ISETP.GE.AND P5, PT, R0, RZ, PT ;  /* 0x000000ff0000720c */ /* 0x000fe20003fa6270 */
[----:B------:R-:W-:Y:S01]  /*ceb0*/  IMAD.MOV.U32 R18, RZ, RZ, R13 ;  /* 0x000000ffff127224 */ /* 0x000fe200078e000d */
[----:B------:R-:W-:Y:S01]  /*cec0*/  LOP3.LUT R4, R5, 0x2e, RZ, 0xfc, !PT ;  /* 0x0000002e05047812 */ /* 0x000fe200078efcff */
[----:B------:R-:W-:Y:S01]  /*ced0*/  IMAD R21, R23, R11, R21 ;  /* 0x0000000b17157224 */ /* 0x000fe200078e0215 */
[----:B------:R-:W-:Y:S01]  /*cee0*/  IABS R0, R0 ;  /* 0x0000000000007213 */ /* 0x000fe20000000000 */
[----:B0-----:R-:W-:Y:S01]  /*cef0*/  IMAD.HI.U32 R10, R3, R6, RZ ;  /* 0x00000006030a7227 */ /* 0x001fe200078e00ff */
[----:B------:R-:W-:-:S03]  /*cf00*/  ISETP.GE.AND P1, PT, R4, RZ, PT ;  /* 0x000000ff0400720c */ /* 0x000fc60003f26270 */
[----:B------:R-:W-:Y:S01]  /*cf10*/  IMAD.MOV R10, RZ, RZ, -R10 ;  /* 0x000000ffff0a7224 */ /* 0x000fe200078e0a0a */
[----:B------:R-:W-:Y:S01]  /*cf20*/  IABS R8, R4 ;  /* 0x0000000400087213 */ /* 0x000fe20000000000 */
[----:B------:R-:W-:Y:S01]  /*cf30*/  @!P4 IMAD.MOV R18, RZ, RZ, -R18 ;  /* 0x000000ffff12c224 */ /* 0x000fe200078e0a12 */
[----:B------:R-:W-:Y:S01]  /*cf40*/  ISETP.GT.U32.AND P4, PT, R23, R21, PT ;  /* 0x000000151700720c */ /* 0x000fe20003f84070 */
[----:B------:R-:W-:-:S04]  /*cf50*/  IMAD.HI.U32 R4, R3, R0, RZ ;  /* 0x0000000003047227 */ /* 0x000fc800078e00ff */
[----:B------:R-:W-:Y:S02]  /*cf60*/  IMAD R6, R23, R10, R6 ;  /* 0x0000000a17067224 */ /* 0x000fe400078e0206 */
[----:B------:R-:W-:Y:S02]  /*cf70*/  IMAD.MOV R4, RZ, RZ, -R4 ;  /* 0x000000ffff047224 */ /* 0x000fe400078e0a04 */
[--C-:B------:R-:W-:Y:S01]  /*cf80*/  @!P2 IMAD.IADD R7, R7, 0x1, -R23.reuse ;  /* 0x000000010707a824 */ /* 0x100fe200078e0a17 */
[C---:B------:R-:W-:Y:S01]  /*cf90*/  ISETP.GT.U32.AND P2, PT, R23.reuse, R6, PT ;  /* 0x000000061700720c */ /* 0x040fe20003f44070 */
[----:B------:R-:W-:Y:S01]  /*cfa0*/  IMAD R0, R23, R4, R0 ;  /* 0x0000000417007224 */ /* 0x000fe200078e0200 */
[----:B------:R-:W-:Y:S01]  /*cfb0*/  IABS R27, c[0x0][0x178] ;  /* 0x00005e00001b7a13 */ /* 0x000fe20000000000 */
[----:B------:R-:W-:Y:S02]  /*cfc0*/  @!P4 IMAD.IADD R21, R21, 0x1, -R23 ;  /* 0x000000011515c824 */ /* 0x000fe400078e0a17 */
[----:B------:R-:W-:Y:S01]  /*cfd0*/  IMAD.HI.U32 R9, R3, R8, RZ ;  /* 0x0000000803097227 */ /* 0x000fe200078e00ff */
[----:B------:R-:W-:Y:S01]  /*cfe0*/  ISETP.GT.U32.AND P4, PT, R23, R0, PT ;  /* 0x000000001700720c */ /* 0x000fe20003f84070 */
[----:B------:R-:W0:Y:S01]  /*cff0*/  I2F.RP R17, R27 ;  /* 0x0000001b00117306 */ /* 0x000e220000209400 */
[C---:B------:R-:W-:Y:S01]  /*d000*/  LOP3.LUT R16, R5.reuse, 0x2c, RZ, 0xfc, !PT ;  /* 0x0000002c05107812 */ /* 0x040fe200078efcff */
[----:B------:R-:W-:Y:S01]  /*d010*/  IMAD.MOV R9, RZ, RZ, -R9 ;  /* 0x000000ffff097224 */ /* 0x000fe200078e0a09 */
[----:B------:R-:W-:-:S03]  /*d020*/  LOP3.LUT R19, R5, 0x2a, RZ, 0xfc, !PT ;  /* 0x0000002a05137812 */ /* 0x000fc600078efcff */
[----:B------:R-:W-:Y:S01]  /*d030*/  @!P2 IMAD.IADD R6, R6, 0x1, -R23 ;  /* 0x000000010606a824 */ /* 0x000fe200078e0a17 */
[C---:B------:R-:W-:Y:S01]  /*d040*/  ISETP.GT.U32.AND P2, PT, R23.reuse, R21, PT ;  /* 0x000000151700720c */ /* 0x040fe20003f44070 */
[----:B------:R-:W-:Y:S01]  /*d050*/  IMAD R8, R23, R9, R8 ;  /* 0x0000000917087224 */ /* 0x000fe200078e0208 */
[----:B------:R-:W-:Y:S01]  /*d060*/  IABS R9, R16 ;  /* 0x0000001000097213 */ /* 0x000fe20000000000 */
[----:B------:R-:W-:Y:S01]  /*d070*/  IMAD.MOV.U32 R28, RZ, RZ, R7 ;  /* 0x000000ffff1c7224 */ /* 0x000fe200078e0007 */
[----:B------:R-:W-:Y:S02]  /*d080*/  LOP3.LUT R20, R5, 0x28, RZ, 0xfc, !PT ;  /* 0x0000002805147812 */ /* 0x000fe400078efcff */
[----:B------:R-:W-:Y:S01]  /*d090*/  IABS R11, R19 ;  /* 0x00000013000b7213 */ /* 0x000fe20000000000 */
[----:B------:R-:W-:Y:S01]  /*d0a0*/  @!P4 IMAD.IADD R0, R0, 0x1, -R23 ;  /* 0x000000010000c824 */ /* 0x000fe200078e0a17 */
[----:B------:R-:W-:Y:S01]  /*d0b0*/  IABS R12, R20 ;  /* 0x00000014000c7213 */ /* 0x000fe20000000000 */
[----:B------:R-:W-:Y:S01]  /*d0c0*/  @!P3 IMAD.MOV R28, RZ, RZ, -R28 ;  /* 0x000000ffff1cb224 */ /* 0x000fe200078e0a1c */
[----:B------:R-:W-:Y:S01]  /*d0d0*/  ISETP.GT.U32.AND P3, PT, R23, R6, PT ;  /* 0x000000061700720c */ /* 0x000fe20003f64070 */
[----:B------:R-:W-:Y:S01]  /*d0e0*/  IMAD.HI.U32 R25, R3, R9, RZ ;  /* 0x0000000903197227 */ /* 0x000fe200078e00ff */
[----:B------:R-:W-:-:S03]  /*d0f0*/  ISETP.GT.U32.AND P4, PT, R23, R0, PT ;  /* 0x000000001700720c */ /* 0x000fc60003f84070 */
[C---:B------:R-:W-:Y:S01]  /*d100*/  IMAD.HI.U32 R24, R3.reuse, R11, RZ ;  /* 0x0000000b03187227 */ /* 0x040fe200078e00ff */
[----:B0-----:R-:W0:Y:S03]  /*d110*/  MUFU.RCP R17, R17 ;  /* 0x0000001100117308 */ /* 0x001e260000001000 */
[----:B------:R-:W-:Y:S02]  /*d120*/  IMAD.MOV R25, RZ, RZ, -R25 ;  /* 0x000000ffff197224 */ /* 0x000fe400078e0a19 */
[----:B------:R-:W-:-:S04]  /*d130*/  IMAD.HI.U32 R22, R3, R12, RZ ;  /* 0x0000000c03167227 */ /* 0x000fc800078e00ff */
[----:B------:R-:W-:Y:S02]  /*d140*/  IMAD.MOV R24, RZ, RZ, -R24 ;  /* 0x000000ffff187224 */ /* 0x000fe400078e0a18 */
[----:B------:R-:W-:Y:S02]  /*d150*/  @!P2 IMAD.IADD R21, R21, 0x1, -R23 ;  /* 0x000000011515a824 */ /* 0x000fe400078e0a17 */
[----:B------:R-:W-:Y:S01]  /*d160*/  IMAD R9, R23, R25, R9 ;  /* 0x0000001917097224 */ /* 0x000fe200078e0209 */
[----:B------:R-:W-:Y:S01]  /*d170*/  LOP3.LUT R10, R5, 0x24, RZ, 0xfc, !PT ;  /* 0x00000024050a7812 */ /* 0x000fe200078efcff */
[----:B------:R-:W-:Y:S01]  /*d180*/  IMAD.MOV R22, RZ, RZ, -R22 ;  /* 0x000000ffff167224 */ /* 0x000fe200078e0a16 */
[C---:B------:R-:W-:Y:S01]  /*d190*/  ISETP.GT.U32.AND P2, PT, R23.reuse, R8, PT ;  /* 0x000000081700720c */ /* 0x040fe20003f44070 */
[C---:B------:R-:W-:Y:S02]  /*d1a0*/  IMAD R11, R23.reuse, R24, R11 ;  /* 0x00000018170b7224 */ /* 0x040fe400078e020b */
[----:B------:R-:W-:Y:S01]  /*d1b0*/  IMAD.MOV.U32 R25, RZ, RZ, R21 ;  /* 0x000000ffff197224 */ /* 0x000fe200078e0015 */
[----:B------:R-:W-:Y:S01]  /*d1c0*/  IABS R15, R10 ;  /* 0x0000000a000f7213 */ /* 0x000fe20000000000 */
[----:B------:R-:W-:-:S02]  /*d1d0*/  IMAD R12, R23, R22, R12 ;  /* 0x00000016170c7224 */ /* 0x000fc400078e020c */
[----:B------:R-:W-:Y:S01]  /*d1e0*/  @!P6 IMAD.MOV R25, RZ, RZ, -R25 ;  /* 0x000000ffff19e224 */ /* 0x000fe200078e0a19 */
[C---:B------:R-:W-:Y:S01]  /*d1f0*/  ISETP.GT.U32.AND P6, PT, R23.reuse, R9, PT ;  /* 0x000000091700720c */ /* 0x040fe20003fc4070 */
[--C-:B------:R-:W-:Y:S01]  /*d200*/  @!P3 IMAD.IADD R6, R6, 0x1, -R23.reuse ;  /* 0x000000010606b824 */ /* 0x100fe200078e0a17 */
[C---:B------:R-:W-:Y:S01]  /*d210*/  ISETP.GT.U32.AND P3, PT, R23.reuse, R11, PT ;  /* 0x0000000b1700720c */ /* 0x040fe20003f64070 */
[--C-:B------:R-:W-:Y:S01]  /*d220*/  @!P4 IMAD.IADD R0, R0, 0x1, -R23.reuse ;  /* 0x000000010000c824 */ /* 0x100fe200078e0a17 */
[----:B------:R1:W-:Y:S01]  /*d230*/  STL [R1+0x104], R18 ;  /* 0x0001041201007387 */ /* 0x0003e20000100800 */
[----:B------:R-:W-:Y:S01]  /*d240*/  ISETP.GT.U32.AND P4, PT, R23, R12, PT ;  /* 0x0000000c1700720c */ /* 0x000fe20003f84070 */
[----:B------:R-:W-:Y:S01]  /*d250*/  @!P2 IMAD.IADD R8, R8, 0x1, -R23 ;  /* 0x000000010808a824 */ /* 0x000fe200078e0a17 */
[----:B------:R-:W-:Y:S02]  /*d260*/  LOP3.LUT R26, R5, 0x20, RZ, 0xfc, !PT ;  /* 0x00000020051a7812 */ /* 0x000fe400078efcff */
[----:B0-----:R-:W-:Y:S01]  /*d270*/  IADD3 R22, R17, 0xffffffe, RZ ;  /* 0x0ffffffe11167810 */ /* 0x001fe20007ffe0ff */
[----:B-1----:R-:W-:Y:S01]  /*d280*/  IMAD.HI.U32 R18, R3, R15, RZ ;  /* 0x0000000f03127227 */ /* 0x002fe200078e00ff */
[----:B------:R-:W-:-:S03]  /*d290*/  LOP3.LUT R4, R5, 0x26, RZ, 0xfc, !PT ;  /* 0x0000002605047812 */ /* 0x000fc600078efcff */
[----:B------:R-:W-:Y:S01]  /*d2a0*/  IMAD.MOV R18, RZ, RZ, -R18 ;  /* 0x000000ffff127224 */ /* 0x000fe200078e0a12 */
[----:B------:R0:W1:Y:S01]  /*d2b0*/  F2I.FTZ.U32.TRUNC.NTZ R7, R22 ;  /* 0x0000001600077305 */ /* 0x000062000021f000 */
[----:B------:R2:W-:Y:S01]  /*d2c0*/  STL [R1+0x68], R26 ;  /* 0x0000681a01007387 */ /* 0x0005e20000100800 */
[----:B------:R-:W-:Y:S01]  /*d2d0*/  @!P6 IMAD.IADD R9, R9, 0x1, -R23 ;  /* 0x000000010909e824 */ /* 0x000fe200078e0a17 */
[----:B------:R-:W-:Y:S01]  /*d2e0*/  IABS R14, R4 ;  /* 0x00000004000e7213 */ /* 0x000fe20000000000 */
[----:B------:R-:W-:Y:S01]  /*d2f0*/  IMAD R15, R23, R18, R15 ;  /* 0x00000012170f7224 */ /* 0x000fe200078e020f */
[----:B------:R-:W-:Y:S01]  /*d300*/  IABS R18, R5 ;  /* 0x0000000500127213 */ /* 0x000fe20000000000 */
[--C-:B------:R-:W-:Y:S01]  /*d310*/  @!P3 IMAD.IADD R11, R11, 0x1, -R23.reuse ;  /* 0x000000010b0bb824 */ /* 0x100fe200078e0a17 */
[----:B------:R-:W-:Y:S01]  /*d320*/  ISETP.GT.U32.AND P6, PT, R23, R8, PT ;  /* 0x000000081700720c */ /* 0x000fe20003fc4070 */
[----:B------:R-:W-:Y:S01]  /*d330*/  @!P4 IMAD.IADD R12, R12, 0x1, -R23 ;  /* 0x000000010c0cc824 */ /* 0x000fe200078e0a17 */
[----:B--2---:R-:W-:Y:S01]  /*d340*/  IABS R26, R26 ;  /* 0x0000001a001a7213 */ /* 0x004fe20000000000 */
[----:B------:R-:W-:Y:S01]  /*d350*/  IMAD.HI.U32 R13, R3, R14, RZ ;  /* 0x0000000e030d7227 */ /* 0x000fe200078e00ff */
[----:B------:R-:W-:-:S03]  /*d360*/  ISETP.GT.U32.AND P4, PT, R23, R11, PT ;  /* 0x0000000b1700720c */ /* 0x000fc60003f84070 */
[----:B0-----:R-:W-:-:S04]  /*d370*/  IMAD.HI.U32 R22, R3, R26, RZ ;  /* 0x0000001a03167227 */ /* 0x001fc800078e00ff */
[----:B------:R-:W-:-:S04]  /*d380*/  IMAD.HI.U32 R21, R3, R18, RZ ;  /* 0x0000001203157227 */ /* 0x000fc800078e00ff */
[----:B------:R-:W-:Y:S02]  /*d390*/  IMAD.MOV R13, RZ, RZ, -R13 ;  /* 0x000000ffff0d7224 */ /* 0x000fe400078e0a0d */
[----:B------:R-:W-:Y:S02]  /*d3a0*/  IMAD.MOV R22, RZ, RZ, -R22 ;  /* 0x000000ffff167224 */ /* 0x000fe400078e0a16 */
[----:B------:R-:W-:Y:S02]  /*d3b0*/  IMAD.MOV R21, RZ, RZ, -R21 ;  /* 0x000000ffff157224 */ /* 0x000fe400078e0a15 */
[----:B------:R-:W-:Y:S01]  /*d3c0*/  IMAD R14, R23, R13, R14 ;  /* 0x0000000d170e7224 */ /* 0x000fe200078e020e */
[----:B------:R-:W-:Y:S01]  /*d3d0*/  LOP3.LUT R13, R5, 0x22, RZ, 0xfc, !PT ;  /* 0x00000022050d7812 */ /* 0x000fe200078efcff */
[C---:B------:R-:W-:Y:S02]  /*d3e0*/  IMAD R26, R23.reuse, R22, R26 ;  /* 0x00000016171a7224 */ /* 0x040fe400078e021a */
[----:B------:R-:W-:-:S02]  /*d3f0*/  IMAD R18, R23, R21, R18 ;  /* 0x0000001517127224 */ /* 0x000fc400078e0212 */
[----:B------:R-:W-:Y:S01]  /*d400*/  @!P6 IMAD.IADD R8, R8, 0x1, -R23 ;  /* 0x000000010808e824 */ /* 0x000fe200078e0a17 */
[----:B------:R-:W-:Y:S01]  /*d410*/  ISETP.GT.U32.AND P6, PT, R23, R15, PT ;  /* 0x0000000f1700720c */ /* 0x000fe20003fc4070 */
[----:B-1----:R-:W-:Y:S01]  /*d420*/  IMAD.MOV R21, RZ, RZ, -R7 ;  /* 0x000000ffff157224 */ /* 0x002fe200078e0a07 */
[----:B------:R-:W-:Y:S01]  /*d430*/  STL [R1+0xc4], R28 ;  /* 0x0000c41c01007387 */ /* 0x000fe20000100800 */
[----:B------:R-:W-:Y:S01]  /*d440*/  @!P4 IMAD.IADD R11, R11, 0x1, -R23 ;  /* 0x000000010b0bc824 */ /* 0x000fe200078e0a17 */
[----:B------:R-:W-:Y:S02]  /*d450*/  IABS R17, R13 ;  /* 0x0000000d00117213 */ /* 0x000fe40000000000 */
[----:B------:R0:W-:Y:S01]  /*d460*/  STL [R1+0x94], R25 ;  /* 0x0000941901007387 */ /* 0x0001e20000100800 */
[C---:B------:R-:W-:Y:S02]  /*d470*/  ISETP.GT.U32.AND P4, PT, R23.reuse, R26, PT ;  /* 0x0000001a1700720c */ /* 0x040fe40003f84070 */
[----:B------:R-:W-:Y:S01]  /*d480*/  ISETP.GT.U32.AND P3, PT, R23, R9, PT ;  /* 0x000000091700720c */ /* 0x000fe20003f64070 */
[----:B------:R-:W-:-:S04]  /*d490*/  IMAD.HI.U32 R24, R3, R17, RZ ;  /* 0x0000001103187227 */ /* 0x000fc800078e00ff */
[----:B0-----:R-:W-:Y:S02]  /*d4a0*/  IMAD.MOV.U32 R25, RZ, RZ, R6 ;  /* 0x000000ffff197224 */ /* 0x001fe400078e0006 */
[----:B------:R-:W-:-:S04]  /*d4b0*/  IMAD.MOV.U32 R6, RZ, RZ, R21 ;  /* 0x000000ffff067224 */ /* 0x000fc800078e0015 */
[----:B------:R-:W-:Y:S02]  /*d4c0*/  IMAD R22, R6, R27, RZ ;  /* 0x0000001b06167224 */ /* 0x000fe400078e02ff */
[----:B------:R-:W-:Y:S02]  /*d4d0*/  IMAD.MOV.U32 R6, RZ, RZ, RZ ;  /* 0x000000ffff067224 */ /* 0x000fe400078e00ff */
[----:B------:R-:W-:Y:S01]  /*d4e0*/  @!P0 IMAD.MOV R25, RZ, RZ, -R25 ;  /* 0x000000ffff198224 */ /* 0x000fe200078e0a19 */
[C---:B------:R-:W-:Y:S01]  /*d4f0*/  ISETP.GT.U32.AND P0, PT, R23.reuse, R12, PT ;  /* 0x0000000c1700720c */ /* 0x040fe20003f04070 */
[----:B------:R-:W-:Y:S01]  /*d500*/  IMAD.MOV R24, RZ, RZ, -R24 ;  /* 0x000000ffff187224 */ /* 0x000fe200078e0a18 */
[----:B------:R-:W-:Y:S01]  /*d510*/  ISETP.GT.U32.AND P2, PT, R23, R14, PT ;  /* 0x0000000e1700720c */ /* 0x000fe20003f44070 */
[----:B------:R-:W-:Y:S01]  /*d520*/  IMAD.HI.U32 R22, R7, R22, R6 ;  /* 0x0000001607167227 */ /* 0x000fe200078e0006 */
[----:B----4-:R-:W-:-:S03]  /*d530*/  IABS R21, R2 ;  /* 0x0000000200157213 */ /* 0x010fc60000000000 */
[----:B------:R-:W-:Y:S02]  /*d540*/  @!P6 IMAD.IADD R15, R15, 0x1, -R23 ;  /* 0x000000010f0fe824 */ /* 0x000fe400078e0a17 */
[C---:B------:R-:W-:Y:S02]  /*d550*/  IMAD R17, R23.reuse, R24, R17 ;  /* 0x0000001817117224 */ /* 0x040fe400078e0211 */
[----:B------:R-:W-:Y:S01]  /*d560*/  @!P4 IMAD.IADD R26, R26, 0x1, -R23 ;  /* 0x000000011a1ac824 */ /* 0x000fe200078e0a17 */
[----:B------:R-:W-:Y:S01]  /*d570*/  ISETP.GT.U32.AND P4, PT, R23, R15, PT ;  /* 0x0000000f1700720c */ /* 0x000fe20003f84070 */
[----:B------:R-:W-:-:S04]  /*d580*/  IMAD.HI.U32 R7, R22, R21, RZ ;  /* 0x0000001516077227 */ /* 0x000fc800078e00ff */
[----:B------:R-:W-:Y:S01]  /*d590*/  @!P3 IMAD.IADD R9, R9, 0x1, -R23 ;  /* 0x000000010909b824 */ /* 0x000fe200078e0a17 */
[C---:B------:R-:W-:Y:S01]  /*d5a0*/  ISETP.GT.U32.AND P3, PT, R23.reuse, R17, PT ;  /* 0x000000111700720c */ /* 0x040fe20003f64070 */
[----:B------:R-:W-:Y:S02]  /*d5b0*/  IMAD.MOV R7, RZ, RZ, -R7 ;  /* 0x000000ffff077224 */ /* 0x000fe400078e0a07 */
[--C-:B------:R-:W-:Y:S01]  /*d5c0*/  @!P0 IMAD.IADD R12, R12, 0x1, -R23.reuse ;  /* 0x000000010c0c8824 */ /* 0x100fe200078e0a17 */
[----:B------:R-:W-:Y:S01]  /*d5d0*/  ISETP.GT.U32.AND P0, PT, R23, R18, PT ;  /* 0x000000121700720c */ /* 0x000fe20003f04070 */
[----:B------:R-:W-:Y:S02]  /*d5e0*/  @!P2 IMAD.IADD R14, R14, 0x1, -R23 ;  /* 0x000000010e0ea824 */ /* 0x000fe400078e0a17 */
[----:B------:R-:W-:Y:S02]  /*d5f0*/  IMAD R24, R27, R7, R21 ;  /* 0x000000071b187224 */ /* 0x000fe400078e0215 */
[----:B------:R-:W-:Y:S01]  /*d600*/  @!P4 IMAD.IADD R15, R15, 0x1, -R23 ;  /* 0x000000010f0fc824 */ /* 0x000fe200078e0a17 */
[----:B------:R-:W-:-:S02]  /*d610*/  ISETP.GT.U32.AND P2, PT, R23, R14, PT ;  /* 0x0000000e1700720c */ /* 0x000fc40003f44070 */
[----:B------:R-:W-:Y:S01]  /*d620*/  ISETP.GT.U32.AND P4, PT, R27, R24, PT ;  /* 0x000000181b00720c */ /* 0x000fe20003f84070 */
[--C-:B------:R-:W-:Y:S02]  /*d630*/  @!P3 IMAD.IADD R17, R17, 0x1, -R23.reuse ;  /* 0x000000011111b824 */ /* 0x100fe400078e0a17 */
[----:B------:R-:W-:Y:S02]  /*d640*/  IMAD.MOV.U32 R6, RZ, RZ, R0 ;  /* 0x000000ffff067224 */ /* 0x000fe400078e0000 */
[----:B------:R-:W-:Y:S01]  /*d650*/  @!P0 IMAD.IADD R18, R18, 0x1, -R23 ;  /* 0x0000000112128824 */ /* 0x000fe200078e0a17 */
[C---:B------:R-:W-:Y:S01]  /*d660*/  ISETP.GT.U32.AND P0, PT, R23.reuse, R17, PT ;  /* 0x000000111700720c */ /* 0x040fe20003f04070 */
[----:B------:R-:W-:Y:S01]  /*d670*/  @!P5 IMAD.MOV R6, RZ, RZ, -R6 ;  /* 0x000000ffff06d224 */ /* 0x000fe200078e0a06 */
[----:B------:R-:W-:-:S03]  /*d680*/  ISETP.GT.U32.AND P5, PT, R23, R26, PT ;  /* 0x0000001a1700720c */ /* 0x000fc60003fa4070 */
[----:B------:R-:W-:Y:S01]  /*d690*/  @!P2 IMAD.IADD R14, R14, 0x1, -R23 ;  /* 0x000000010e0ea824 */ /* 0x000fe200078e0a17 */
[----:B------:R-:W-:Y:S01]  /*d6a0*/  ISETP.GE.AND P2, PT, R16, RZ, PT ;  /* 0x000000ff1000720c */ /* 0x000fe20003f46270 */
[----:B------:R-:W-:Y:S01]  /*d6b0*/  @!P4 IMAD.IADD R24, R24, 0x1, -R27 ;  /* 0x000000011818c824 */ /* 0x000fe200078e0a1b */
[----:B------:R-:W-:Y:S02]  /*d6c0*/  LOP3.LUT R16, R5, 0x1e, RZ, 0xfc, !PT ;  /* 0x0000001e05107812 */ /* 0x000fe400078efcff */
[----:B------:R-:W-:Y:S02]  /*d6d0*/  ISETP.GE.AND P3, PT, R20, RZ, PT ;  /* 0x000000ff1400720c */ /* 0x000fe40003f66270 */
[----:B------:R-:W-:Y:S02]  /*d6e0*/  IABS R20, R16 ;  /* 0x0000001000147213 */ /* 0x000fe40000000000 */
[----:B------:R-:W-:Y:S01]  /*d6f0*/  ISETP.GT.U32.AND P4, PT, R27, R24, PT ;  /* 0x000000181b00720c */ /* 0x000fe20003f84070 */
[----:B------:R-:W-:Y:S01]  /*d700*/  @!P0 IMAD.IADD R17, R17, 0x1, -R23 ;  /* 0x0000000111118824 */ /* 0x000fe200078e0a17 */
[----:B------:R-:W-:Y:S01]  /*d710*/  ISETP.GE.AND P0, PT, R4, RZ, PT ;  /* 0x000000ff0400720c */ /* 0x000fe20003f06270 */
[----:B------:R-:W-:Y:S01]  /*d720*/  IMAD.HI.U32 R4, R3, R20, RZ ;  /* 0x0000001403047227 */ /* 0x000fe200078e00ff */
[----:B------:R0:W-:Y:S01]  /*d730*/  STL [R1+0x1650], R2 ;  /* 0x0016500201007387 */ /* 0x0001e20000100800 */
[----:B------:R-:W-:-:S02]  /*d740*/  LOP3.LUT R28, R5, 0x1a, RZ, 0xfc, !PT ;  /* 0x0000001a051c7812 */ /* 0x000fc400078efcff */
[----:B------:R-:W-:Y:S02]  /*d750*/  @!P1 IMAD.MOV R8, RZ, RZ, -R8 ;  /* 0x000000ffff089224 */ /* 0x000fe400078e0a08 */
[----:B------:R-:W-:Y:S02]  /*d760*/  @!P5 IMAD.IADD R26, R26, 0x1, -R23 ;  /* 0x000000011a1ad824 */ /* 0x000fe400078e0a17 */
[----:B------:R-:W-:Y:S01]  /*d770*/  IMAD.MOV R4, RZ, RZ, -R4 ;  /* 0x000000ffff047224 */ /* 0x000fe200078e0a04 */
[----:B------:R1:W-:Y:S01]  /*d780*/  STL [R1], R25 ;  /* 0x0000001901007387 */ /* 0x0003e20000100800 */
[----:B------:R-:W-:Y:S01]  /*d790*/  @!P2 IMAD.MOV R9, RZ, RZ, -R9 ;  /* 0x000000ffff09a224 */ /* 0x000fe200078e0a09 */
[C---:B------:R-:W-:Y:S02]  /*d7a0*/  LOP3.LUT R0, R5.reuse, 0x1c, RZ, 0xfc, !PT ;  /* 0x0000001c05007812 */ /* 0x040fe400078efcff */
[----:B0-----:R-:W-:Y:S01]  /*d7b0*/  LOP3.LUT R2, R5, 0x16, RZ, 0xfc, !PT ;  /* 0x0000001605027812 */ /* 0x001fe200078efcff */
[----:B------:R-:W-:Y:S01]  /*d7c0*/  STL [R1+0x1760], R6 ;  /* 0x0017600601007387 */ /* 0x000fe20000100800 */
[----:B------:R-:W-:Y:S01]  /*d7d0*/  IMAD R20, R23, R4, R20 ;  /* 0x0000000417147224 */ /* 0x000fe200078e0214 */
[----:B------:R-:W-:Y:S01]  /*d7e0*/  IABS R21, R28 ;  /* 0x0000001c00157213 */ /* 0x000fe20000000000 */
[----:B------:R-:W-:Y:S01]  /*d7f0*/  @!P4 IMAD.IADD R24, R24, 0x1, -R27 ;  /* 0x000000011818c824 */ /* 0x000fe200078e0a1b */
[----:B------:R-:W-:Y:S01]  /*d800*/  STL [R1+0x1764], R8 ;  /* 0x0017640801007387 */ /* 0x000fe20000100800 */
[----:B-1----:R-:W-:-:S02]  /*d810*/  LOP3.LUT R25, R5, 0x14, RZ, 0xfc, !PT ;  /* 0x0000001405197812 */ /* 0x002fc400078efcff */
[----:B------:R-:W-:Y:S01]  /*d820*/  IABS R22, R0 ;  /* 0x0000000000167213 */ /* 0x000fe20000000000 */
[----:B------:R-:W-:Y:S01]  /*d830*/  STL [R1+0x180c], R26 ;  /* 0x00180c1a01007387 */ /* 0x000fe20000100800 */
[----:B------:R-:W-:-:S03]  /*d840*/  ISETP.GT.U32.AND P4, PT, R23, R20, PT ;  /* 0x000000141700720c */ /* 0x000fc60003f84070 */
[----:B------:R-:W-:Y:S01]  /*d850*/  STL [R1+0x1768], R9 ;  /* 0x0017680901007387 */ /* 0x000fe20000100800 */
[----:B------:R-:W-:-:S03]  /*d860*/  ISETP.GE.AND P6, PT, R19, RZ, PT ;  /* 0x000000ff1300720c */ /* 0x000fc60003fc6270 */
[----:B------:R-:W-:Y:S01]  /*d870*/  STL [R1+0x50], R2 ;  /* 0x0000500201007387 */ /* 0x000fe20000100800 */
[----:B------:R-:W-:-:S03]  /*d880*/  IMAD.HI.U32 R7, R3, R22, RZ ;  /* 0x0000001603077227 */ /* 0x000fc600078e00ff */
[----:B------:R-:W-:Y:S04]  /*d890*/  STL [R1+0x4c], R25 ;  /* 0x00004c1901007387 */ /* 0x000fe80000100800 */
[----:B------:R0:W-:Y:S01]  /*d8a0*/  STL [R1+0x580], R24 ;  /* 0x0005801801007387 */ /* 0x0001e20000100800 */
[----:B------:R-:W-:Y:S01]  /*d8b0*/  ISETP.GT.U32.AND P1, PT, R23, R18, PT ;  /* 0x000000121700720c */ /* 0x000fe20003f24070 */
[----:B------:R-:W-:Y:S02]  /*d8c0*/  IMAD.MOV R7, RZ, RZ, -R7 ;  /* 0x000000ffff077224 */ /* 0x000fe400078e0a07 */
[----:B------:R-:W-:Y:S02]  /*d8d0*/  @!P3 IMAD.MOV R12, RZ, RZ, -R12 ;  /* 0x000000ffff0cb224 */ /* 0x000fe400078e0a0c */
[----:B0-----:R-:W-:Y:S01]  /*d8e0*/  IMAD.HI.U32 R24, R3, R21, RZ ;  /* 0x0000001503187227 */ /* 0x001fe200078e00ff */
[----:B------:R-:W-:-:S03]  /*d8f0*/  ISETP.GE.AND P3, PT, R0, RZ, PT ;  /* 0x000000ff0000720c */ /* 0x000fc60003f66270 */
[----:B------:R-:W-:Y:S01]  /*d900*/  IMAD.MOV R24, RZ, RZ, -R24 ;  /* 0x000000ffff187224 */ /* 0x000fe200078e0a18 */
[----:B------:R-:W-:Y:S01]  /*d910*/  LOP3.LUT R29, R5, 0x18, RZ, 0xfc, !PT ;  /* 0x00000018051d7812 */ /* 0x000fe200078efcff */
[C---:B------:R-:W-:Y:S02]  /*d920*/  IMAD R22, R23.reuse, R7, R22 ;  /* 0x0000000717167224 */ /* 0x040fe400078e0216 */
[C---:B------:R-:W-:Y:S01]  /*d930*/  IMAD R0, R23.reuse, R24, R21 ;  /* 0x0000001817007224 */ /* 0x040fe200078e0215 */
[----:B------:R-:W-:Y:S01]  /*d940*/  ISETP.GE.AND P5, PT, R10, RZ, PT ;  /* 0x000000ff0a00720c */ /* 0x000fe20003fa6270 */
[----:B------:R-:W-:Y:S01]  /*d950*/  @!P4 IMAD.IADD R20, R20, 0x1, -R23 ;  /* 0x000000011414c824 */ /* 0x000fe200078e0a17 */
[----:B------:R-:W-:Y:S01]  /*d960*/  IABS R4, R29 ;  /* 0x0000001d00047213 */ /* 0x000fe20000000000 */
[----:B------:R-:W-:Y:S01]  /*d970*/  @!P6 IMAD.MOV R11, RZ, RZ, -R11 ;  /* 0x000000ffff0be224 */ /* 0x000fe200078e0a0b */
[----:B------:R-:W-:Y:S02]  /*d980*/  IABS R10, R25 ;  /* 0x00000019000a7213 */ /* 0x000fe40000000000 */
[----:B------:R-:W-:-:S02]  /*d990*/  ISETP.GT.U32.AND P4, PT, R23, R0, PT ;  /* 0x000000001700720c */ /* 0x000fc40003f84070 */
[----:B------:R-:W-:Y:S01]  /*d9a0*/  ISETP.GT.U32.AND P6, PT, R23, R22, PT ;  /* 0x000000161700720c */ /* 0x000fe20003fc4070 */
[----:B------:R-:W-:Y:S01]  /*d9b0*/  @!P1 IMAD.IADD R18, R18, 0x1, -R23 ;  /* 0x0000000112129824 */ /* 0x000fe200078e0a17 */
[----:B------:R-:W-:Y:S01]  /*d9c0*/  ISETP.GE.AND P1, PT, R13, RZ, PT ;  /* 0x000000ff0d00720c */ /* 0x000fe20003f26270 */
[----:B------:R-:W-:Y:S01]  /*d9d0*/  IMAD.HI.U32 R19, R3, R4, RZ ;  /* 0x0000000403137227 */ /* 0x000fe200078e00ff */
[----:B------:R-:W-:-:S03]  /*d9e0*/  IABS R7, R2 ;  /* 0x0000000200077213 */ /* 0x000fc60000000000 */
[----:B------:R-:W-:Y:S01]  /*d9f0*/  IMAD.HI.U32 R13, R3, R10, RZ ;  /* 0x0000000a030d7227 */ /* 0x000fe200078e00ff */
[----:B------:R-:W-:Y:S02]  /*da00*/  ISETP.GE.AND P2, PT, R16, RZ, PT ;  /* 0x000000ff1000720c */ /* 0x000fe40003f46270 */
[----:B------:R-:W-:Y:S01]  /*da10*/  LOP3.LUT R6, R5, 0x12, RZ, 0xfc, !PT ;  /* 0x0000001205067812 */ /* 0x000fe200078efcff */
[----:B------:R-:W-:Y:S02]  /*da20*/  IMAD.MOV R19, RZ, RZ, -R19 ;  /* 0x000000ffff137224 */ /* 0x000fe400078e0a13 */
[----:B------:R-:W-:Y:S02]  /*da30*/  IMAD.MOV R13, RZ, RZ, -R13 ;  /* 0x000000ffff0d7224 */ /* 0x000fe400078e0a0d */
[----:B------:R-:W-:-:S04]  /*da40*/  IMAD.HI.U32 R16, R3, R7, RZ ;  /* 0x0000000703107227 */ /* 0x000fc800078e00ff */
[C---:B------:R-:W-:Y:S02]  /*da50*/  IMAD R4, R23.reuse, R19, R4 ;  /* 0x0000001317047224 */ /* 0x040fe400078e0204 */
[C---:B------:R-:W-:Y:S01]  /*da60*/  IMAD R10, R23.reuse, R13, R10 ;  /* 0x0000000d170a7224 */ /* 0x040fe200078e020a */
[----:B------:R-:W-:Y:S01]  /*da70*/  IABS R13, R6 ;  /* 0x00000006000d7213 */ /* 0x000fe20000000000 */
[--C-:B------:R-:W-:Y:S02]  /*da80*/  @!P4 IMAD.IADD R0, R0, 0x1, -R23.reuse ;  /* 0x000000010000c824 */ /* 0x100fe400078e0a17 */
[----:B------:R-:W-:Y:S02]  /*da90*/  IMAD.MOV R16, RZ, RZ, -R16 ;  /* 0x000000ffff107224 */ /* 0x000fe400078e0a10 */
[----:B------:R-:W-:Y:S01]  /*daa0*/  @!P6 IMAD.IADD R22, R22, 0x1, -R23 ;  /* 0x000000011616e824 */ /* 0x000fe200078e0a17 */
[C---:B------:R-:W-:Y:S01]  /*dab0*/  ISETP.GT.U32.AND P6, PT, R23.reuse, R4, PT ;  /* 0x000000041700720c */ /* 0x040fe20003fc4070 */
[----:B------:R-:W-:Y:S01]  /*dac0*/  @!P5 IMAD.MOV R15, RZ, RZ, -R15 ;  /* 0x000000ffff0fd224 */ /* 0x000fe200078e0a0f */
[C---:B------:R-:W-:Y:S01]  /*dad0*/  ISETP.GT.U32.AND P5, PT, R23.reuse, R0, PT ;  /* 0x000000001700720c */ /* 0x040fe20003fa4070 */
[C---:B------:R-:W-:Y:S01]  /*dae0*/  IMAD R7, R23.reuse, R16, R7 ;  /* 0x0000001017077224 */ /* 0x040fe200078e0207 */
[----:B------:R-:W-:Y:S01]  /*daf0*/  ISETP.GT.U32.AND P4, PT, R23, R22, PT ;  /* 0x000000161700720c */ /* 0x000fe20003f84070 */
[----:B------:R-:W-:Y:S01]  /*db00*/  IMAD.HI.U32 R16, R3, R13, RZ ;  /* 0x0000000d03107227 */ /* 0x000fe200078e00ff */
[----:B------:R-:W-:-:S03]  /*db10*/  LOP3.LUT R2, R5, 0x10, RZ, 0xfc, !PT ;  /* 0x0000001005027812 */ /* 0x000fc600078efcff */
[----:B------:R-:W-:Y:S01]  /*db20*/  IMAD.MOV R16, RZ, RZ, -R16 ;  /* 0x000000ffff107224 */ /* 0x000fe200078e0a10 */
[----:B------:R-:W-:Y:S02]  /*db30*/  IABS R25, R2 ;  /* 0x0000000200197213 */ /* 0x000fe40000000000 */
[----:B------:R-:W-:Y:S01]  /*db40*/  LOP3.LUT R8, R5, 0xe, RZ, 0xfc, !PT ;  /* 0x0000000e05087812 */ /* 0x000fe200078efcff */
[----:B------:R-:W-:Y:S01]  /*db50*/  IMAD R13, R23, R16, R13 ;  /* 0x00000010170d7224 */ /* 0x000fe200078e020d */
[----:B------:R-:W-:Y:S01]  /*db60*/  LOP3.LUT R26, R5, 0xc, RZ, 0xfc, !PT ;  /* 0x0000000c051a7812 */ /* 0x000fe200078efcff */
[----:B------:R-:W-:Y:S01]  /*db70*/  IMAD.HI.U32 R16, R3, R25, RZ ;  /* 0x0000001903107227 */ /* 0x000fe200078e00ff */
[----:B------:R-:W-:Y:S02]  /*db80*/  IABS R19, R8 ;  /* 0x0000000800137213 */ /* 0x000fe40000000000 */
[----:B------:R-:W-:Y:S01]  /*db90*/  IABS R21, R26 ;  /* 0x0000001a00157213 */ /* 0x000fe20000000000 */
[----:B------:R-:W-:-:S02]  /*dba0*/  @!P6 IMAD.IADD R4, R4, 0x1, -R23 ;  /* 0x000000010404e824 */ /* 0x000fc400078e0a17 */
[--C-:B------:R-:W-:Y:S01]  /*dbb0*/  @!P5 IMAD.IADD R0, R0, 0x1, -R23.reuse ;  /* 0x000000010000d824 */ /* 0x100fe200078e0a17 */
[C---:B------:R-:W-:Y:S01]  /*dbc0*/  ISETP.GT.U32.AND P5, PT, R23.reuse, R13, PT ;  /* 0x0000000d1700720c */ /* 0x040fe20003fa4070 */
[----:B------:R-:W-:Y:S01]  /*dbd0*/  @!P4 IMAD.IADD R22, R22, 0x1, -R23 ;  /* 0x000000011616c824 */ /* 0x000fe200078e0a17 */
[C---:B------:R-:W-:Y:S01]  /*dbe0*/  ISETP.GT.U32.AND P4, PT, R23.reuse, R10, PT ;  /* 0x0000000a1700720c */ /* 0x040fe20003f84070 */
[----:B------:R-:W-:Y:S01]  /*dbf0*/  IMAD.MOV R16, RZ, RZ, -R16 ;  /* 0x000000ffff107224 */ /* 0x000fe200078e0a10 */
[----:B------:R-:W-:Y:S01]  /*dc00*/  ISETP.GT.U32.AND P6, PT, R23, R4, PT ;  /* 0x000000041700720c */ /* 0x000fe20003fc4070 */
[C---:B------:R-:W-:Y:S01]  /*dc10*/  IMAD.HI.U32 R24, R3.reuse, R19, RZ ;  /* 0x0000001303187227 */ /* 0x040fe200078e00ff */
[----:B------:R0:W-:Y:S03]  /*dc20*/  STL [R1+0x176c], R11 ;  /* 0x00176c0b01007387 */ /* 0x0001e60000100800 */
[----:B------:R-:W-:Y:S01]  /*dc30*/  IMAD.HI.U32 R27, R3, R21, RZ ;  /* 0x00000015031b7227 */ /* 0x000fe200078e00ff */
[----:B------:R1:W-:Y:S03]  /*dc40*/  STL [R1+0x1770], R12 ;  /* 0x0017700c01007387 */ /* 0x0003e60000100800 */
[----:B------:R-:W-:-:S02]  /*dc50*/  IMAD R16, R23, R16, R25 ;  /* 0x0000001017107224 */ /* 0x000fc400078e0219 */
[----:B------:R-:W-:Y:S02]  /*dc60*/  IMAD.MOV R25, RZ, RZ, -R24 ;  /* 0x000000ffff197224 */ /* 0x000fe400078e0a18 */
[----:B------:R-:W-:Y:S01]  /*dc70*/  IMAD.MOV R24, RZ, RZ, -R27 ;  /* 0x000000ffff187224 */ /* 0x000fe200078e0a1b */
[C---:B0-----:R-:W-:Y:S02]  /*dc80*/  LOP3.LUT R11, R5.reuse, 0x8, RZ, 0xfc, !PT ;  /* 0x00000008050b7812 */ /* 0x041fe400078efcff */
[C---:B-1----:R-:W-:Y:S01]  /*dc90*/  LOP3.LUT R12, R5.reuse, 0xa, RZ, 0xfc, !PT ;  /* 0x0000000a050c7812 */ /* 0x042fe200078efcff */
[----:B------:R0:W-:Y:S01]  /*dca0*/  STL [R1+0x44], R6 ;  /* 0x0000440601007387 */ /* 0x0001e20000100800 */
[----:B------:R-:W-:Y:S01]  /*dcb0*/  LOP3.LUT R9, R5, 0x6, RZ, 0xfc, !PT ;  /* 0x0000000605097812 */ /* 0x000fe200078efcff */
[----:B------:R-:W-:Y:S01]  /*dcc0*/  IMAD R21, R23, R24, R21 ;  /* 0x0000001817157224 */ /* 0x000fe200078e0215 */
[----:B------:R-:W-:Y:S01]  /*dcd0*/  IABS R24, R12 ;  /* 0x0000000c00187213 */ /* 0x000fe20000000000 */
[----:B------:R1:W-:Y:S01]  /*dce0*/  STL [R1+0x40], R2 ;  /* 0x0000400201007387 */ /* 0x0003e20000100800 */
[----:B------:R-:W-:-:S02]  /*dcf0*/  @!P0 IMAD.MOV R14, RZ, RZ, -R14 ;  /* 0x000000ffff0e8224 */ /* 0x000fc400078e0a0e */
[----:B------:R-:W-:Y:S01]  /*dd00*/  IMAD R19, R23, R25, R19 ;  /* 0x0000001917137224 */ /* 0x000fe200078e0213 */
[----:B------:R-:W-:Y:S01]  /*dd10*/  IABS R25, R11 ;  /* 0x0000000b00197213 */ /* 0x000fe20000000000 */
[--C-:B------:R-:W-:Y:S01]  /*dd20*/  @!P5 IMAD.IADD R13, R13, 0x1, -R23.reuse ;  /* 0x000000010d0dd824 */ /* 0x100fe200078e0a17 */
[C---:B0-----:R-:W-:Y:S01]  /*dd30*/  LOP3.LUT R6, R5.reuse, 0x4, RZ, 0xfc, !PT ;  /* 0x0000000405067812 */ /* 0x041fe200078efcff */
[--C-:B------:R-:W-:Y:S01]  /*dd40*/  @!P4 IMAD.IADD R10, R10, 0x1, -R23.reuse ;  /* 0x000000010a0ac824 */ /* 0x100fe200078e0a17 */
[C---:B------:R-:W-:Y:S02]  /*dd50*/  ISETP.GE.AND P5, PT, R5.reuse, RZ, PT ;  /* 0x000000ff0500720c */ /* 0x040fe40003fa6270 */
[----:B-1----:R-:W-:Y:S02]  /*dd60*/  LOP3.LUT R2, R5, 0x2, RZ, 0xfc, !PT ;  /* 0x0000000205027812 */ /* 0x002fe400078efcff */
[----:B------:R-:W-:Y:S02]  /*dd70*/  ISETP.GE.AND P4, PT, R29, RZ, PT ;  /* 0x000000ff1d00720c */ /* 0x000fe40003f86270 */
[----:B------:R-:W-:Y:S01]  /*dd80*/  IABS R5, R9 ;  /* 0x0000000900057213 */ /* 0x000fe20000000000 */
[----:B------:R0:W-:Y:S01]  /*dd90*/  STL [R1+0x1810], R8 ;  /* 0x0018100801007387 */ /* 0x0001e20000100800 */
[----:B------:R-:W-:Y:S01]  /*dda0*/  IABS R29, R6 ;  /* 0x00000006001d7213 */ /* 0x000fe20000000000 */
[----:B------:R-:W-:Y:S01]  /*ddb0*/  @!P6 IMAD.IADD R4, R4, 0x1, -R23 ;  /* 0x000000010404e824 */ /* 0x000fe200078e0a17 */
[----:B------:R-:W-:Y:S01]  /*ddc0*/  ISETP.GE.AND P6, PT, R28, RZ, PT ;  /* 0x000000ff1c00720c */ /* 0x000fe20003fc6270 */
[----:B------:R1:W-:Y:S01]  /*ddd0*/  STL [R1+0x1774], R14 ;  /* 0x0017740e01007387 */ /* 0x0003e20000100800 */
[----:B------:R-:W-:-:S03]  /*dde0*/  IMAD.HI.U32 R27, R3, R24, RZ ;  /* 0x00000018031b7227 */ /* 0x000fc600078e00ff */
[----:B------:R2:W-:Y:S01]  /*ddf0*/  STL [R1+0x1778], R15 ;  /* 0x0017780f01007387 */ /* 0x0005e20000100800 */
[----:B------:R-:W-:Y:S01]  /*de00*/  IMAD.HI.U32 R28, R3, R25, RZ ;  /* 0x00000019031c7227 */ /* 0x000fe200078e00ff */
[----:B0-----:R-:W-:-:S03]  /*de10*/  IABS R8, R2 ;  /* 0x0000000200087213 */ /* 0x001fc60000000000 */
[----:B------:R-:W-:Y:S02]  /*de20*/  IMAD.MOV R27, RZ, RZ, -R27 ;  /* 0x000000ffff1b7224 */ /* 0x000fe400078e0a1b */
[----:B-1----:R-:W-:-:S04]  /*de30*/  IMAD.HI.U32 R14, R3, R29, RZ ;  /* 0x0000001d030e7227 */ /* 0x002fc800078e00ff */
[----:B--2---:R-:W-:-:S04]  /*de40*/  IMAD.HI.U32 R15, R3, R5, RZ ;  /* 0x00000005030f7227 */ /* 0x004fc800078e00ff */
[----:B------:R-:W-:Y:S02]  /*de50*/  IMAD.MOV R28, RZ, RZ, -R28 ;  /* 0x000000ffff1c7224 */ /* 0x000fe400078e0a1c */
[----:B------:R-:W-:Y:S02]  /*de60*/  IMAD.MOV R15, RZ, RZ, -R15 ;  /* 0x000000ffff0f7224 */ /* 0x000fe400078e0a0f */
[----:B------:R-:W-:Y:S02]  /*de70*/  IMAD.MOV R14, RZ, RZ, -R14 ;  /* 0x000000ffff0e7224 */ /* 0x000fe400078e0a0e */
[----:B------:R-:W-:Y:S02]  /*de80*/  IMAD R24, R23, R27, R24 ;  /* 0x0000001b17187224 */ /* 0x000fe400078e0218 */
[----:B------:R-:W-:-:S04]  /*de90*/  IMAD.HI.U32 R27, R3, R8, RZ ;  /* 0x00000008031b7227 */ /* 0x000fc800078e00ff */
[C---:B------:R-:W-:Y:S02]  /*dea0*/  IMAD R3, R23.reuse, R28, R25 ;  /* 0x0000001c17037224 */ /* 0x040fe400078e0219 */
[C---:B------:R-:W-:Y:S01]  /*deb0*/  IMAD R5, R23.reuse, R15, R5 ;  /* 0x0000000f17057224 */ /* 0x040fe200078e0205 */
[----:B------:R-:W2:Y:S01]  /*dec0*/  LDL.LU R28, [R1+0x50] ;  /* 0x00005000011c7983 */ /* 0x000ea20000300800 */
[----:B------:R-:W-:-:S03]  /*ded0*/  IMAD R29, R23, R14, R29 ;  /* 0x0000000e171d7224 */ /* 0x000fc600078e021d */
[----:B------:R-:W3:Y:S04]  /*dee0*/  LDL.LU R15, [R1+0x4c] ;  /* 0x00004c00010f7983 */ /* 0x000ee80000300800 */
[----:B------:R-:W4:Y:S01]  /*def0*/  LDL.LU R14, [R1+0x44] ;  /* 0x00004400010e7983 */ /* 0x000f220000300800 */
[C---:B------:R-:W-:Y:S01]  /*df00*/  ISETP.GT.U32.AND P0, PT, R23.reuse, R20, PT ;  /* 0x000000141700720c */ /* 0x040fe20003f04070 */
[----:B------:R-:W-:Y:S02]  /*df10*/  @!P1 IMAD.MOV R17, RZ, RZ, -R17 ;  /* 0x000000ffff119224 */ /* 0x000fe400078e0a11 */
[----:B------:R-:W-:Y:S01]  /*df20*/  @!P5 IMAD.MOV R18, RZ, RZ, -R18 ;  /* 0x000000ffff12d224 */ /* 0x000fe200078e0a12 */
[----:B------:R-:W2:Y:S09]  /*df30*/  LDL.LU R25, [R1+0x40] ;  /* 0x0000400001197983 */ /* 0x000eb20000300800 */
[----:B------:R-:W-:Y:S01]  /*df40*/  @!P0 IMAD.IADD R20, R20, 0x1, -R23 ;  /* 0x0000000114148824 */ /* 0x000fe200078e0a17 */
[----:B------:R-:W-:-:S13]  /*df50*/  ISETP.GT.U32.AND P0, PT, R23, R7, PT ;  /* 0x000000071700720c */ /* 0x000fda0003f04070 */
[----:B------:R-:W-:Y:S01]  /*df60*/  @!P0 IMAD.IADD R7, R7, 0x1, -R23 ;  /* 0x0000000107078824 */ /* 0x000fe200078e0a17 */
[----:B------:R-:W-:Y:S01]  /*df70*/  ISETP.GT.U32.AND P0, PT, R23, R16, PT ;  /* 0x000000101700720c */ /* 0x000fe20003f04070 */
[----:B------:R-:W-:-:S12]  /*df80*/  @!P2 IMAD.MOV R20, RZ, RZ, -R20 ;  /* 0x000000ffff14a224 */ /* 0x000fd800078e0a14 */
[----:B------:R-:W-:Y:S01]  /*df90*/  @!P0 IMAD.IADD R16, R16, 0x1, -R23 ;  /* 0x0000000110108824 */ /* 0x000fe200078e0a17 */
[----:B------:R-:W-:Y:S01]  /*dfa0*/  ISETP.GT.U32.AND P0, PT, R23, R19, PT ;  /* 0x000000131700720c */ /* 0x000fe20003f04070 */
[----:B------:R-:W-:Y:S01]  /*dfb0*/  @!P3 IMAD.MOV R22, RZ, RZ, -R22 ;  /* 0x000000ffff16b224 */ /* 0x000fe200078e0a16 */
[----:B------:R-:W-:Y:S01]  /*dfc0*/  STL [R1+0x177c], R17 ;  /* 0x00177c1101007387 */ /* 0x000fe20000100800 */
[----:B------:R-:W-:Y:S02]  /*dfd0*/  @!P6 IMAD.MOV R0, RZ, RZ, -R0 ;  /* 0x000000ffff00e224 */ /* 0x000fe400078e0a00 */
[----:B------:R-:W-:Y:S01]  /*dfe0*/  IMAD.MOV R27, RZ, RZ, -R27 ;  /* 0x000000ffff1b7224 */ /* 0x000fe200078e0a1b */
[----:B------:R-:W-:Y:S04]  /*dff0*/  STL [R1+0x1780], R18 ;  /* 0x0017801201007387 */ /* 0x000fe80000100800 */
[----:B------:R-:W-:Y:S03]  /*e000*/  STL [R1+0x1784], R20 ;  /* 0x0017841401007387 */ /* 0x000fe60000100800 */
[----:B------:R-:W-:Y:S01]  /*e010*/  @!P0 IMAD.IADD R19, R19, 0x1, -R23 ;  /* 0x0000000113138824 */ /* 0x000fe200078e0a17 */
[C---:B------:R-:W-:Y:S01]  /*e020*/  ISETP.GT.U32.AND P0, PT, R23.reuse, R21, PT ;  /* 0x000000151700720c */ /* 0x040fe20003f04070 */
[----:B------:R-:W-:Y:S01]  /*e030*/  STL [R1+0x1788], R22 ;  /* 0x0017881601007387 */ /* 0x000fe20000100800 */
[----:B------:R-:W-:-:S03]  /*e040*/  IMAD R27, R23, R27, R8 ;  /* 0x0000001b171b7224 */ /* 0x000fc600078e0208 */
[----:B------:R0:W-:Y:S04]  /*e050*/  STL [R1+0x178c], R0 ;  /* 0x00178c0001007387 */ /* 0x0001e80000100800 */
[----:B------:R-:W2:Y:S04]  /*e060*/  LDL.LU R8, [R1+0x1810] ;  /* 0x0018100001087983 */ /* 0x000ea80000300800 */
[----:B------:R-:W-:Y:S02]  /*e070*/  @!P0 IMAD.IADD R21, R21, 0x1, -R23 ;  /* 0x0000000115158824 */ /* 0x000fe400078e0a17 */
[----:B------:R-:W-:Y:S01]  /*e080*/  @!P4 IMAD.MOV R4, RZ, RZ, -R4 ;  /* 0x000000ffff04c224 */ /* 0x000fe200078e0a04 */
[----:B------:R-:W-:-:S02]  /*e090*/  ISETP.GT.U32.AND P4, PT, R23, R24, PT ;  /* 0x000000181700720c */ /* 0x000fc40003f84070 */
[----:B------:R-:W-:Y:S02]  /*e0a0*/  ISETP.GT.U32.AND P5, PT, R23, R21, PT ;  /* 0x000000151700720c */ /* 0x000fe40003fa4070 */
[----:B------:R-:W-:Y:S09]  /*e0b0*/  STL [R1+0x1790], R4 ;  /* 0x0017900401007387 */ /* 0x000ff20000100800 */
[----:B------:R-:W-:-:S02]  /*e0c0*/  @!P4 IMAD.IADD R24, R24, 0x1, -R23 ;  /* 0x000000011818c824 */ /* 0x000fc400078e0a17 */
[----:B------:R-:W-:Y:S01]  /*e0d0*/  @!P5 IMAD.IADD R21, R21, 0x1, -R23 ;  /* 0x000000011515d824 */ /* 0x000fe200078e0a17 */
[----:B---3--:R-:W-:Y:S02]  /*e0e0*/  ISETP.GE.AND P5, PT, R15, RZ, PT ;  /* 0x000000ff0f00720c */ /* 0x008fe40003fa6270 */
[----:B------:R-:W3:Y:S01]  /*e0f0*/  LDL.LU R15, [R1+0x68] ;  /* 0x00006800010f7983 */ /* 0x000ee20000300800 */
[----:B----4-:R-:W-:-:S03]  /*e100*/  ISETP.GE.AND P4, PT, R14, RZ, PT ;  /* 0x000000ff0e00720c */ /* 0x010fc60003f86270 */
[----:B------:R-:W4:Y:S01]  /*e110*/  LDL.LU R14, [R1+0x3d0] ;  /* 0x0003d000010e7983 */ /* 0x000f220000300800 */
[C---:B------:R-:W-:Y:S02]  /*e120*/  ISETP.GT.U32.AND P1, PT, R23.reuse, R10, PT ;  /* 0x0000000a1700720c */ /* 0x040fe40003f24070 */
[C---:B------:R-:W-:Y:S02]  /*e130*/  ISETP.GT.U32.AND P0, PT, R23.reuse, R7, PT ;  /* 0x000000071700720c */ /* 0x040fe40003f04070 */
[----:B------:R-:W-:-:S09]  /*e140*/  ISETP.GT.U32.AND P2, PT, R23, R13, PT ;  /* 0x0000000d1700720c */ /* 0x000fd20003f44070 */
[--C-:B------:R-:W-:Y:S01]  /*e150*/  @!P1 IMAD.IADD R10, R10, 0x1, -R23.reuse ;  /* 0x000000010a0a9824 */ /* 0x100fe200078e0a17 */
[C---:B------:R-:W-:Y:S02]  /*e160*/  ISETP.GT.U32.AND P1, PT, R23.reuse, R5, PT ;  /* 0x000000051700720c */ /* 0x040fe40003f24070 */
[----:B------:R-:W-:Y:S01]  /*e170*/  ISETP.GT.U32.AND P3, PT, R23, R16, PT ;  /* 0x000000101700720c */ /* 0x000fe20003f64070 */
[--C-:B------:R-:W-:Y:S01]  /*e180*/  @!P0 IMAD.IADD R7, R7, 0x1, -R23.reuse ;  /* 0x0000000107078824 */ /* 0x100fe200078e0a17 */
[----:B------:R-:W-:Y:S01]  /*e190*/  ISETP.GT.U32.AND P0, PT, R23, R3, PT ;  /* 0x000000031700720c */ /* 0x000fe20003f04070 */
[----:B------:R-:W-:Y:S01]  /*e1a0*/  @!P2 IMAD.IADD R13, R13, 0x1, -R23 ;  /* 0x000000010d0da824 */ /* 0x000fe200078e0a17 */
[----:B------:R-:W-:-:S07]  /*e1b0*/  ISETP.GT.U32.AND P2, PT, R23, R29, PT ;  /* 0x0000001d1700720c */ /* 0x000fce0003f44070 */
[--C-:B------:R-:W-:Y:S01]  /*e1c0*/  @!P1 IMAD.IADD R5, R5, 0x1, -R23.reuse ;  /* 0x0000000105059824 */ /* 0x100fe200078e0a17 */
[----:B------:R-:W-:Y:S01]  /*e1d0*/  ISETP.GT.U32.AND P6, PT, R23, R19, PT ;  /* 0x000000131700720c */ /* 0x000fe20003fc4070 */
[--C-:B------:R-:W-:Y:S01]  /*e1e0*/  @!P3 IMAD.IADD R16, R16, 0x1, -R23.reuse ;  /* 0x000000011010b824 */ /* 0x100fe200078e0a17 */
[----:B--2---:R-:W-:Y:S01]  /*e1f0*/  ISETP.GE.AND P3, PT, R28, RZ, PT ;  /* 0x000000ff1c00720c */ /* 0x004fe20003f66270 */
[--C-:B------:R-:W-:Y:S01]  /*e200*/  @!P0 IMAD.IADD R3, R3, 0x1, -R23.reuse ;  /* 0x0000000103038824 */ /* 0x100fe200078e0a17 */
[----:B------:R-:W-:Y:S01]  /*e210*/  ISETP.GE.AND P0, PT, R25, RZ, PT ;  /* 0x000000ff1900720c */ /* 0x000fe20003f06270 */
[----:B------:R-:W-:Y:S01]  /*e220*/  @!P2 IMAD.IADD R29, R29, 0x1, -R23 ;  /* 0x000000011d1da824 */ /* 0x000fe200078e0a17 */
[----:B------:R-:W-:Y:S01]  /*e230*/  ISETP.GE.AND P2, PT, R26, RZ, PT ;  /* 0x000000ff1a00720c */ /* 0x000fe20003f46270 */
[----:B------:R-:W-:Y:S01]  /*e240*/  @!P5 IMAD.MOV R10, RZ, RZ, -R10 ;  /* 0x000000ffff0ad224 */ /* 0x000fe200078e0a0a */
[----:B------:R-:W2:Y:S01]  /*e250*/  LDL.LU R26, [R1+0x180c] ;  /* 0x00180c00011a7983 */ /* 0x000ea20000300800 */
[----:B------:R-:W-:-:S03]  /*e260*/  ISETP.GE.AND P1, PT, R8, RZ, PT ;  /* 0x000000ff0800720c */ /* 0x000fc60003f26270 */
[----:B------:R-:W1:Y:S01]  /*e270*/  S2R R8, SR_TID.X ;  /* 0x0000000000087919 */ /* 0x000e620000002100 */
[----:B------:R-:W-:Y:S02]  /*e280*/  @!P6 IMAD.IADD R19, R19, 0x1, -R23 ;  /* 0x000000011313e824 */ /* 0x000fe400078e0a17 */
[----:B------:R-:W-:Y:S02]  /*e290*/  @!P3 IMAD.MOV R7, RZ, RZ, -R7 ;  /* 0x000000ffff07b224 */ /* 0x000fe400078e0a07 */
[----:B------:R-:W-:Y:S02]  /*e2a0*/  @!P4 IMAD.MOV R13, RZ, RZ, -R13 ;  /* 0x000000ffff0dc224 */ /* 0x000fe400078e0a0d */
[----:B------:R-:W-:Y:S01]  /*e2b0*/  @!P0 IMAD.MOV R16, RZ, RZ, -R16 ;  /* 0x000000ffff108224 */ /* 0x000fe200078e0a10 */
[----:B------:R0:W-:Y:S01]  /*e2c0*/  STL [R1+0x1794], R7 ;  /* 0x0017940701007387 */ /* 0x0001e20000100800 */
[----:B------:R-:W-:Y:S02]  /*e2d0*/  @!P2 IMAD.MOV R21, RZ, RZ, -R21 ;  /* 0x000000ffff15a224 */ /* 0x000fe400078e0a15 */
[----:B------:R-:W-:Y:S01]  /*e2e0*/  @!P1 IMAD.MOV R19, RZ, RZ, -R19 ;  /* 0x000000ffff139224 */ /* 0x000fe200078e0a13 */
[----:B------:R-:W-:Y:S04]  /*e2f0*/  STL [R1+0x1798], R10 ;  /* 0x0017980a01007387 */ /* 0x000fe80000100800 */
[----:B------:R-:W-:Y:S01]  /*e300*/  STL [R1+0x179c], R13 ;  /* 0x00179c0d01007387 */ /* 0x000fe20000100800 */
[----:B-1----:R-:W-:-:S03]  /*e310*/  LOP3.LUT R28, R8, 0x20, RZ, 0xc0, !PT ;  /* 0x00000020081c7812 */ /* 0x002fc600078ec0ff */
[----:B------:R-:W-:Y:S01]  /*e320*/  STL [R1+0x17a0], R16 ;  /* 0x0017a01001007387 */ /* 0x000fe20000100800 */
[----:B0-----:R-:W-:-:S03]  /*e330*/  LOP3.LUT R0, R8, 0x1f, RZ, 0xc0, !PT ;  /* 0x0000001f08007812 */ /* 0x001fc600078ec0ff */
[----:B------:R-:W-:Y:S02]  /*e340*/  STL [R1+0x17a4], R19 ;  /* 0x0017a41301007387 */ /* 0x000fe40000100800 */
[----:B------:R-:W-:Y:S01]  /*e350*/  IMAD R7, R0, c[0x0][0x18c], RZ ;  /* 0x0000630000077a24 */ /* 0x000fe200078e02ff */
[C---:B------:R-:W-:Y:S02]  /*e360*/  ISETP.GT.U32.AND P3, PT, R23.reuse, R24, PT ;  /* 0x000000181700720c */ /* 0x040fe40003f64070 */
[----:B------:R-:W-:Y:S02]  /*e370*/  ISETP.GT.U32.AND P5, PT, R23, R3, PT ;  /* 0x000000031700720c */ /* 0x000fe40003fa4070 */
[----:B------:R-:W-:-:S09]  /*e380*/  ISETP.GE.AND P2, PT, R12, RZ, PT ;  /* 0x000000ff0c00720c */ /* 0x000fd20003f46270 */
[--C-:B------:R-:W-:Y:S01]  /*e390*/  @!P3 IMAD.IADD R24, R24, 0x1, -R23.reuse ;  /* 0x000000011818b824 */ /* 0x100fe200078e0a17 */
[----:B------:R-:W-:Y:S01]  /*e3a0*/  ISETP.GE.AND P3, PT, R11, RZ, PT ;  /* 0x000000ff0b00720c */ /* 0x000fe20003f66270 */
[----:B------:R-:W-:Y:S01]  /*e3b0*/  @!P5 IMAD.IADD R3, R3, 0x1, -R23 ;  /* 0x000000010303d824 */ /* 0x000fe200078e0a17 */
[----:B------:R-:W-:Y:S01]  /*e3c0*/  ISETP.GE.AND P5, PT, R9, RZ, PT ;  /* 0x000000ff0900720c */ /* 0x000fe20003fa6270 */
[----:B----4-:R-:W-:-:S05]  /*e3d0*/  IMAD R28, R28, 0x10, R14 ;  /* 0x000000101c1c7824 */ /* 0x010fca00078e020e */
[----:B------:R-:W-:Y:S04]  /*e3e0*/  STL [R1+0x1654], R28 ;  /* 0x0016541c01007387 */ /* 0x000fe80000100800 */
[----:B------:R-:W-:Y:S04]  /*e3f0*/  STL [R1+0x17a8], R21 ;  /* 0x0017a81501007387 */ /* 0x000fe80000100800 */
[----:B------:R-:W4:Y:S04]  /*e400*/  LDL.LU R4, [R1+0x74] ;  /* 0x0000740001047983 */ /* 0x000f280000300800 */
[----:B------:R-:W4:Y:S04]  /*e410*/  LDL.LU R0, [R1+0x64] ;  /* 0x0000640001007983 */ /* 0x000f280000300800 */
[----:B------:R-:W4:Y:S04]  /*e420*/  LDL.LU R22, [R1+0x54] ;  /* 0x0000540001167983 */ /* 0x000f280000300800 */
[----:B------:R-:W4:Y:S04]  /*e430*/  LDL.LU R20, [R1+0x48] ;  /* 0x0000480001147983 */ /* 0x000f280000300800 */
[----:B------:R-:W4:Y:S01]  /*e440*/  LDL.LU R18, [R1+0x34] ;  /* 0x0000340001127983 */ /* 0x000f220000300800 */
[----:B---3--:R-:W-:-:S03]  /*e450*/  ISETP.GE.AND P1, PT, R15, RZ, PT ;  /* 0x000000ff0f00720c */ /* 0x008fc60003f26270 */
[----:B------:R-:W3:Y:S04]  /*e460*/  LDL.LU R17, [R1+0x20] ;  /* 0x0000200001117983 */ /* 0x000ee80000300800 */
[----:B------:R-:W3:Y:S04]  /*e470*/  LDL.LU R15, [R1+0x18] ;  /* 0x00001800010f7983 */ /* 0x000ee80000300800 */
[----:B------:R-:W3:Y:S04]  /*e480*/  LDL.LU R14, [R1+0x8] ;  /* 0x00000800010e7983 */ /* 0x000ee80000300800 */
[----:B------:R-:W3:Y:S04]  /*e490*/  LDL.LU R12, [R1+0x2fc] ;  /* 0x0002fc00010c7983 */ /* 0x000ee80000300800 */
[----:B------:R-:W3:Y:S04]  /*e4a0*/  LDL.LU R11, [R1+0x3b4] ;  /* 0x0003b400010b7983 */ /* 0x000ee80000300800 */
[----:B------:R-:W3:Y:S04]  /*e4b0*/  LDL.LU R9, [R1+0x3bc] ;  /* 0x0003bc0001097983 */ /* 0x000ee80000300800 */
[----:B------:R-:W3:Y:S01]  /*e4c0*/  LDL.LU R8, [R1+0x3c0] ;  /* 0x0003c00001087983 */ /* 0x000ee20000300800 */
[----:B------:R-:W-:-:S02]  /*e4d0*/  ISETP.GT.U32.AND P6, PT, R23, R27, PT ;  /* 0x0000001b1700720c */ /* 0x000fc40003fc4070 */
[C---:B------:R-:W-:Y:S02]  /*e4e0*/  ISETP.GT.U32.AND P4, PT, R23.reuse, R5, PT ;  /* 0x000000051700720c */ /* 0x040fe40003f84070 */
[----:B------:R-:W-:-:S09]  /*e4f0*/  ISETP.GT.U32.AND P0, PT, R23, R29, PT ;  /* 0x0000001d1700720c */ /* 0x000fd20003f04070 */
[----:B------:R-:W-:-:S05]  /*e500*/  @!P6 IMAD.IADD R27, R27, 0x1, -R23 ;  /* 0x000000011b1be824 */ /* 0x000fca00078e0a17 */
[----:B------:R-:W-:Y:S01]  /*e510*/  ISETP.GT.U32.AND P6, PT, R23, R27, PT ;  /* 0x0000001b1700720c */ /* 0x000fe20003fc4070 */
[--C-:B------:R-:W-:Y:S01]  /*e520*/  @!P4 IMAD.IADD R5, R5, 0x1, -R23.reuse ;  /* 0x000000010505c824 */ /* 0x100fe200078e0a17 */
[----:B------:R-:W-:Y:S01]  /*e530*/  ISETP.GE.AND P4, PT, R6, RZ, PT ;  /* 0x000000ff0600720c */ /* 0x000fe20003f86270 */
[----:B------:R-:W-:Y:S01]  /*e540*/  @!P0 IMAD.IADD R29, R29, 0x1, -R23 ;  /* 0x000000011d1d8824 */ /* 0x000fe200078e0a17 */
[----:B------:R-:W-:Y:S01]  /*e550*/  ISETP.GE.AND P0, PT, R2, RZ, PT ;  /* 0x000000ff0200720c */ /* 0x000fe20003f06270 */
[----:B------:R-:W-:Y:S01]  /*e560*/  @!P2 IMAD.MOV R24, RZ, RZ, -R24 ;  /* 0x000000ffff18a224 */ /* 0x000fe200078e0a18 */
[----:B------:R-:W3:Y:S01]  /*e570*/  LDL.LU R6, [R1+0x3cc] ;  /* 0x0003cc0001067983 */ /* 0x000ee20000300800 */
[----:B------:R-:W-:Y:S01]  /*e580*/  @!P3 IMAD.MOV R3, RZ, RZ, -R3 ;  /* 0x000000ffff03b224 */ /* 0x000fe200078e0a03 */
[----:B------:R-:W-:Y:S01]  /*e590*/  ISETP.NE.AND P2, PT, RZ, c[0x0][0x17c], PT ;  /* 0x00005f00ff007a0c */ /* 0x000fe20003f45270 */
[----:B------:R-:W-:Y:S01]  /*e5a0*/  @!P5 IMAD.MOV R5, RZ, RZ, -R5 ;  /* 0x000000ffff05d224 */ /* 0x000fe200078e0a05 */
[----:B------:R-:W3:Y:S03]  /*e5b0*/  LDL.LU R2, [R1+0x3c4] ;  /* 0x0003c40001027983 */ /* 0x000ee60000300800 */
[----:B------:R-:W-:Y:S01]  /*e5c0*/  @!P6 IMAD.IADD R27, R27, 0x1, -R23 ;  /* 0x000000011b1be824 */ /* 0x000fe200078e0a17 */
[----:B------:R-:W-:Y:S01]  /*e5d0*/  LEA R23, P6, R7, c[0x0][0x168], 0x1 ;  /* 0x00005a0007177a11 */ /* 0x000fe200078c08ff */
[----:B------:R-:W-:Y:S01]  /*e5e0*/  STL [R1+0x17ac], R24 ;  /* 0x0017ac1801007387 */ /* 0x000fe20000100800 */
[----:B------:R-:W-:Y:S01]  /*e5f0*/  LOP3.LUT R25, RZ, c[0x0][0x17c], RZ, 0x33, !PT ;  /* 0x00005f00ff197a12 */ /* 0x000fe200078e33ff */
[----:B------:R-:W-:-:S02]  /*e600*/  @!P4 IMAD.MOV R29, RZ, RZ, -R29 ;  /* 0x000000ffff1dc224 */ /* 0x000fc400078e0a1d */
[----:B------:R-:W-:Y:S01]  /*e610*/  STL [R1+0x16b0], R23 ;  /* 0x0016b01701007387 */ /* 0x000fe20000100800 */
[----:B------:R-:W-:Y:S02]  /*e620*/  @!P0 IMAD.MOV R27, RZ, RZ, -R27 ;  /* 0x000000ffff1b8224 */ /* 0x000fe400078e0a1b */
[----:B--2---:R-:W-:Y:S01]  /*e630*/  @!P1 IMAD.MOV R26, RZ, RZ, -R26 ;  /* 0x000000ffff1a9224 */ /* 0x004fe200078e0a1a */
[----:B------:R4:W-:Y:S04]  /*e640*/  STL [R1+0x17b0], R3 ;  /* 0x0017b00301007387 */ /* 0x0009e80000100800 */
[----:B------:R-:W-:Y:S04]  /*e650*/  STL [R1+0x17b4], R5 ;  /* 0x0017b40501007387 */ /* 0x000fe80000100800 */
[----:B------:R-:W-:Y:S04]  /*e660*/  STL [R1+0x17b8], R29 ;  /* 0x0017b81d01007387 */ /* 0x000fe80000100800 */
[----:B------:R-:W-:Y:S04]  /*e670*/  STL [R1+0x17bc], R27 ;  /* 0x0017bc1b01007387 */ /* 0x000fe80000100800 */
[----:B------:R-:W-:Y:S01]  /*e680*/  STL [R1+0x17c0], R26 ;  /* 0x0017c01a01007387 */ /* 0x000fe20000100800 */
[----:B----4-:R-:W-:-:S02]  /*e690*/  SEL R3, R25, R4, !P2 ;  /* 0x0000000419037207 */ /* 0x010fc40005000000 */
[----:B------:R-:W-:-:S03]  /*e6a0*/  SEL R0, R25, R0, !P2 ;  /* 0x0000000019007207 */ /* 0x000fc60005000000 */
[----:B------:R0:W-:Y:S01]  /*e6b0*/  STL [R1+0x40c], R3 ;  /* 0x00040c0301007387 */ /* 0x0001e20000100800 */
[----:B------:R-:W-:-:S03]  /*e6c0*/  SEL R4, R25, R22, !P2 ;  /* 0x0000001619047207 */ /* 0x000fc60005000000 */
[----:B------:R1:W-:Y:S04]  /*e6d0*/  STL [R1+0x408], R0 ;  /* 0x0004080001007387 */ /* 0x0003e80000100800 */
[----:B------:R3:W-:Y:S01]  /*e6e0*/  STL [R1+0x404], R4 ;  /* 0x0004040401007387 */ /* 0x0007e20000100800 */
[C---:B0-----:R-:W-:Y:S02]  /*e6f0*/  SEL R3, R25.reuse, R20, !P2 ;  /* 0x0000001419037207 */ /* 0x041fe40005000000 */
[----:B-1----:R-:W-:-:S03]  /*e700*/  SEL R0, R25, R18, !P2 ;  /* 0x0000001219007207 */ /* 0x002fc60005000000 */
[----:B------:R0:W-:Y:S01]  /*e710*/  STL [R1+0x400], R3 ;  /* 0x0004000301007387 */ /* 0x0001e20000100800 */
[----:B---3--:R-:W-:-:S03]  /*e720*/  SEL R4, R25, R17, !P2 ;  /* 0x0000001119047207 */ /* 0x008fc60005000000 */
[----:B------:R1:W-:Y:S04]  /*e730*/  STL [R1+0x3fc], R0 ;  /* 0x0003fc0001007387 */ /* 0x0003e80000100800 */
[----:B------:R2:W-:Y:S01]  /*e740*/  STL [R1+0x3f8], R4 ;  /* 0x0003f80401007387 */ /* 0x0005e20000100800 */
[C---:B0-----:R-:W-:Y:S02]  /*e750*/  SEL R3, R25.reuse, R15, !P2 ;  /* 0x0000000f19037207 */ /* 0x041fe40005000000 */
[----:B-1----:R-:W-:-:S03]  /*e760*/  SEL R0, R25, R14, !P2 ;  /* 0x0000000e19007207 */ /* 0x002fc60005000000 */
[----:B------:R0:W-:Y:S01]  /*e770*/  STL [R1+0x3f4], R3 ;  /* 0x0003f40301007387 */ /* 0x0001e20000100800 */
[----:B--2---:R-:W-:-:S03]  /*e780*/  SEL R4, R25, R12, !P2 ;  /* 0x0000000c19047207 */ /* 0x004fc60005000000 */
[----:B------:R1:W-:Y:S04]  /*e790*/  STL [R1+0x3f0], R0 ;  /* 0x0003f00001007387 */ /* 0x0003e80000100800 */
[----:B------:R2:W-:Y:S01]  /*e7a0*/  STL [R1+0x3ec], R4 ;  /* 0x0003ec0401007387 */ /* 0x0005e20000100800 */
[C---:B0-----:R-:W-:Y:S02]  /*e7b0*/  SEL R3, R25.reuse, R11, !P2 ;  /* 0x0000000b19037207 */ /* 0x041fe40005000000 */
[----:B-1----:R-:W-:-:S03]  /*e7c0*/  SEL R0, R25, R9, !P2 ;  /* 0x0000000919007207 */ /* 0x002fc60005000000 */
[----:B------:R0:W-:Y:S01]  /*e7d0*/  STL [R1+0x3e8], R3 ;  /* 0x0003e80301007387 */ /* 0x0001e20000100800 */
[----:B--2---:R-:W-:-:S03]  /*e7e0*/  SEL R4, R25, R8, !P2 ;  /* 0x0000000819047207 */ /* 0x004fc60005000000 */
[----:B------:R1:W-:Y:S04]  /*e7f0*/  STL [R1+0x3e4], R0 ;  /* 0x0003e40001007387 */ /* 0x0003e80000100800 */
[----:B------:R-:W-:Y:S04]  /*e800*/  STL [R1+0x3e0], R4 ;  /* 0x0003e00401007387 */ /* 0x000fe80000100800 */
[----:B------:R-:W2:Y:S01]  /*e810*/  LDL.LU R26, [R1+0x390] ;  /* 0x00039000011a7983 */ /* 0x000ea20000300800 */
[C---:B0-----:R-:W-:Y:S02]  /*e820*/  SEL R3, R25.reuse, R6, !P2 ;  /* 0x0000000619037207 */ /* 0x041fe40005000000 */
[----:B-1----:R-:W-:-:S03]  /*e830*/  SEL R0, R25, R2, !P2 ;  /* 0x0000000219007207 */ /* 0x002fc60005000000 */
[----:B------:R-:W-:Y:S04]  /*e840*/  STL [R1+0x3dc], R3 ;  /* 0x0003dc0301007387 */ /* 0x000fe80000100800 */
[----:B--2---:R0:W-:Y:S04]  /*e850*/  STL [R1+0x1800], R26 ;  /* 0x0018001a01007387 */ /* 0x0041e80000100800 */
[----:B------:R-:W-:Y:S04]  /*e860*/  STL [R1+0x3d8], R0 ;  /* 0x0003d80001007387 */ /* 0x000fe80000100800 */
[----:B0-----:R-:W2:Y:S04]  /*e870*/  LDL.LU R26, [R1+0x384] ;  /* 0x00038400011a7983 */ /* 0x001ea80000300800 */
[----:B--2---:R0:W-:Y:S04]  /*e880*/  STL [R1+0x1804], R26 ;  /* 0x0018041a01007387 */ /* 0x0041e80000100800 */
[----:B0-----:R-:W2:Y:S04]  /*e890*/  LDL.LU R26, [R1+0x3b8] ;  /* 0x0003b800011a7983 */ /* 0x001ea80000300800 */
[----:B--2---:R0:W-:Y:S04]  /*e8a0*/  STL [R1+0x1808], R26 ;  /* 0x0018081a01007387 */ /* 0x0041e80000100800 */
[----:B0-----:R-:W2:Y:S04]  /*e8b0*/  LDL.LU R26, [R1+0x3c8] ;  /* 0x0003c800011a7983 */ /* 0x001ea80000300800 */
[----:B------:R-:W3:Y:S04]  /*e8c0*/  LDL.LU R27, [R1+0x394] ;  /* 0x00039400011b7983 */ /* 0x000ee80000300800 */
[----:B------:R-:W4:Y:S04]  /*e8d0*/  LDL.LU R29, [R1+0x398] ;  /* 0x00039800011d7983 */ /* 0x000f280000300800 */
[----:B------:R-:W3:Y:S04]  /*e8e0*/  LDL.LU R5, [R1+0x39c] ;  /* 0x00039c0001057983 */ /* 0x000ee80000300800 */
        /* <DEDUP_REMOVED lines=23> */
[----:B------:R-:W3:Y:S01]  /*ea60*/  LDL.LU R2, [R1+0x340] ;  /* 0x0003400001027983 */ /* 0x000ee20000300800 */
[----:B--2---:R-:W-:-:S05]  /*ea70*/  SEL R26, R25, R26, !P2 ;  /* 0x0000001a191a7207 */ /* 0x004fca0005000000 */
[----:B------:R0:W-:Y:S04]  /*ea80*/  STL [R1+0x3d4], R26 ;  /* 0x0003d41a01007387 */ /* 0x0001e80000100800 */
[----:B0-----:R-:W2:Y:S02]  /*ea90*/  LDL.LU R26, [R1+0x1808] ;  /* 0x00180800011a7983 */ /* 0x001ea40000300800 */
[----:B--2---:R-:W-:-:S05]  /*eaa0*/  SEL R26, R25, R26, !P2 ;  /* 0x0000001a191a7207 */ /* 0x004fca0005000000 */
[----:B------:R0:W-:Y:S04]  /*eab0*/  STL [R1+0x3d0], R26 ;  /* 0x0003d01a01007387 */ /* 0x0001e80000100800 */
[----:B0-----:R-:W2:Y:S02]  /*eac0*/  LDL.LU R26, [R1+0x1804] ;  /* 0x00180400011a7983 */ /* 0x001ea40000300800 */
[----:B--2---:R-:W-:-:S05]  /*ead0*/  SEL R26, R25, R26, !P2 ;  /* 0x0000001a191a7207 */ /* 0x004fca0005000000 */
[----:B------:R0:W-:Y:S04]  /*eae0*/  STL [R1+0x3cc], R26 ;  /* 0x0003cc1a01007387 */ /* 0x0001e80000100800 */
[----:B0-----:R-:W2:Y:S01]  /*eaf0*/  LDL.LU R26, [R1+0x1800] ;  /* 0x00180000011a7983 */ /* 0x001ea20000300800 */
[C---:B---3--:R-:W-:Y:S02]  /*eb00*/  SEL R19, R25.reuse, R19, !P2 ;  /* 0x0000001319137207 */ /* 0x048fe40005000000 */
[C---:B------:R-:W-:Y:S02]  /*eb10*/  SEL R10, R25.reuse, R10, !P2 ;  /* 0x0000000a190a7207 */ /* 0x040fe40005000000 */
[C---:B------:R-:W-:Y:S02]  /*eb20*/  SEL R0, R25.reuse, R0, !P2 ;  /* 0x0000000019007207 */ /* 0x040fe40005000000 */
[----:B--2---:R-:W-:-:S05]  /*eb30*/  SEL R26, R25, R26, !P2 ;  /* 0x0000001a191a7207 */ /* 0x004fca0005000000 */
[----:B------:R0:W-:Y:S02]  /*eb40*/  STL [R1+0x3c8], R26 ;  /* 0x0003c81a01007387 */ /* 0x0001e40000100800 */
[C---:B0-----:R-:W-:Y:S02]  /*eb50*/  SEL R26, R25.reuse, R27, !P2 ;  /* 0x0000001b191a7207 */ /* 0x041fe40005000000 */
[----:B----4-:R-:W-:-:S03]  /*eb60*/  SEL R27, R25, R29, !P2 ;  /* 0x0000001d191b7207 */ /* 0x010fc60005000000 */
[----:B------:R0:W-:Y:S04]  /*eb70*/  STL [R1+0x3c4], R26 ;  /* 0x0003c41a01007387 */ /* 0x0001e80000100800 */
[----:B------:R-:W-:Y:S01]  /*eb80*/  STL [R1+0x3c0], R27 ;  /* 0x0003c01b01007387 */ /* 0x000fe20000100800 */
[C---:B0-----:R-:W-:Y:S02]  /*eb90*/  SEL R26, R25.reuse, R5, !P2 ;  /* 0x00000005191a7207 */ /* 0x041fe40005000000 */
[C---:B------:R-:W-:Y:S02]  /*eba0*/  SEL R5, R25.reuse, R3, !P2 ;  /* 0x0000000319057207 */ /* 0x040fe40005000000 */
[C---:B------:R-:W-:Y:S01]  /*ebb0*/  SEL R3, R25.reuse, R23, !P2 ;  /* 0x0000001719037207 */ /* 0x040fe20005000000 */
[----:B------:R-:W-:Y:S01]  /*ebc0*/  STL [R1+0x3bc], R26 ;  /* 0x0003bc1a01007387 */ /* 0x000fe20000100800 */
[----:B------:R-:W-:-:S03]  /*ebd0*/  SEL R23, R25, R24, !P2 ;  /* 0x0000001819177207 */ /* 0x000fc60005000000 */
[----:B------:R0:W-:Y:S04]  /*ebe0*/  STL [R1+0x3b8], R5 ;  /* 0x0003b80501007387 */ /* 0x0001e80000100800 */
[----:B------:R1:W-:Y:S01]  /*ebf0*/  STL [R1+0x3b4], R3 ;  /* 0x0003b40301007387 */ /* 0x0003e20000100800 */
[----:B0-----:R-:W-:-:S03]  /*ec00*/  SEL R5, R25, R21, !P2 ;  /* 0x0000001519057207 */ /* 0x001fc60005000000 */
[----:B------:R-:W-:Y:S01]  /*ec10*/  STL [R1+0x3b0], R23 ;  /* 0x0003b01701007387 */ /* 0x000fe20000100800 */
[----:B-1----:R-:W-:-:S03]  /*ec20*/  SEL R3, R25, R28, !P2 ;  /* 0x0000001c19037207 */ /* 0x002fc60005000000 */
        /* <DEDUP_REMOVED lines=9> */
[C---:B-1----:R-:W-:Y:S02]  /*ecc0*/  SEL R3, R25.reuse, R4, !P2 ;  /* 0x0000000419037207 */ /* 0x042fe40005000000 */
[C---:B------:R-:W-:Y:S01]  /*ecd0*/  SEL R4, R25.reuse, R22, !P2 ;  /* 0x0000001619047207 */ /* 0x040fe20005000000 */
[----:B------:R-:W-:Y:S04]  /*ece0*/  STL [R1+0x394], R5 ;  /* 0x0003940501007387 */ /* 0x000fe80000100800 */
[----:B------:R0:W-:Y:S04]  /*ecf0*/  STL [R1+0x390], R3 ;  /* 0x0003900301007387 */ /* 0x0001e80000100800 */
[----:B------:R1:W-:Y:S04]  /*ed00*/  STL [R1+0x38c], R0 ;  /* 0x00038c0001007387 */ /* 0x0003e80000100800 */
[----:B------:R2:W-:Y:S01]  /*ed10*/  STL [R1+0x388], R4 ;  /* 0x0003880401007387 */ /* 0x0005e20000100800 */
[----:B0-----:R-:W-:-:S02]  /*ed20*/  SEL R3, R25, R20, !P2 ;  /* 0x0000001419037207 */ /* 0x001fc40005000000 */
        /* <DEDUP_REMOVED lines=390> */
[----:B------:R-:W-:Y:S01]  /*10590*/  STL [R1+0x158], R5 ;  /* 0x0001580501007387 */ /* 0x000fe20000100800 */
[----:B------:R-:W-:-:S03]  /*105a0*/  SEL R4, R25, R22, !P2 ;  /* 0x0000001619047207 */ /* 0x000fc60005000000 */
[----:B------:R0:W-:Y:S04]  /*105b0*/  STL [R1+0x154], R3 ;  /* 0x0001540301007387 */ /* 0x0001e80000100800 */
[----:B------:R1:W-:Y:S01]  /*105c0*/  STL [R1+0x150], R0 ;  /* 0x0001500001007387 */ /* 0x0003e20000100800 */
[----:B0-----:R-:W-:-:S03]  /*105d0*/  SEL R3, R25, R20, !P2 ;  /* 0x0000001419037207 */ /* 0x001fc60005000000 */
[----:B------:R0:W-:Y:S01]  /*105e0*/  STL [R1+0x14c], R4 ;  /* 0x00014c0401007387 */ /* 0x0001e20000100800 */
[----:B-1----:R-:W-:-:S03]  /*105f0*/  SEL R0, R25, R18, !P2 ;  /* 0x0000001219007207 */ /* 0x002fc60005000000 */
[----:B------:R1:W-:Y:S01]  /*10600*/  STL [R1+0x148], R3 ;  /* 0x0001480301007387 */ /* 0x0003e20000100800 */
[----:B0-----:R-:W-:-:S03]  /*10610*/  SEL R4, R25, R17, !P2 ;  /* 0x0000001119047207 */ /* 0x001fc60005000000 */
[----:B------:R0:W-:Y:S01]  /*10620*/  STL [R1+0x144], R0 ;  /* 0x0001440001007387 */ /* 0x0001e20000100800 */
[----:B-1----:R-:W-:-:S03]  /*10630*/  SEL R3, R25, R15, !P2 ;  /* 0x0000000f19037207 */ /* 0x002fc60005000000 */
        /* <DEDUP_REMOVED lines=12> */
[----:B------:R-:W-:Y:S01]  /*10700*/  STL [R1+0x128], R4 ;  /* 0x0001280401007387 */ /* 0x000fe20000100800 */
[----:B0-----:R-:W-:-:S03]  /*10710*/  SEL R0, R25, R2, !P2 ;  /* 0x0000000219007207 */ /* 0x001fc60005000000 */
[----:B------:R-:W2:Y:S04]  /*10720*/  LDL.LU R2, [R1+0xf8] ;  /* 0x0000f80001027983 */ /* 0x000ea80000300800 */
[----:B------:R-:W-:Y:S04]  /*10730*/  STL [R1+0x124], R3 ;  /* 0x0001240301007387 */ /* 0x000fe80000100800 */
[----:B------:R-:W3:Y:S04]  /*10740*/  LDL.LU R26, [R1+0xdc] ;  /* 0x0000dc00011a7983 */ /* 0x000ee80000300800 */
[----:B------:R-:W-:Y:S04]  /*10750*/  STL [R1+0x120], R0 ;  /* 0x0001200001007387 */ /* 0x000fe80000100800 */
[----:B---3--:R0:W-:Y:S04]  /*10760*/  STL [R1+0x17c8], R26 ;  /* 0x0017c81a01007387 */ /* 0x0081e80000100800 */
[----:B0-----:R-:W3:Y:S01]  /*10770*/  LDL.LU R26, [R1+0xec] ;  /* 0x0000ec00011a7983 */ /* 0x001ee20000300800 */
[----:B--2---:R-:W-:-:S03]  /*10780*/  SEL R2, R25, R2, !P2 ;  /* 0x0000000219027207 */ /* 0x004fc60005000000 */
[----:B---3--:R0:W-:Y:S04]  /*10790*/  STL [R1+0x17cc], R26 ;  /* 0x0017cc1a01007387 */ /* 0x0081e80000100800 */
        /* <DEDUP_REMOVED lines=27> */
[----:B------:R0:W-:Y:S04]  /*10950*/  STL [R1+0x100], R2 ;  /* 0x0001000201007387 */ /* 0x0001e80000100800 */
[----:B0-----:R-:W3:Y:S01]  /*10960*/  LDL.LU R2, [R1+0x6c] ;  /* 0x00006c0001027983 */ /* 0x001ee20000300800 */
        /* <DEDUP_REMOVED lines=35> */
[C---:B------:R-:W-:Y:S02]  /*10ba0*/  SEL R4, R25.reuse, R0, !P2 ;  /* 0x0000000019047207 */ /* 0x040fe40005000000 */
[C---:B------:R-:W-:Y:S01]  /*10bb0*/  SEL R0, R25.reuse, R22, !P2 ;  /* 0x0000001619007207 */ /* 0x040fe20005000000 */
        /* <DEDUP_REMOVED lines=19> */
[----:B------:R-:W-:Y:S01]  /*10cf0*/  STL [R1+0x88], R4 ;  /* 0x0000880401007387 */ /* 0x000fe20000100800 */
[----:B--2---:R-:W-:-:S03]  /*10d00*/  SEL R3, R25, R6, !P2 ;  /* 0x0000000619037207 */ /* 0x004fc60005000000 */
[----:B------:R-:W2:Y:S04]  /*10d10*/  LDL.LU R28, [R1+0x70] ;  /* 0x00007000011c7983 */ /* 0x000ea80000300800 */
[----:B------:R0:W-:Y:S04]  /*10d20*/  STL [R1+0x84], R0 ;  /* 0x0000840001007387 */ /* 0x0001e80000100800 */
[----:B------:R-:W-:Y:S01]  /*10d30*/  STL [R1+0x80], R3 ;  /* 0x0000800301007387 */ /* 0x000fe20000100800 */
[----:B0-----:R-:W-:-:S03]  /*10d40*/  SEL R0, R25, R2, !P2 ;  /* 0x0000000219007207 */ /* 0x001fc60005000000 */
[----:B------:R-:W3:Y:S04]  /*10d50*/  LDL.LU R2, [R1+0x334] ;  /* 0x0003340001027983 */ /* 0x000ee80000300800 */
[----:B------:R-:W4:Y:S04]  /*10d60*/  LDL.LU R26, [R1+0x2f4] ;  /* 0x0002f400011a7983 */ /* 0x000f280000300800 */
[----:B------:R-:W-:Y:S04]  /*10d70*/  STL [R1+0x7c], R0 ;  /* 0x00007c0001007387 */ /* 0x000fe80000100800 */
[----:B----4-:R0:W-:Y:S04]  /*10d80*/  STL [R1+0x17c4], R26 ;  /* 0x0017c41a01007387 */ /* 0x0101e80000100800 */
[----:B0-----:R-:W4:Y:S04]  /*10d90*/  LDL.LU R26, [R1+0x330] ;  /* 0x00033000011a7983 */ /* 0x001f280000300800 */
[----:B------:R-:W4:Y:S04]  /*10da0*/  LDL.LU R27, [R1+0x2f8] ;  /* 0x0002f800011b7983 */ /* 0x000f280000300800 */
        /* <DEDUP_REMOVED lines=15> */
[----:B------:R-:W4:Y:S01]  /*10ea0*/  LDL.LU R17, [R1+0x11c] ;  /* 0x00011c0001117983 */ /* 0x000f220000300800 */
[----:B--2---:R-:W-:-:S03]  /*10eb0*/  SEL R28, R25, R28, !P2 ;  /* 0x0000001c191c7207 */ /* 0x004fc60005000000 */
[----:B------:R-:W2:Y:S04]  /*10ec0*/  LDL.LU R15, [R1+0x118] ;  /* 0x00011800010f7983 */ /* 0x000ea80000300800 */
[----:B------:R-:W2:Y:S01]  /*10ed0*/  LDL.LU R14, [R1+0xf4] ;  /* 0x0000f400010e7983 */ /* 0x000ea20000300800 */
[----:B---3--:R-:W-:-:S03]  /*10ee0*/  SEL R2, R25, R2, !P2 ;  /* 0x0000000219027207 */ /* 0x008fc60005000000 */
[----:B------:R-:W3:Y:S04]  /*10ef0*/  LDL.LU R12, [R1+0x108] ;  /* 0x00010800010c7983 */ /* 0x000ee80000300800 */
[----:B------:R-:W3:Y:S04]  /*10f00*/  LDL.LU R11, [R1+0x10c] ;  /* 0x00010c00010b7983 */ /* 0x000ee80000300800 */
[----:B------:R-:W3:Y:S04]  /*10f10*/  LDL.LU R9, [R1+0x110] ;  /* 0x0001100001097983 */ /* 0x000ee80000300800 */
[----:B------:R-:W3:Y:S04]  /*10f20*/  LDL.LU R8, [R1+0x114] ;  /* 0x0001140001087983 */ /* 0x000ee80000300800 */
[----:B------:R-:W3:Y:S04]  /*10f30*/  LDL.LU R6, [R1+0x104] ;  /* 0x0001040001067983 */ /* 0x000ee80000300800 */
[----:B------:R-:W3:Y:S04]  /*10f40*/  LDL.LU R23, [R1+0xc4] ;  /* 0x0000c40001177983 */ /* 0x000ee80000300800 */
[----:B------:R0:W-:Y:S04]  /*10f50*/  STL [R1+0x78], R28 ;  /* 0x0000781c01007387 */ /* 0x0001e80000100800 */
[----:B0-----:R-:W3:Y:S04]  /*10f60*/  LDL.LU R28, [R1+0x94] ;  /* 0x00009400011c7983 */ /* 0x001ee80000300800 */
[----:B------:R0:W-:Y:S04]  /*10f70*/  STL [R1+0x74], R2 ;  /* 0x0000740201007387 */ /* 0x0001e80000100800 */
[----:B0-----:R-:W3:Y:S01]  /*10f80*/  LDL.LU R2, [R1] ;  /* 0x0000000001027983 */ /* 0x001ee20000300800 */
[----:B----4-:R-:W-:-:S05]  /*10f90*/  SEL R26, R25, R26, !P2 ;  /* 0x0000001a191a7207 */ /* 0x010fca0005000000 */
[----:B------:R0:W-:Y:S04]  /*10fa0*/  STL [R1+0x70], R26 ;  /* 0x0000701a01007387 */ /* 0x0001e80000100800 */
[----:B0-----:R-:W4:Y:S01]  /*10fb0*/  LDL.LU R26, [R1+0x17c4] ;  /* 0x0017c400011a7983 */ /* 0x001f220000300800 */
[C---:B------:R-:W-:Y:S02]  /*10fc0*/  SEL R27, R25.reuse, R27, !P2 ;  /* 0x0000001b191b7207 */ /* 0x040fe40005000000 */
[C---:B------:R-:W-:Y:S02]  /*10fd0*/  SEL R29, R25.reuse, R29, !P2 ;  /* 0x0000001d191d7207 */ /* 0x040fe40005000000 */
[C---:B------:R-:W-:Y:S02]  /*10fe0*/  SEL R5, R25.reuse, R5, !P2 ;  /* 0x0000000519057207 */ /* 0x040fe40005000000 */
[----:B------:R-:W-:-:S02]  /*10ff0*/  SEL R3, R25, R3, !P2 ;  /* 0x0000000319037207 */ /* 0x000fc40005000000 */
[C---:B------:R-:W-:Y:S02]  /*11000*/  SEL R24, R25.reuse, R24, !P2 ;  /* 0x0000001819187207 */ /* 0x040fe40005000000 */
[C---:B------:R-:W-:Y:S02]  /*11010*/  SEL R21, R25.reuse, R21, !P2 ;  /* 0x0000001519157207 */ /* 0x040fe40005000000 */
        /* <DEDUP_REMOVED lines=11> */
[C---:B--2---:R-:W-:Y:S02]  /*110d0*/  SEL R15, R25.reuse, R15, !P2 ;  /* 0x0000000f190f7207 */ /* 0x044fe40005000000 */
[C---:B------:R-:W-:Y:S02]  /*110e0*/  SEL R14, R25.reuse, R14, !P2 ;  /* 0x0000000e190e7207 */ /* 0x040fe40005000000 */
[C---:B---3--:R-:W-:Y:S02]  /*110f0*/  SEL R12, R25.reuse, R12, !P2 ;  /* 0x0000000c190c7207 */ /* 0x048fe40005000000 */
[C---:B------:R-:W-:Y:S02]  /*11100*/  SEL R11, R25.reuse, R11, !P2 ;  /* 0x0000000b190b7207 */ /* 0x040fe40005000000 */
[----:B------:R-:W-:-:S02]  /*11110*/  SEL R9, R25, R9, !P2 ;  /* 0x0000000919097207 */ /* 0x000fc40005000000 */
[C---:B------:R-:W-:Y:S02]  /*11120*/  SEL R8, R25.reuse, R8, !P2 ;  /* 0x0000000819087207 */ /* 0x040fe40005000000 */
[C---:B------:R-:W-:Y:S02]  /*11130*/  SEL R6, R25.reuse, R6, !P2 ;  /* 0x0000000619067207 */ /* 0x040fe40005000000 */
[----:B----4-:R-:W-:-:S05]  /*11140*/  SEL R26, R25, R26, !P2 ;  /* 0x0000001a191a7207 */ /* 0x010fca0005000000 */
[----:B------:R0:W-:Y:S04]  /*11150*/  STL [R1+0x6c], R26 ;  /* 0x00006c1a01007387 */ /* 0x0001e80000100800 */
[----:B0-----:R-:W2:Y:S04]  /*11160*/  LDL.LU R26, [R1+0x17c0] ;  /* 0x0017c000011a7983 */ /* 0x001ea80000300800 */
[----:B------:R0:W-:Y:S04]  /*11170*/  STL [R1+0x68], R27 ;  /* 0x0000681b01007387 */ /* 0x0001e80000100800 */
[----:B0-----:R-:W3:Y:S04]  /*11180*/  LDL.LU R27, [R1+0x17bc] ;  /* 0x0017bc00011b7983 */ /* 0x001ee80000300800 */
[----:B------:R0:W-:Y:S04]  /*11190*/  STL [R1+0x64], R29 ;  /* 0x0000641d01007387 */ /* 0x0001e80000100800 */
[----:B0-----:R-:W4:Y:S04]  /*111a0*/  LDL.LU R29, [R1+0x17b8] ;  /* 0x0017b800011d7983 */ /* 0x001f280000300800 */
[----:B------:R0:W-:Y:S04]  /*111b0*/  STL [R1+0x60], R5 ;  /* 0x0000600501007387 */ /* 0x0001e80000100800 */
[----:B0-----:R-:W2:Y:S04]  /*111c0*/  LDL.LU R5, [R1+0x17b4] ;  /* 0x0017b40001057983 */ /* 0x001ea80000300800 */
        /* <DEDUP_REMOVED lines=29> */
[----:B0-----:R-:W3:Y:S04]  /*113a0*/  LDL.LU R15, [R1+0x1778] ;  /* 0x00177800010f7983 */ /* 0x001ee80000300800 */
[----:B------:R0:W-:Y:S04]  /*113b0*/  STL [R1+0x20], R14 ;  /* 0x0000200e01007387 */ /* 0x0001e80000100800 */
[----:B0-----:R-:W4:Y:S04]  /*113c0*/  LDL.LU R14, [R1+0x1774] ;  /* 0x00177400010e7983 */ /* 0x001f280000300800 */
        /* <DEDUP_REMOVED lines=9> */
[----:B0-----:R-:W4:Y:S01]  /*11460*/  LDL.LU R6, [R1+0x1760] ;  /* 0x0017600001067983 */ /* 0x001f220000300800 */
[----:B------:R-:W-:-:S02]  /*11470*/  SEL R23, R25, R23, !P2 ;  /* 0x0000001719177207 */ /* 0x000fc40005000000 */
[C---:B------:R-:W-:Y:S02]  /*11480*/  SEL R28, R25.reuse, R28, !P2 ;  /* 0x0000001c191c7207 */ /* 0x040fe40005000000 */
[C---:B------:R-:W-:Y:S01]  /*11490*/  SEL R2, R25.reuse, R2, !P2 ;  /* 0x0000000219027207 */ /* 0x040fe20005000000 */
[----:B------:R-:W-:Y:S04]  /*114a0*/  STL [R1+0x16b4], R23 ;  /* 0x0016b41701007387 */ /* 0x000fe80000100800 */
[----:B------:R0:W-:Y:S04]  /*114b0*/  STL [R1+0x16b8], R28 ;  /* 0x0016b81c01007387 */ /* 0x0001e80000100800 */
[----:B0-----:R-:W4:Y:S04]  /*114c0*/  LDL.LU R28, [R1+0x3e8] ;  /* 0x0003e800011c7983 */ /* 0x001f280000300800 */
[----:B------:R-:W4:Y:S04]  /*114d0*/  LDL.LU R23, [R1+0x3e4] ;  /* 0x0003e40001177983 */ /* 0x000f280000300800 */
[----:B------:R0:W-:Y:S04]  /*114e0*/  STL [R1+0x16bc], R2 ;  /* 0x0016bc0201007387 */ /* 0x0001e80000100800 */
[----:B0-----:R-:W4:Y:S01]  /*114f0*/  LDL.LU R2, [R1+0x3ec] ;  /* 0x0003ec0001027983 */ /* 0x001f220000300800 */
[----:B--2---:R-:W-:-:S02]  /*11500*/  SEL R17, R25, R17, !P2 ;  /* 0x0000001119117207 */ /* 0x004fc40005000000 */
[C---:B---3--:R-:W-:Y:S02]  /*11510*/  SEL R15, R25.reuse, R15, !P2 ;  /* 0x0000000f190f7207 */ /* 0x048fe40005000000 */
[C---:B----4-:R-:W-:Y:S02]  /*11520*/  SEL R14, R25.reuse, R14, !P2 ;  /* 0x0000000e190e7207 */ /* 0x050fe40005000000 */
[C---:B------:R-:W-:Y:S02]  /*11530*/  SEL R12, R25.reuse, R12, !P2 ;  /* 0x0000000c190c7207 */ /* 0x040fe40005000000 */
[C---:B------:R-:W-:Y:S02]  /*11540*/  SEL R11, R25.reuse, R11, !P2 ;  /* 0x0000000b190b7207 */ /* 0x040fe40005000000 */
[C---:B------:R-:W-:Y:S02]  /*11550*/  SEL R9, R25.reuse, R9, !P2 ;  /* 0x0000000919097207 */ /* 0x040fe40005000000 */
[----:B------:R-:W-:-:S02]  /*11560*/  SEL R8, R25, R8, !P2 ;  /* 0x0000000819087207 */ /* 0x000fc40005000000 */
[----:B------:R-:W-:-:S05]  /*11570*/  SEL R6, R25, R6, !P2 ;  /* 0x0000000619067207 */ /* 0x000fca0005000000 */
        /* <DEDUP_REMOVED lines=15> */
[----:B0-----:R-:W4:Y:S01]  /*11670*/  LDL.LU R17, [R1+0x40c] ;  /* 0x00040c0001117983 */ /* 0x001f220000300800 */
[----:B------:R-:W-:-:S05]  /*11680*/  SEL R18, R25, R18, !P2 ;  /* 0x0000001219127207 */ /* 0x000fca0005000000 */
[----:B------:R0:W-:Y:S04]  /*11690*/  STL [R1+0x16e0], R18 ;  /* 0x0016e01201007387 */ /* 0x0001e80000100800 */
[----:B0-----:R-:W0:Y:S01]  /*116a0*/  S2R R18, SR_TID.X ;  /* 0x0000000000127919 */ /* 0x001e220000002100 */
[C---:B------:R-:W-:Y:S02]  /*116b0*/  SEL R20, R25.reuse, R20, !P2 ;  /* 0x0000001419147207 */ /* 0x040fe40005000000 */
[C---:B------:R-:W-:Y:S02]  /*116c0*/  SEL R22, R25.reuse, R22, !P2 ;  /* 0x0000001619167207 */ /* 0x040fe40005000000 */
[C---:B------:R-:W-:Y:S02]  /*116d0*/  SEL R0, R25.reuse, R0, !P2 ;  /* 0x0000000019007207 */ /* 0x040fe40005000000 */
[C---:B------:R-:W-:Y:S01]  /*116e0*/  SEL R4, R25.reuse, R4, !P2 ;  /* 0x0000000419047207 */ /* 0x040fe20005000000 */
[----:B------:R-:W-:Y:S01]  /*116f0*/  STL [R1+0x16e4], R20 ;  /* 0x0016e41401007387 */ /* 0x000fe20000100800 */
[----:B------:R-:W-:-:S02]  /*11700*/  SEL R7, R25, R7, !P2 ;  /* 0x0000000719077207 */ /* 0x000fc40005000000 */
[C---:B------:R-:W-:Y:S01]  /*11710*/  SEL R10, R25.reuse, R10, !P2 ;  /* 0x0000000a190a7207 */ /* 0x040fe20005000000 */
[----:B------:R-:W-:Y:S01]  /*11720*/  STL [R1+0x16e8], R22 ;  /* 0x0016e81601007387 */ /* 0x000fe20000100800 */
[C---:B------:R-:W-:Y:S02]  /*11730*/  SEL R13, R25.reuse, R13, !P2 ;  /* 0x0000000d190d7207 */ /* 0x040fe40005000000 */
[C---:B------:R-:W-:Y:S01]  /*11740*/  SEL R16, R25.reuse, R16, !P2 ;  /* 0x0000001019107207 */ /* 0x040fe20005000000 */
[----:B------:R-:W-:Y:S01]  /*11750*/  STL [R1+0x16ec], R0 ;  /* 0x0016ec0001007387 */ /* 0x000fe20000100800 */
[C---:B------:R-:W-:Y:S02]  /*11760*/  SEL R19, R25.reuse, R19, !P2 ;  /* 0x0000001319137207 */ /* 0x040fe40005000000 */
[----:B------:R-:W-:Y:S01]  /*11770*/  SEL R21, R25, R21, !P2 ;  /* 0x0000001519157207 */ /* 0x000fe20005000000 */
[----:B------:R-:W-:Y:S01]  /*11780*/  STL [R1+0x16f0], R4 ;  /* 0x0016f00401007387 */ /* 0x000fe20000100800 */
[----:B0-----:R-:W-:-:S03]  /*11790*/  LOP3.LUT R18, R18, 0x1f, RZ, 0xc0, !PT ;  /* 0x0000001f12127812 */ /* 0x001fc600078ec0ff */
[----:B------:R-:W-:Y:S01]  /*117a0*/  STL [R1+0x16f4], R7 ;  /* 0x0016f40701007387 */ /* 0x000fe20000100800 */
[C---:B------:R-:W-:Y:S02]  /*117b0*/  SEL R24, R25.reuse, R24, !P2 ;  /* 0x0000001819187207 */ /* 0x040fe40005000000 */
[C---:B------:R-:W-:Y:S01]  /*117c0*/  SEL R3, R25.reuse, R3, !P2 ;  /* 0x0000000319037207 */ /* 0x040fe20005000000 */
[----:B------:R-:W-:Y:S01]  /*117d0*/  STL [R1+0x16f8], R10 ;  /* 0x0016f80a01007387 */ /* 0x000fe20000100800 */
[----:B------:R-:W-:Y:S01]  /*117e0*/  IMAD R18, R18, c[0x0][0x18c], RZ ;  /* 0x0000630012127a24 */ /* 0x000fe200078e02ff */
[C---:B------:R-:W-:Y:S02]  /*117f0*/  SEL R5, R25.reuse, R5, !P2 ;  /* 0x0000000519057207 */ /* 0x040fe40005000000 */
[----:B------:R-:W-:Y:S01]  /*11800*/  STL [R1+0x16fc], R13 ;  /* 0x0016fc0d01007387 */ /* 0x000fe20000100800 */
[----:B------:R-:W-:-:S03]  /*11810*/  SEL R29, R25, R29, !P2 ;  /* 0x0000001d191d7207 */ /* 0x000fc60005000000 */
[----:B------:R-:W-:Y:S01]  /*11820*/  STL [R1+0x1700], R16 ;  /* 0x0017001001007387 */ /* 0x000fe20000100800 */
[----:B------:R-:W-:-:S03]  /*11830*/  SEL R27, R25, R27, !P2 ;  /* 0x0000001b191b7207 */ /* 0x000fc60005000000 */
[----:B------:R-:W-:Y:S01]  /*11840*/  STL [R1+0x1704], R19 ;  /* 0x0017041301007387 */ /* 0x000fe20000100800 */
[----:B------:R-:W-:-:S03]  /*11850*/  SEL R25, R25, R26, !P2 ;  /* 0x0000001a19197207 */ /* 0x000fc60005000000 */
[----:B------:R-:W-:Y:S01]  /*11860*/  STL [R1+0x1708], R21 ;  /* 0x0017081501007387 */ /* 0x000fe20000100800 */
[----:B------:R-:W-:-:S03]  /*11870*/  LEA.HI.X.SX32 R26, R18, c[0x0][0x16c], 0x1, P6 ;  /* 0x00005b00121a7a11 */ /* 0x000fc600030f0eff */
[----:B------:R-:W-:Y:S04]  /*11880*/  STL [R1+0x170c], R24 ;  /* 0x00170c1801007387 */ /* 0x000fe80000100800 */
[----:B------:R2:W-:Y:S04]  /*11890*/  STL [R1+0x1710], R3 ;  /* 0x0017100301007387 */ /* 0x0005e80000100800 */
[----:B------:R-:W-:Y:S04]  /*118a0*/  STL [R1+0x1714], R5 ;  /* 0x0017140501007387 */ /* 0x000fe80000100800 */
[----:B------:R-:W-:Y:S04]  /*118b0*/  STL [R1+0x1718], R29 ;  /* 0x0017181d01007387 */ /* 0x000fe80000100800 */
[----:B------:R-:W-:Y:S04]  /*118c0*/  STL [R1+0x171c], R27 ;  /* 0x00171c1b01007387 */ /* 0x000fe80000100800 */
[----:B------:R-:W-:Y:S04]  /*118d0*/  STL [R1+0x1720], R25 ;  /* 0x0017201901007387 */ /* 0x000fe80000100800 */
[----:B------:R-:W-:Y:S01]  /*118e0*/  STL [R1+0x1724], R26 ;  /* 0x0017241a01007387 */ /* 0x000fe20000100800 */
[----:B--2---:R-:W-:-:S02]  /*118f0*/  IMAD R3, R14, c[0x0][0x190], RZ ;  /* 0x000064000e037a24 */ /* 0x004fc400078e02ff */
[----:B---3--:R-:W-:Y:S02]  /*11900*/  IMAD R0, R15, c[0x0][0x190], RZ ;  /* 0x000064000f007a24 */ /* 0x008fe400078e02ff */
[----:B----4-:R-:W-:-:S05]  /*11910*/  IMAD R4, R17, c[0x0][0x190], RZ ;  /* 0x0000640011047a24 */ /* 0x010fca00078e02ff */
[----:B------:R0:W-:Y:S04]  /*11920*/  STL [R1+0x94], R4 ;  /* 0x0000940401007387 */ /* 0x0001e80000100800 */
[----:B------:R1:W-:Y:S04]  /*11930*/  STL [R1+0xc4], R0 ;  /* 0x0000c40001007387 */ /* 0x0003e80000100800 */
[----:B------:R2:W-:Y:S01]  /*11940*/  STL [R1+0xf4], R3 ;  /* 0x0000f40301007387 */ /* 0x0005e20000100800 */
[----:B0-----:R-:W-:Y:S02]  /*11950*/  IMAD R4, R12, c[0x0][0x190], RZ ;  /* 0x000064000c047a24 */ /* 0x001fe400078e02ff */
[----:B-1----:R-:W-:-:S03]  /*11960*/  IMAD R0, R11, c[0x0][0x190], RZ ;  /* 0x000064000b007a24 */ /* 0x002fc600078e02ff */
[----:B------:R0:W-:Y:S01]  /*11970*/  STL [R1+0x104], R4 ;  /* 0x0001040401007387 */ /* 0x0001e20000100800 */
[----:B--2---:R-:W-:-:S03]  /*11980*/  IMAD R3, R9, c[0x0][0x190], RZ ;  /* 0x0000640009037a24 */ /* 0x004fc600078e02ff */
[----:B------:R1:W-:Y:S04]  /*11990*/  STL [R1+0x108], R0 ;  /* 0x0001080001007387 */ /* 0x0003e80000100800 */
[----:B------:R2:W-:Y:S01]  /*119a0*/  STL [R1+0x10c], R3 ;  /* 0x00010c0301007387 */ /* 0x0005e20000100800 */
[----:B0-----:R-:W-:Y:S02]  /*119b0*/  IMAD R4, R8, c[0x0][0x190], RZ ;  /* 0x0000640008047a24 */ /* 0x001fe400078e02ff */
[----:B-1----:R-:W-:-:S03]  /*119c0*/  IMAD R0, R6, c[0x0][0x190], RZ ;  /* 0x0000640006007a24 */ /* 0x002fc600078e02ff */
[----:B------:R-:W-:Y:S01]  /*119d0*/  STL [R1+0x110], R4 ;  /* 0x0001100401007387 */ /* 0x000fe20000100800 */
[----:B--2---:R-:W-:-:S03]  /*119e0*/  IMAD R3, R2, c[0x0][0x190], RZ ;  /* 0x0000640002037a24 */ /* 0x004fc600078e02ff */
[----:B------:R0:W-:Y:S04]  /*119f0*/  STL [R1+0x114], R0 ;  /* 0x0001140001007387 */ /* 0x0001e80000100800 */
[----:B------:R-:W-:Y:S04]  /*11a00*/  STL [R1+0x118], R3 ;  /* 0x0001180301007387 */ /* 0x000fe80000100800 */
[----:B------:R-:W2:Y:S01]  /*11a10*/  LDL.LU R26, [R1+0x3d8] ;  /* 0x0003d800011a7983 */ /* 0x000ea20000300800 */
[----:B------:R-:W-:Y:S02]  /*11a20*/  IMAD R2, R28, c[0x0][0x190], RZ ;  /* 0x000064001c027a24 */ /* 0x000fe400078e02ff */
[----:B0-----:R-:W-:-:S03]  /*11a30*/  IMAD R0, R23, c[0x0][0x190], RZ ;  /* 0x0000640017007a24 */ /* 0x001fc600078e02ff */
[----:B------:R-:W-:Y:S04]  /*11a40*/  STL [R1+0x11c], R2 ;  /* 0x00011c0201007387 */ /* 0x000fe80000100800 */
[----:B--2---:R0:W-:Y:S04]  /*11a50*/  STL [R1+0x1758], R26 ;  /* 0x0017581a01007387 */ /* 0x0041e80000100800 */
[----:B------:R-:W-:Y:S04]  /*11a60*/  STL [R1+0x164], R0 ;  /* 0x0001640001007387 */ /* 0x000fe80000100800 */
        /* <DEDUP_REMOVED lines=31> */
[----:B--2---:R-:W-:-:S05]  /*11c60*/  IMAD R26, R26, c[0x0][0x190], RZ ;  /* 0x000064001a1a7a24 */ /* 0x004fca00078e02ff */
[----:B------:R0:W-:Y:S04]  /*11c70*/  STL [R1+0x194], R26 ;  /* 0x0001941a01007387 */ /* 0x0001e80000100800 */
[----:B0-----:R-:W2:Y:S02]  /*11c80*/  LDL.LU R26, [R1+0x175c] ;  /* 0x00175c00011a7983 */ /* 0x001ea40000300800 */
[----:B--2---:R-:W-:-:S05]  /*11c90*/  IMAD R26, R26, c[0x0][0x190], RZ ;  /* 0x000064001a1a7a24 */ /* 0x004fca00078e02ff */
[----:B------:R0:W-:Y:S04]  /*11ca0*/  STL [R1+0x1c8], R26 ;  /* 0x0001c81a01007387 */ /* 0x0001e80000100800 */
[----:B0-----:R-:W2:Y:S01]  /*11cb0*/  LDL.LU R26, [R1+0x1758] ;  /* 0x00175800011a7983 */ /* 0x001ea20000300800 */
[----:B---3--:R-:W-:Y:S02]  /*11cc0*/  IMAD R25, R25, c[0x0][0x190], RZ ;  /* 0x0000640019197a24 */ /* 0x008fe400078e02ff */
[----:B------:R-:W-:Y:S02]  /*11cd0*/  IMAD R5, R5, c[0x0][0x190], RZ ;  /* 0x0000640005057a24 */ /* 0x000fe400078e02ff */
[----:B------:R-:W-:Y:S02]  /*11ce0*/  IMAD R3, R3, c[0x0][0x190], RZ ;  /* 0x0000640003037a24 */ /* 0x000fe400078e02ff */
[----:B------:R-:W-:-:S02]  /*11cf0*/  IMAD R24, R24, c[0x0][0x190], RZ ;  /* 0x0000640018187a24 */ /* 0x000fc400078e02ff */
[----:B------:R-:W-:Y:S02]  /*11d00*/  IMAD R16, R16, c[0x0][0x190], RZ ;  /* 0x0000640010107a24 */ /* 0x000fe400078e02ff */
[----:B------:R-:W-:Y:S02]  /*11d10*/  IMAD R7, R7, c[0x0][0x190], RZ ;  /* 0x0000640007077a24 */ /* 0x000fe400078e02ff */
[----:B--2---:R-:W-:-:S05]  /*11d20*/  IMAD R26, R26, c[0x0][0x190], RZ ;  /* 0x000064001a1a7a24 */ /* 0x004fca00078e02ff */
[----:B------:R4:W-:Y:S04]  /*11d30*/  STL [R1+0x1cc], R26 ;  /* 0x0001cc1a01007387 */ /* 0x0009e80000100800 */
[----:B------:R0:W-:Y:S01]  /*11d40*/  STL [R1+0x1d0], R25 ;  /* 0x0001d01901007387 */ /* 0x0001e20000100800 */
[----:B----4-:R-:W-:Y:S02]  /*11d50*/  IMAD R26, R27, c[0x0][0x190], RZ ;  /* 0x000064001b1a7a24 */ /* 0x010fe400078e02ff */
[----:B0-----:R-:W-:-:S03]  /*11d60*/  IMAD R25, R29, c[0x0][0x190], RZ ;  /* 0x000064001d197a24 */ /* 0x001fc600078e02ff */
[----:B------:R-:W-:Y:S04]  /*11d70*/  STL [R1+0x200], R26 ;  /* 0x0002001a01007387 */ /* 0x000fe80000100800 */
[----:B------:R-:W-:Y:S04]  /*11d80*/  STL [R1+0x210], R25 ;  /* 0x0002101901007387 */ /* 0x000fe80000100800 */
[----:B------:R0:W-:Y:S04]  /*11d90*/  STL [R1+0x220], R5 ;  /* 0x0002200501007387 */ /* 0x0001e80000100800 */
[----:B------:R1:W-:Y:S01]  /*11da0*/  STL [R1+0x228], R3 ;  /* 0x0002280301007387 */ /* 0x0003e20000100800 */
[----:B0-----:R-:W-:-:S03]  /*11db0*/  IMAD R5, R21, c[0x0][0x190], RZ ;  /* 0x0000640015057a24 */ /* 0x001fc600078e02ff */
[----:B------:R-:W-:Y:S01]  /*11dc0*/  STL [R1+0x260], R24 ;  /* 0x0002601801007387 */ /* 0x000fe20000100800 */
[----:B-1----:R-:W-:-:S03]  /*11dd0*/  IMAD R3, R19, c[0x0][0x190], RZ ;  /* 0x0000640013037a24 */ /* 0x002fc600078e02ff */
        /* <DEDUP_REMOVED lines=10> */
[----:B------:R-:W-:Y:S01]  /*11e80*/  STL [R1+0x2f8], R5 ;  /* 0x0002f80501007387 */ /* 0x000fe20000100800 */
[----:B------:R-:W-:Y:S02]  /*11e90*/  IMAD R4, R22, c[0x0][0x190], RZ ;  /* 0x0000640016047a24 */ /* 0x000fe400078e02ff */
[----:B------:R-:W-:Y:S01]  /*11ea0*/  IMAD R0, R20, c[0x0][0x190], RZ ;  /* 0x0000640014007a24 */ /* 0x000fe200078e02ff */
[----:B------:R0:W-:Y:S04]  /*11eb0*/  STL [R1+0x330], R3 ;  /* 0x0003300301007387 */ /* 0x0001e80000100800 */
[----:B------:R1:W-:Y:S01]  /*11ec0*/  STL [R1+0x334], R4 ;  /* 0x0003340401007387 */ /* 0x0003e20000100800 */
[----:B0-----:R-:W-:-:S03]  /*11ed0*/  IMAD R3, R18, c[0x0][0x190], RZ ;  /* 0x0000640012037a24 */ /* 0x001fc600078e02ff */
[----:B------:R0:W-:Y:S01]  /*11ee0*/  STL [R1+0x398], R0 ;  /* 0x0003980001007387 */ /* 0x0001e20000100800 */
[----:B-1----:R-:W-:-:S03]  /*11ef0*/  IMAD R4, R17, c[0x0][0x190], RZ ;  /* 0x0000640011047a24 */ /* 0x002fc600078e02ff */
[----:B------:R1:W-:Y:S01]  /*11f00*/  STL [R1+0x394], R3 ;  /* 0x0003940301007387 */ /* 0x0003e20000100800 */
[----:B0-----:R-:W-:-:S03]  /*11f10*/  IMAD R0, R15, c[0x0][0x190], RZ ;  /* 0x000064000f007a24 */ /* 0x001fc600078e02ff */
[----:B------:R0:W-:Y:S01]  /*11f20*/  STL [R1+0x390], R4 ;  /* 0x0003900401007387 */ /* 0x0001e20000100800 */
[----:B-1----:R-:W-:-:S03]  /*11f30*/  IMAD R3, R14, c[0x0][0x190], RZ ;  /* 0x000064000e037a24 */ /* 0x002fc600078e02ff */
        /* <DEDUP_REMOVED lines=543> */
[----:B----4-:R-:W-:Y:S02]  /*14130*/  IMAD R27, R27, c[0x0][0x190], RZ ;  /* 0x000064001b1b7a24 */ /* 0x010fe400078e02ff */
[----:B------:R-:W-:Y:S02]  /*14140*/  IMAD R29, R29, c[0x0][0x190], RZ ;  /* 0x000064001d1d7a24 */ /* 0x000fe400078e02ff */
[----:B------:R-:W-:-:S02]  /*14150*/  IMAD R5, R5, c[0x0][0x190], RZ ;  /* 0x0000640005057a24 */ /* 0x000fc400078e02ff */
[----:B------:R-:W-:Y:S02]  /*14160*/  IMAD R3, R3, c[0x0][0x190], RZ ;  /* 0x0000640003037a24 */ /* 0x000fe400078e02ff */
[----:B------:R-:W-:Y:S02]  /*14170*/  IMAD R24, R24, c[0x0][0x190], RZ ;  /* 0x0000640018187a24 */ /* 0x000fe400078e02ff */
[----:B------:R-:W-:Y:S02]  /*14180*/  IMAD R21, R21, c[0x0][0x190], RZ ;  /* 0x0000640015157a24 */ /* 0x000fe400078e02ff */
[----:B------:R-:W-:Y:S02]  /*14190*/  IMAD R19, R19, c[0x0][0x190], RZ ;  /* 0x0000640013137a24 */ /* 0x000fe400078e02ff */
        /* <DEDUP_REMOVED lines=20> */
[----:B--2---:R-:W-:-:S05]  /*142e0*/  IMAD R26, R26, c[0x0][0x190], RZ ;  /* 0x000064001a1a7a24 */ /* 0x004fca00078e02ff */
        /* <DEDUP_REMOVED lines=58> */
[----:B--2---:R-:W-:-:S02]  /*14690*/  IMAD R22, R22, c[0x0][0x190], RZ ;  /* 0x0000640016167a24 */ /* 0x004fc400078e02ff */
[----:B---3--:R-:W-:Y:S02]  /*146a0*/  IMAD R20, R20, c[0x0][0x190], RZ ;  /* 0x0000640014147a24 */ /* 0x008fe400078e02ff */
[----:B----4-:R-:W-:Y:S02]  /*146b0*/  IMAD R18, R18, c[0x0][0x190], RZ ;  /* 0x0000640012127a24 */ /* 0x010fe400078e02ff */
        /* <DEDUP_REMOVED lines=10> */
[----:B------:R-:W-:-:S05]  /*14760*/  IMAD R23, R23, c[0x0][0x190], RZ ;  /* 0x0000640017177a24 */ /* 0x000fca00078e02ff */
        /* <DEDUP_REMOVED lines=10> */
[----:B------:R-:W-:Y:S04]  /*14810*/  STL [R1+0x1660], R9 ;  /* 0x0016600901007387 */ /* 0x000fe80000100800 */
[----:B------:R0:W-:Y:S04]  /*14820*/  STL [R1+0x165c], R11 ;  /* 0x00165c0b01007387 */ /* 0x0001e80000100800 */
[----:B0-----:R-:W2:Y:S04]  /*14830*/  LDL.LU R11, [R1+0x110] ;  /* 0x00011000010b7983 */ /* 0x001ea80000300800 */
[----:B------:R-:W-:Y:S04]  /*14840*/  STL [R1+0x1658], R12 ;  /* 0x0016580c01007387 */ /* 0x000fe80000100800 */
        /* <DEDUP_REMOVED lines=9> */
[----:B0-----:R-:W3:Y:S04]  /*148e0*/  LDL.LU R20, [R1+0xc4] ;  /* 0x0000c40001147983 */ /* 0x001ee80000300800 */
[----:B------:R0:W-:Y:S04]  /*148f0*/  STL [R1+0x1688], R22 ;  /* 0x0016881601007387 */ /* 0x0001e80000100800 */
[----:B0-----:R-:W4:Y:S01]  /*14900*/  LDL.LU R22, [R1+0x94] ;  /* 0x0000940001167983 */ /* 0x001f220000300800 */
[----:B------:R-:W-:-:S02]  /*14910*/  IMAD R0, R0, c[0x0][0x190], RZ ;  /* 0x0000640000007a24 */ /* 0x000fc400078e02ff */
[----:B------:R-:W-:Y:S02]  /*14920*/  IMAD R4, R4, c[0x0][0x190], RZ ;  /* 0x0000640004047a24 */ /* 0x000fe400078e02ff */
[----:B------:R-:W-:Y:S01]  /*14930*/  IMAD R7, R7, c[0x0][0x190], RZ ;  /* 0x0000640007077a24 */ /* 0x000fe200078e02ff */
[----:B------:R-:W-:Y:S04]  /*14940*/  STL [R1+0x168c], R0 ;  /* 0x00168c0001007387 */ /* 0x000fe80000100800 */
[----:B------:R0:W-:Y:S04]  /*14950*/  STL [R1+0x1690], R4 ;  /* 0x0016900401007387 */ /* 0x0001e80000100800 */
[----:B0-----:R-:W4:Y:S04]  /*14960*/  LDL.LU R4, [R1+0x1c8] ;  /* 0x0001c80001047983 */ /* 0x001f280000300800 */
[----:B------:R0:W-:Y:S04]  /*14970*/  STL [R1+0x1694], R7 ;  /* 0x0016940701007387 */ /* 0x0001e80000100800 */
[----:B0-----:R-:W4:Y:S01]  /*14980*/  LDL.LU R7, [R1+0x11c] ;  /* 0x00011c0001077983 */ /* 0x001f220000300800 */
[----:B------:R-:W-:-:S02]  /*14990*/  IMAD R10, R10, c[0x0][0x190], RZ ;  /* 0x000064000a0a7a24 */ /* 0x000fc400078e02ff */
[----:B------:R-:W-:Y:S02]  /*149a0*/  IMAD R13, R13, c[0x0][0x190], RZ ;  /* 0x000064000d0d7a24 */ /* 0x000fe400078e02ff */
[----:B------:R-:W-:Y:S02]  /*149b0*/  IMAD R16, R16, c[0x0][0x190], RZ ;  /* 0x0000640010107a24 */ /* 0x000fe400078e02ff */
[----:B------:R-:W-:Y:S01]  /*149c0*/  IMAD R19, R19, c[0x0][0x190], RZ ;  /* 0x0000640013137a24 */ /* 0x000fe200078e02ff */
[----:B------:R-:W-:Y:S01]  /*149d0*/  STL [R1+0x1698], R10 ;  /* 0x0016980a01007387 */ /* 0x000fe20000100800 */
[----:B------:R-:W-:Y:S02]  /*149e0*/  IMAD R21, R21, c[0x0][0x190], RZ ;  /* 0x0000640015157a24 */ /* 0x000fe400078e02ff */
[----:B------:R-:W-:Y:S01]  /*149f0*/  IMAD R24, R24, c[0x0][0x190], RZ ;  /* 0x0000640018187a24 */ /* 0x000fe200078e02ff */
[----:B------:R2:W-:Y:S04]  /*14a00*/  STL [R1+0x169c], R13 ;  /* 0x00169c0d01007387 */ /* 0x0005e80000100800 */
[----:B------:R-:W-:Y:S04]  /*14a10*/  STL [R1+0x16a0], R16 ;  /* 0x0016a01001007387 */ /* 0x000fe80000100800 */
[----:B------:R-:W-:Y:S04]  /*14a20*/  STL [R1+0x16a4], R19 ;  /* 0x0016a41301007387 */ /* 0x000fe80000100800 */
[----:B------:R-:W-:Y:S04]  /*14a30*/  STL [R1+0x16a8], R21 ;  /* 0x0016a81501007387 */ /* 0x000fe80000100800 */
[----:B------:R-:W-:Y:S04]  /*14a40*/  STL [R1+0x16ac], R24 ;  /* 0x0016ac1801007387 */ /* 0x000fe80000100800 */
[----:B------:R-:W4:Y:S01]  /*14a50*/  LDL.LU R9, [R1+0x1cc] ;  /* 0x0001cc0001097983 */ /* 0x000f220000300800 */
[----:B--2---:R-:W-:-:S02]  /*14a60*/  LEA R13, P5, R17, R23, 0x1 ;  /* 0x00000017110d7211 */ /* 0x004fc400078a08ff */
[-C--:B---3--:R-:W-:Y:S02]  /*14a70*/  LEA R10, P3, R20, R23.reuse, 0x1 ;  /* 0x00000017140a7211 */ /* 0x088fe400078608ff */
[----:B----4-:R-:W-:-:S05]  /*14a80*/  LEA R0, P2, R22, R23, 0x1 ;  /* 0x0000001716007211 */ /* 0x010fca00078408ff */
[----:B------:R0:W-:Y:S04]  /*14a90*/  STL [R1+0xe40], R0 ;  /* 0x000e400001007387 */ /* 0x0001e80000100800 */
[----:B------:R-:W2:Y:S01]  /*14aa0*/  LDL.LU R12, [R1+0x1d0] ;  /* 0x0001d000010c7983 */ /* 0x000ea20000300800 */
[----:B0-----:R-:W-:-:S03]  /*14ab0*/  LEA R0, P4, R18, R23, 0x1 ;  /* 0x0000001712007211 */ /* 0x001fc600078808ff */
[----:B------:R0:W-:Y:S04]  /*14ac0*/  STL [R1+0xe48], R10 ;  /* 0x000e480a01007387 */ /* 0x0001e80000100800 */
[----:B------:R1:W-:Y:S01]  /*14ad0*/  STL [R1+0xe50], R0 ;  /* 0x000e500001007387 */ /* 0x0003e20000100800 */
[----:B0-----:R-:W-:-:S03]  /*14ae0*/  LEA R10, P0, R15, R23, 0x1 ;  /* 0x000000170f0a7211 */ /* 0x001fc600078008ff */
[----:B-1----:R-:W3:Y:S04]  /*14af0*/  LDL.LU R0, [R1+0x200] ;  /* 0x0002000001007983 */ /* 0x002ee80000300800 */
[----:B------:R-:W-:Y:S04]  /*14b00*/  STL [R1+0xe58], R13 ;  /* 0x000e580d01007387 */ /* 0x000fe80000100800 */
[----:B------:R0:W-:Y:S02]  /*14b10*/  STL [R1+0xe60], R10 ;  /* 0x000e600a01007387 */ /* 0x0001e40000100800 */
[----:B0-----:R-:W-:-:S02]  /*14b20*/  LEA.HI.X.SX32 R10, R22, R26, 0x1, P2 ;  /* 0x0000001a160a7211 */ /* 0x001fc400010f0eff */
[----:B------:R-:W4:Y:S01]  /*14b30*/  LDL.LU R22, [R1+0x210] ;  /* 0x0002100001167983 */ /* 0x000f220000300800 */
[----:B------:R-:W-:-:S05]  /*14b40*/  LEA R13, P1, R14, R23, 0x1 ;  /* 0x000000170e0d7211 */ /* 0x000fca00078208ff */
[----:B------:R-:W-:Y:S04]  /*14b50*/  STL [R1+0xe68], R13 ;  /* 0x000e680d01007387 */ /* 0x000fe80000100800 */
[----:B------:R0:W-:Y:S02]  /*14b60*/  STL [R1+0xe3c], R10 ;  /* 0x000e3c0a01007387 */ /* 0x0001e40000100800 */
[----:B0-----:R-:W-:Y:S02]  /*14b70*/  LEA.HI.X.SX32 R10, R20, R26, 0x1, P3 ;  /* 0x0000001a140a7211 */ /* 0x001fe400018f0eff */
        /* <DEDUP_REMOVED lines=12> */
[----:B------:R0:W-:Y:S04]  /*14c40*/  STL [R1+0xe80], R13 ;  /* 0x000e800d01007387 */ /* 0x0001e80000100800 */
[----:B------:R1:W-:Y:S01]  /*14c50*/  STL [R1+0xe54], R10 ;  /* 0x000e540a01007387 */ /* 0x0003e20000100800 */
[----:B0-----:R-:W-:Y:S02]  /*14c60*/  LEA R13, P5, R7, R23, 0x1 ;  /* 0x00000017070d7211 */ /* 0x001fe400078a08ff */
[-C--:B-1----:R-:W-:Y:S02]  /*14c70*/  LEA.HI.X.SX32 R10, R15, R26.reuse, 0x1, P0 ;  /* 0x0000001a0f0a7211 */ /* 0x082fe400000f0eff */
[----:B------:R-:W4:Y:S04]  /*14c80*/  LDL.LU R15, [R1+0x264] ;  /* 0x00026400010f7983 */ /* 0x000f280000300800 */
        /* <DEDUP_REMOVED lines=12> */
[-C--:B0-----:R-:W-:Y:S02]  /*14d50*/  LEA R13, P2, R4, R23.reuse, 0x1 ;  /* 0x00000017040d7211 */ /* 0x081fe400078408ff */
[----:B-1----:R-:W-:Y:S02]  /*14d60*/  LEA.HI.X.SX32 R10, R8, R26, 0x1, P3 ;  /* 0x0000001a080a7211 */ /* 0x002fe400018f0eff */
[----:B------:R-:W4:Y:S04]  /*14d70*/  LDL.LU R8, [R1+0x2a8] ;  /* 0x0002a80001087983 */ /* 0x000f280000300800 */
[----:B------:R0:W-:Y:S04]  /*14d80*/  STL [R1+0xea0], R13 ;  /* 0x000ea00d01007387 */ /* 0x0001e80000100800 */
[----:B------:R1:W-:Y:S01]  /*14d90*/  STL [R1+0xe74], R10 ;  /* 0x000e740a01007387 */ /* 0x0003e20000100800 */
[----:B0-----:R-:W-:-:S02]  /*14da0*/  LEA R13, P3, R9, R23, 0x1 ;  /* 0x00000017090d7211 */ /* 0x001fc400078608ff */
[-C--:B-1----:R-:W-:Y:S02]  /*14db0*/  LEA.HI.X.SX32 R10, R6, R26.reuse, 0x1, P4 ;  /* 0x0000001a060a7211 */ /* 0x082fe400020f0eff */
[----:B------:R-:W4:Y:S04]  /*14dc0*/  LDL.LU R6, [R1+0x2f0] ;  /* 0x0002f00001067983 */ /* 0x000f280000300800 */
[----:B------:R-:W-:Y:S04]  /*14dd0*/  STL [R1+0xea8], R13 ;  /* 0x000ea80d01007387 */ /* 0x000fe80000100800 */
[----:B------:R0:W-:Y:S02]  /*14de0*/  STL [R1+0xe7c], R10 ;  /* 0x000e7c0a01007387 */ /* 0x0001e40000100800 */
[----:B0-----:R-:W-:-:S02]  /*14df0*/  LEA.HI.X.SX32 R10, R7, R26, 0x1, P5 ;  /* 0x0000001a070a7211 */ /* 0x001fc400028f0eff */
[----:B------:R-:W4:Y:S01]  /*14e00*/  LDL.LU R7, [R1+0x2f4] ;  /* 0x0002f40001077983 */ /* 0x000f220000300800 */
[----:B--2---:R-:W-:-:S05]  /*14e10*/  LEA R13, P4, R12, R23, 0x1 ;  /* 0x000000170c0d7211 */ /* 0x004fca00078808ff */
[----:B------:R-:W-:Y:S04]  /*14e20*/  STL [R1+0xeb0], R13 ;  /* 0x000eb00d01007387 */ /* 0x000fe80000100800 */
[----:B------:R0:W-:Y:S02]  /*14e30*/  STL [R1+0xe84], R10 ;  /* 0x000e840a01007387 */ /* 0x0001e40000100800 */
[----:B0-----:R-:W-:Y:S02]  /*14e40*/  LEA.HI.X.SX32 R10, R2, R26, 0x1, P0 ;  /* 0x0000001a020a7211 */ /* 0x001fe400000f0eff */
[----:B------:R-:W2:Y:S01]  /*14e50*/  LDL.LU R2, [R1+0x2f8] ;  /* 0x0002f80001027983 */ /* 0x000ea20000300800 */
[----:B---3--:R-:W-:-:S05]  /*14e60*/  LEA R13, P5, R0, R23, 0x1 ;  /* 0x00000017000d7211 */ /* 0x008fca00078a08ff */
[----:B------:R4:W-:Y:S04]  /*14e70*/  STL [R1+0xeb8], R13 ;  /* 0x000eb80d01007387 */ /* 0x0009e80000100800 */
[----:B------:R0:W-:Y:S01]  /*14e80*/  STL [R1+0xe8c], R10 ;  /* 0x000e8c0a01007387 */ /* 0x0001e20000100800 */
[----:B----4-:R-:W-:Y:S02]  /*14e90*/  LEA R13, P0, R22, R23, 0x1 ;  /* 0x00000017160d7211 */ /* 0x010fe400078008ff */
[-C--:B0-----:R-:W-:Y:S02]  /*14ea0*/  LEA.HI.X.SX32 R10, R28, R26.reuse, 0x1, P1 ;  /* 0x0000001a1c0a7211 */ /* 0x081fe400008f0eff */
[----:B------:R-:W3:Y:S04]  /*14eb0*/  LDL.LU R28, [R1+0x330] ;  /* 0x00033000011c7983 */ /* 0x000ee80000300800 */
        /* <DEDUP_REMOVED lines=49> */
[----:B--2---:R-:W-:-:S05]  /*151d0*/  LEA R13, P4, R2, R23, 0x1 ;  /* 0x00000017020d7211 */ /* 0x004fca00078808ff */
[----:B------:R-:W-:Y:S04]  /*151e0*/  STL [R1+0xf10], R13 ;  /* 0x000f100d01007387 */ /* 0x000fe80000100800 */
[----:B------:R0:W-:Y:S02]  /*151f0*/  STL [R1+0xee4], R10 ;  /* 0x000ee40a01007387 */ /* 0x0001e40000100800 */
[----:B0-----:R-:W-:Y:S02]  /*15200*/  LEA.HI.X.SX32 R10, R11, R26, 0x1, P0 ;  /* 0x0000001a0b0a7211 */ /* 0x001fe400000f0eff */
[----:B------:R-:W2:Y:S01]  /*15210*/  LDL.LU R11, [R1+0x374] ;  /* 0x00037400010b7983 */ /* 0x000ea20000300800 */
[----:B---3--:R-:W-:-:S05]  /*15220*/  LEA R13, P5, R28, R23, 0x1 ;  /* 0x000000171c0d7211 */ /* 0x008fca00078a08ff */
[----:B------:R-:W-:Y:S04]  /*15230*/  STL [R1+0xf18], R13 ;  /* 0x000f180d01007387 */ /* 0x000fe80000100800 */
[----:B------:R0:W-:Y:S02]  /*15240*/  STL [R1+0xeec], R10 ;  /* 0x000eec0a01007387 */ /* 0x0001e40000100800 */
[-C--:B0-----:R-:W-:Y:S02]  /*15250*/  LEA.HI.X.SX32 R10, R8, R26.reuse, 0x1, P1 ;  /* 0x0000001a080a7211 */ /* 0x081fe400008f0eff */
[----:B----4-:R-:W-:Y:S01]  /*15260*/  LEA R13, P0, R4, R23, 0x1 ;  /* 0x00000017040d7211 */ /* 0x010fe200078008ff */
        /* <DEDUP_REMOVED lines=83> */
[-C--:B0-----:R-:W-:Y:S02]  /*157a0*/  LEA.HI.X.SX32 R10, R6, R26.reuse, 0x1, P0 ;  /* 0x0000001a060a7211 */ /* 0x081fe400000f0eff */
[----:B------:R-:W-:Y:S01]  /*157b0*/  LEA R13, P5, R9, R23, 0x1 ;  /* 0x00000017090d7211 */ /* 0x000fe200078a08ff */
        /* <DEDUP_REMOVED lines=562> */
[----:B------:R0:W-:Y:S04]  /*17ae0*/  STL [R1+0x12fc], R10 ;  /* 0x0012fc0a01007387 */ /* 0x0001e80000100800 */
[----:B0-----:R-:W4:Y:S01]  /*17af0*/  LDL.LU R10, [R1+0x100] ;  /* 0x00010000010a7983 */ /* 0x001f220000300800 */
[-C--:B------:R-:W-:Y:S02]  /*17b00*/  LEA.HI.X.SX32 R7, R7, R26.reuse, 0x1, P5 ;  /* 0x0000001a07077211 */ /* 0x080fe400028f0eff */
[----:B------:R-:W-:-:S02]  /*17b10*/  LEA.HI.X.SX32 R4, R4, R26, 0x1, P2 ;  /* 0x0000001a04047211 */ /* 0x000fc400010f0eff */
        /* <DEDUP_REMOVED lines=8> */
[----:B0-----:R-:W-:Y:S02]  /*17ba0*/  LEA.HI.X.SX32 R7, R28, R26, 0x1, P1 ;  /* 0x0000001a1c077211 */ /* 0x001fe400008f0eff */
[-C--:B----4-:R-:W-:Y:S01]  /*17bb0*/  LEA R13, P0, R22, R23.reuse, 0x1 ;  /* 0x00000017160d7211 */ /* 0x090fe200078008ff */
[----:B------:R-:W3:Y:S04]  /*17bc0*/  LDL.LU R28, [R1+0xf8] ;  /* 0x0000f800011c7983 */ /* 0x000ee80000300800 */
[----:B------:R-:W-:Y:S04]  /*17bd0*/  STL [R1+0x1340], R13 ;  /* 0x0013400d01007387 */ /* 0x000fe80000100800 */
[----:B------:R0:W-:Y:S04]  /*17be0*/  STL [R1+0x1314], R7 ;  /* 0x0013140701007387 */ /* 0x0001e80000100800 */
[----:B0-----:R-:W4:Y:S01]  /*17bf0*/  LDL.LU R7, [R1+0xf0] ;  /* 0x0000f00001077983 */ /* 0x001f220000300800 */
        /* <DEDUP_REMOVED lines=12> */
[----:B------:R0:W-:Y:S01]  /*17cc0*/  STL [R1+0x132c], R4 ;  /* 0x00132c0401007387 */ /* 0x0001e20000100800 */
[----:B------:R-:W-:-:S03]  /*17cd0*/  LEA.HI.X.SX32 R0, R0, R26, 0x1, P5 ;  /* 0x0000001a00007211 */ /* 0x000fc600028f0eff */
[----:B0-----:R-:W4:Y:S01]  /*17ce0*/  LDL.LU R4, [R1+0xe4] ;  /* 0x0000e40001047983 */ /* 0x001f220000300800 */
[----:B------:R-:W-:Y:S02]  /*17cf0*/  LEA R13, P4, R15, R23, 0x1 ;  /* 0x000000170f0d7211 */ /* 0x000fe400078808ff */
[----:B------:R-:W-:-:S03]  /*17d00*/  LEA.HI.X.SX32 R16, R22, R26, 0x1, P0 ;  /* 0x0000001a16107211 */ /* 0x000fc600000f0eff */
[----:B------:R-:W-:Y:S04]  /*17d10*/  STL [R1+0x1360], R13 ;  /* 0x0013600d01007387 */ /* 0x000fe80000100800 */
[----:B------:R0:W-:Y:S04]  /*17d20*/  STL [R1+0x1334], R0 ;  /* 0x0013340001007387 */ /* 0x0001e80000100800 */
[----:B0-----:R-:W4:Y:S01]  /*17d30*/  LDL.LU R0, [R1+0xe0] ;  /* 0x0000e00001007983 */ /* 0x001f220000300800 */
[----:B------:R-:W-:-:S05]  /*17d40*/  LEA R13, P5, R14, R23, 0x1 ;  /* 0x000000170e0d7211 */ /* 0x000fca00078a08ff */
[----:B------:R-:W-:Y:S04]  /*17d50*/  STL [R1+0x1368], R13 ;  /* 0x0013680d01007387 */ /* 0x000fe80000100800 */
[----:B------:R0:W-:Y:S04]  /*17d60*/  STL [R1+0x133c], R16 ;  /* 0x00133c1001007387 */ /* 0x0001e80000100800 */
[----:B------:R-:W4:Y:S01]  /*17d70*/  LDL.LU R22, [R1+0xdc] ;  /* 0x0000dc0001167983 */ /* 0x000f220000300800 */
[----:B0-----:R-:W-:Y:S02]  /*17d80*/  LEA.HI.X.SX32 R16, R20, R26, 0x1, P1 ;  /* 0x0000001a14107211 */ /* 0x001fe400008f0eff */
        /* <DEDUP_REMOVED lines=11> */
[----:B------:R0:W-:Y:S04]  /*17e40*/  STL [R1+0x1380], R13 ;  /* 0x0013800d01007387 */ /* 0x0001e80000100800 */
[----:B------:R-:W-:Y:S01]  /*17e50*/  STL [R1+0x1354], R16 ;  /* 0x0013541001007387 */ /* 0x000fe20000100800 */
[----:B------:R-:W-:-:S03]  /*17e60*/  LEA.HI.X.SX32 R15, R15, R26, 0x1, P4 ;  /* 0x0000001a0f0f7211 */ /* 0x000fc600020f0eff */
[----:B------:R-:W4:Y:S01]  /*17e70*/  LDL.LU R17, [R1+0xd0] ;  /* 0x0000d00001117983 */ /* 0x000f220000300800 */
[----:B0-----:R-:W-:-:S05]  /*17e80*/  LEA R13, P3, R10, R23, 0x1 ;  /* 0x000000170a0d7211 */ /* 0x001fca00078608ff */
[----:B------:R-:W-:Y:S04]  /*17e90*/  STL [R1+0x1388], R13 ;  /* 0x0013880d01007387 */ /* 0x000fe80000100800 */
[----:B------:R0:W-:Y:S04]  /*17ea0*/  STL [R1+0x135c], R15 ;  /* 0x00135c0f01007387 */ /* 0x0001e80000100800 */
[----:B0-----:R-:W4:Y:S01]  /*17eb0*/  LDL.LU R15, [R1+0xcc] ;  /* 0x0000cc00010f7983 */ /* 0x001f220000300800 */
[----:B------:R-:W-:Y:S02]  /*17ec0*/  LEA.HI.X.SX32 R16, R14, R26, 0x1, P5 ;  /* 0x0000001a0e107211 */ /* 0x000fe400028f0eff */
[----:B--2---:R-:W-:-:S05]  /*17ed0*/  LEA R13, P4, R2, R23, 0x1 ;  /* 0x00000017020d7211 */ /* 0x004fca00078808ff */
[----:B------:R-:W-:Y:S04]  /*17ee0*/  STL [R1+0x1390], R13 ;  /* 0x0013900d01007387 */ /* 0x000fe80000100800 */
[----:B------:R-:W2:Y:S04]  /*17ef0*/  LDL.LU R14, [R1+0xc8] ;  /* 0x0000c800010e7983 */ /* 0x000ea80000300800 */
[----:B------:R0:W-:Y:S02]  /*17f00*/  STL [R1+0x1364], R16 ;  /* 0x0013641001007387 */ /* 0x0001e40000100800 */
[----:B0-----:R-:W-:-:S02]  /*17f10*/  LEA.HI.X.SX32 R16, R11, R26, 0x1, P0 ;  /* 0x0000001a0b107211 */ /* 0x001fc400000f0eff */
[----:B---3--:R-:W-:-:S05]  /*17f20*/  LEA R13, P5, R28, R23, 0x1 ;  /* 0x000000171c0d7211 */ /* 0x008fca00078a08ff */
[----:B------:R4:W-:Y:S04]  /*17f30*/  STL [R1+0x1398], R13 ;  /* 0x0013980d01007387 */ /* 0x0009e80000100800 */
[----:B------:R-:W3:Y:S04]  /*17f40*/  LDL.LU R11, [R1+0xc0] ;  /* 0x0000c000010b7983 */ /* 0x000ee80000300800 */
[----:B------:R0:W-:Y:S01]  /*17f50*/  STL [R1+0x136c], R16 ;  /* 0x00136c1001007387 */ /* 0x0001e20000100800 */
[----:B----4-:R-:W-:Y:S02]  /*17f60*/  LEA R13, P0, R7, R23, 0x1 ;  /* 0x00000017070d7211 */ /* 0x010fe400078008ff */
[----:B0-----:R-:W-:-:S03]  /*17f70*/  LEA.HI.X.SX32 R16, R8, R26, 0x1, P1 ;  /* 0x0000001a08107211 */ /* 0x001fc600008f0eff */
[----:B------:R0:W-:Y:S04]  /*17f80*/  STL [R1+0x13a0], R13 ;  /* 0x0013a00d01007387 */ /* 0x0001e80000100800 */
[----:B------:R-:W4:Y:S04]  /*17f90*/  LDL.LU R8, [R1+0xbc] ;  /* 0x0000bc0001087983 */ /* 0x000f280000300800 */
[----:B------:R1:W-:Y:S01]  /*17fa0*/  STL [R1+0x1374], R16 ;  /* 0x0013741001007387 */ /* 0x0003e20000100800 */
[----:B0-----:R-:W-:Y:S02]  /*17fb0*/  LEA R13, P1, R9, R23, 0x1 ;  /* 0x00000017090d7211 */ /* 0x001fe400078208ff */
[----:B-1----:R-:W-:-:S03]  /*17fc0*/  LEA.HI.X.SX32 R16, R6, R26, 0x1, P2 ;  /* 0x0000001a06107211 */ /* 0x002fc600010f0eff */
[----:B------:R0:W-:Y:S04]  /*17fd0*/  STL [R1+0x13a8], R13 ;  /* 0x0013a80d01007387 */ /* 0x0001e80000100800 */
[----:B------:R-:W4:Y:S04]  /*17fe0*/  LDL.LU R6, [R1+0xb8] ;  /* 0x0000b80001067983 */ /* 0x000f280000300800 */
[----:B------:R1:W-:Y:S01]  /*17ff0*/  STL [R1+0x137c], R16 ;  /* 0x00137c1001007387 */ /* 0x0003e20000100800 */
[----:B0-----:R-:W-:Y:S02]  /*18000*/  LEA R13, P2, R12, R23, 0x1 ;  /* 0x000000170c0d7211 */ /* 0x001fe400078408ff */
[----:B-1----:R-:W-:-:S03]  /*18010*/  LEA.HI.X.SX32 R16, R10, R26, 0x1, P3 ;  /* 0x0000001a0a107211 */ /* 0x002fc600018f0eff */
[----:B------:R0:W-:Y:S04]  /*18020*/  STL [R1+0x13b0], R13 ;  /* 0x0013b00d01007387 */ /* 0x0001e80000100800 */
[----:B------:R-:W-:Y:S01]  /*18030*/  STL [R1+0x1384], R16 ;  /* 0x0013841001007387 */ /* 0x000fe20000100800 */
[----:B0-----:R-:W-:-:S03]  /*18040*/  LEA.HI.X.SX32 R13, R2, R26, 0x1, P4 ;  /* 0x0000001a020d7211 */ /* 0x001fc600020f0eff */
[----:B------:R-:W4:Y:S01]  /*18050*/  LDL.LU R2, [R1+0xb4] ;  /* 0x0000b40001027983 */ /* 0x000f220000300800 */
[----:B------:R-:W-:-:S05]  /*18060*/  LEA R10, P3, R4, R23, 0x1 ;  /* 0x00000017040a7211 */ /* 0x000fca00078608ff */
[----:B------:R-:W-:Y:S04]  /*18070*/  STL [R1+0x13b8], R10 ;  /* 0x0013b80a01007387 */ /* 0x000fe80000100800 */
[----:B------:R0:W-:Y:S02]  /*18080*/  STL [R1+0x138c], R13 ;  /* 0x00138c0d01007387 */ /* 0x0001e40000100800 */
[-C--:B0-----:R-:W-:Y:S02]  /*18090*/  LEA.HI.X.SX32 R13, R28, R26.reuse, 0x1, P5 ;  /* 0x0000001a1c0d7211 */ /* 0x081fe400028f0eff */
[----:B------:R-:W4:Y:S01]  /*180a0*/  LDL.LU R28, [R1+0xb0] ;  /* 0x0000b000011c7983 */ /* 0x000f220000300800 */
[----:B------:R-:W-:Y:S02]  /*180b0*/  LEA R10, P4, R0, R23, 0x1 ;  /* 0x00000017000a7211 */ /* 0x000fe400078808ff */
[----:B------:R-:W-:-:S03]  /*180c0*/  LEA.HI.X.SX32 R7, R7, R26, 0x1, P0 ;  /* 0x0000001a07077211 */ /* 0x000fc600000f0eff */
[----:B------:R0:W-:Y:S04]  /*180d0*/  STL [R1+0x13c0], R10 ;  /* 0x0013c00a01007387 */ /* 0x0001e80000100800 */
[----:B------:R1:W-:Y:S01]  /*180e0*/  STL [R1+0x1394], R13 ;  /* 0x0013940d01007387 */ /* 0x0003e20000100800 */
[----:B0-----:R-:W-:-:S03]  /*180f0*/  LEA R10, P5, R22, R23, 0x1 ;  /* 0x00000017160a7211 */ /* 0x001fc600078a08ff */
[----:B-1----:R-:W4:Y:S04]  /*18100*/  LDL.LU R13, [R1+0xac] ;  /* 0x0000ac00010d7983 */ /* 0x002f280000300800 */
        /* <DEDUP_REMOVED lines=11> */
[----:B------:R-:W-:Y:S01]  /*181c0*/  STL [R1+0x13ac], R7 ;  /* 0x0013ac0701007387 */ /* 0x000fe20000100800 */
[----:B------:R-:W-:Y:S02]  /*181d0*/  LEA.HI.X.SX32 R4, R4, R26, 0x1, P3 ;  /* 0x0000001a04047211 */ /* 0x000fe400018f0eff */
[----:B0-----:R-:W-:-:S05]  /*181e0*/  LEA R10, P2, R17, R23, 0x1 ;  /* 0x00000017110a7211 */ /* 0x001fca00078408ff */
[----:B------:R0:W-:Y:S04]  /*181f0*/  STL [R1+0x13e0], R10 ;  /* 0x0013e00a01007387 */ /* 0x0001e80000100800 */
[----:B0-----:R-:W4:Y:S04]  /*18200*/  LDL.LU R10, [R1+0xa0] ;  /* 0x0000a000010a7983 */ /* 0x001f280000300800 */
[----:B------:R0:W-:Y:S01]  /*18210*/  STL [R1+0x13b4], R4 ;  /* 0x0013b40401007387 */ /* 0x0001e20000100800 */
[----:B------:R-:W-:-:S05]  /*18220*/  LEA R7, P3, R15, R23, 0x1 ;  /* 0x000000170f077211 */ /* 0x000fca00078608ff */
[----:B------:R1:W-:Y:S01]  /*18230*/  STL [R1+0x13e8], R7 ;  /* 0x0013e80701007387 */ /* 0x0003e20000100800 */
[----:B0-----:R-:W-:-:S03]  /*18240*/  LEA.HI.X.SX32 R4, R0, R26, 0x1, P4 ;  /* 0x0000001a00047211 */ /* 0x001fc600020f0eff */
[----:B-1----:R-:W4:Y:S04]  /*18250*/  LDL.LU R7, [R1+0x9c] ;  /* 0x00009c0001077983 */ /* 0x002f280000300800 */
[----:B------:R0:W-:Y:S01]  /*18260*/  STL [R1+0x13bc], R4 ;  /* 0x0013bc0401007387 */ /* 0x0001e20000100800 */
[-C--:B------:R-:W-:Y:S02]  /*18270*/  LEA.HI.X.SX32 R16, R22, R26.reuse, 0x1, P5 ;  /* 0x0000001a16107211 */ /* 0x080fe400028f0eff */
[-C--:B------:R-:W-:Y:S02]  /*18280*/  LEA.HI.X.SX32 R19, R20, R26.reuse, 0x1, P0 ;  /* 0x0000001a14137211 */ /* 0x080fe400000f0eff */
[----:B------:R-:W-:Y:S02]  /*18290*/  LEA.HI.X.SX32 R18, R18, R26, 0x1, P1 ;  /* 0x0000001a12127211 */ /* 0x000fe400008f0eff */
[----:B--2---:R-:W-:-:S05]  /*182a0*/  LEA R0, P4, R14, R23, 0x1 ;  /* 0x000000170e007211 */ /* 0x004fca00078808ff */
[----:B------:R3:W-:Y:S04]  /*182b0*/  STL [R1+0x13f0], R0 ;  /* 0x0013f00001007387 */ /* 0x0007e80000100800 */
[----:B0-----:R-:W2:Y:S04]  /*182c0*/  LDL.LU R4, [R1+0x98] ;  /* 0x0000980001047983 */ /* 0x001ea80000300800 */
[----:B------:R-:W-:Y:S01]  /*182d0*/  STL [R1+0x13c4], R16 ;  /* 0x0013c41001007387 */ /* 0x000fe20000100800 */
[----:B---3--:R-:W-:-:S05]  /*182e0*/  LEA R0, P5, R11, R23, 0x1 ;  /* 0x000000170b007211 */ /* 0x008fca00078a08ff */
[----:B------:R0:W-:Y:S04]  /*182f0*/  STL [R1+0x13f8], R0 ;  /* 0x0013f80001007387 */ /* 0x0001e80000100800 */
[----:B0-----:R-:W3:Y:S01]  /*18300*/  LDL.LU R0, [R1+0x90] ;  /* 0x0000900001007983 */ /* 0x001ee20000300800 */
[----:B----4-:R-:W-:-:S03]  /*18310*/  LEA R16, P0, R8, R23, 0x1 ;  /* 0x0000001708107211 */ /* 0x010fc600078008ff */
[----:B------:R-:W-:Y:S04]  /*18320*/  STL [R1+0x13cc], R19 ;  /* 0x0013cc1301007387 */ /* 0x000fe80000100800 */
[----:B------:R0:W-:Y:S04]  /*18330*/  STL [R1+0x1400], R16 ;  /* 0x0014001001007387 */ /* 0x0001e80000100800 */
[----:B------:R-:W4:Y:S04]  /*18340*/  LDL.LU R22, [R1+0x8c] ;  /* 0x00008c0001167983 */ /* 0x000f280000300800 */
[----:B------:R1:W-:Y:S01]  /*18350*/  STL [R1+0x13d4], R18 ;  /* 0x0013d41201007387 */ /* 0x0003e20000100800 */
[----:B0-----:R-:W-:-:S05]  /*18360*/  LEA R16, P1, R6, R23, 0x1 ;  /* 0x0000001706107211 */ /* 0x001fca00078208ff */
[----:B------:R0:W-:Y:S04]  /*18370*/  STL [R1+0x1408], R16 ;  /* 0x0014081001007387 */ /* 0x0001e80000100800 */
[----:B------:R-:W4:Y:S01]  /*18380*/  LDL.LU R20, [R1+0x88] ;  /* 0x0000880001147983 */ /* 0x000f220000300800 */
[-C--:B------:R-:W-:Y:S02]  /*18390*/  LEA.HI.X.SX32 R17, R17, R26.reuse, 0x1, P2 ;  /* 0x0000001a11117211 */ /* 0x080fe400010f0eff */
[----:B------:R-:W-:-:S03]  /*183a0*/  LEA.HI.X.SX32 R15, R15, R26, 0x1, P3 ;  /* 0x0000001a0f0f7211 */ /* 0x000fc600018f0eff */
[----:B------:R0:W-:Y:S04]  /*183b0*/  STL [R1+0x13dc], R17 ;  /* 0x0013dc1101007387 */ /* 0x0001e80000100800 */
[----:B-1----:R-:W4:Y:S01]  /*183c0*/  LDL.LU R18, [R1+0x84] ;  /* 0x0000840001127983 */ /* 0x002f220000300800 */
[----:B0-----:R-:W-:-:S05]  /*183d0*/  LEA R16, P2, R2, R23, 0x1 ;  /* 0x0000001702107211 */ /* 0x001fca00078408ff */
[----:B------:R-:W-:Y:S04]  /*183e0*/  STL [R1+0x1410], R16 ;  /* 0x0014101001007387 */ /* 0x000fe80000100800 */
[----:B------:R0:W-:Y:S04]  /*183f0*/  STL [R1+0x13e4], R15 ;  /* 0x0013e40f01007387 */ /* 0x0001e80000100800 */
[----:B------:R-:W4:Y:S01]  /*18400*/  LDL.LU R17, [R1+0x80] ;  /* 0x0000800001117983 */ /* 0x000f220000300800 */
[----:B0-----:R-:W-:Y:S02]  /*18410*/  LEA.HI.X.SX32 R15, R14, R26, 0x1, P4 ;  /* 0x0000001a0e0f7211 */ /* 0x001fe400020f0eff */
[----:B------:R-:W-:-:S05]  /*18420*/  LEA R16, P3, R28, R23, 0x1 ;  /* 0x000000171c107211 */ /* 0x000fca00078608ff */
[----:B------:R-:W-:Y:S04]  /*18430*/  STL [R1+0x1418], R16 ;  /* 0x0014181001007387 */ /* 0x000fe80000100800 */
[----:B------:R0:W-:Y:S04]  /*18440*/  STL [R1+0x13ec], R15 ;  /* 0x0013ec0f01007387 */ /* 0x0001e80000100800 */
[----:B0-----:R-:W4:Y:S01]  /*18450*/  LDL.LU R15, [R1+0x7c] ;  /* 0x00007c00010f7983 */ /* 0x001f220000300800 */
[----:B------:R-:W-:Y:S02]  /*18460*/  LEA.HI.X.SX32 R16, R11, R26, 0x1, P5 ;  /* 0x0000001a0b107211 */ /* 0x000fe400028f0eff */
[----:B------:R-:W-:-:S05]  /*18470*/  LEA R14, P4, R13, R23, 0x1 ;  /* 0x000000170d0e7211 */ /* 0x000fca00078808ff */
[----:B------:R0:W-:Y:S04]  /*18480*/  STL [R1+0x1420], R14 ;  /* 0x0014200e01007387 */ /* 0x0001e80000100800 */
[----:B0-----:R-:W4:Y:S01]  /*18490*/  LDL.LU R14, [R1+0x78] ;  /* 0x00007800010e7983 */ /* 0x001f220000300800 */
[----:B------:R-:W-:-:S03]  /*184a0*/  LEA R11, P5, R9, R23, 0x1 ;  /* 0x00000017090b7211 */ /* 0x000fc600078a08ff */
[----:B------:R-:W-:Y:S04]  /*184b0*/  STL [R1+0x13f4], R16 ;  /* 0x0013f41001007387 */ /* 0x000fe80000100800 */
[----:B------:R0:W-:Y:S04]  /*184c0*/  STL [R1+0x1428], R11 ;  /* 0x0014280b01007387 */ /* 0x0001e80000100800 */
[----:B0-----:R-:W4:Y:S01]  /*184d0*/  LDL.LU R11, [R1+0x74] ;  /* 0x00007400010b7983 */ /* 0x001f220000300800 */
[----:B------:R-:W-:Y:S02]  /*184e0*/  LEA.HI.X.SX32 R16, R8, R26, 0x1, P0 ;  /* 0x0000001a08107211 */ /* 0x000fe400000f0eff */
[----:B------:R-:W-:-:S03]  /*184f0*/  LEA R8, P0, R12, R23, 0x1 ;  /* 0x000000170c087211 */ /* 0x000fc600078008ff */
[----:B------:R-:W-:Y:S04]  /*18500*/  STL [R1+0x13fc], R16 ;  /* 0x0013fc1001007387 */ /* 0x000fe80000100800 */
[----:B------:R0:W-:Y:S04]  /*18510*/  STL [R1+0x1430], R8 ;  /* 0x0014300801007387 */ /* 0x0001e80000100800 */
[----:B0-----:R-:W4:Y:S01]  /*18520*/  LDL.LU R8, [R1+0x70] ;  /* 0x0000700001087983 */ /* 0x001f220000300800 */
[----:B------:R-:W-:-:S05]  /*18530*/  LEA.HI.X.SX32 R6, R6, R26, 0x1, P1 ;  /* 0x0000001a06067211 */ /* 0x000fca00008f0eff */
        /* <DEDUP_REMOVED lines=15> */
[----:B------:R3:W-:Y:S04]  /*18630*/  STL [R1+0x1448], R16 ;  /* 0x0014481001007387 */ /* 0x0007e80000100800 */
[----:B------:R4:W-:Y:S04]  /*18640*/  STL [R1+0x141c], R19 ;  /* 0x00141c1301007387 */ /* 0x0009e80000100800 */
[----:B------:R-:W2:Y:S01]  /*18650*/  LDL.LU R9, [R1+0x60] ;  /* 0x0000600001097983 */ /* 0x000ea20000300800 */
[----:B---3--:R-:W-:-:S05]  /*18660*/  LEA R16, P4, R0, R23, 0x1 ;  /* 0x0000001700107211 */ /* 0x008fca00078808ff */
[----:B------:R-:W-:Y:S04]  /*18670*/  STL [R1+0x1450], R16 ;  /* 0x0014501001007387 */ /* 0x000fe80000100800 */
[----:B------:R0:W-:Y:S01]  /*18680*/  STL [R1+0x1424], R13 ;  /* 0x0014240d01007387 */ /* 0x0001e20000100800 */
[----:B----4-:R-:W-:-:S05]  /*18690*/  LEA R19, P5, R22, R23, 0x1 ;  /* 0x0000001716137211 */ /* 0x010fca00078a08ff */
[----:B------:R-:W-:Y:S01]  /*186a0*/  STL [R1+0x1458], R19 ;  /* 0x0014581301007387 */ /* 0x000fe20000100800 */
[----:B0-----:R-:W-:-:S03]  /*186b0*/  LEA.HI.X.SX32 R13, R12, R26, 0x1, P0 ;  /* 0x0000001a0c0d7211 */ /* 0x001fc600000f0eff */
[----:B------:R-:W3:Y:S04]  /*186c0*/  LDL.LU R12, [R1+0x5c] ;  /* 0x00005c00010c7983 */ /* 0x000ee80000300800 */
[----:B------:R0:W-:Y:S01]  /*186d0*/  STL [R1+0x142c], R13 ;  /* 0x00142c0d01007387 */ /* 0x0001e20000100800 */
[----:B------:R-:W-:Y:S02]  /*186e0*/  LEA R16, P0, R20, R23, 0x1 ;  /* 0x0000001714107211 */ /* 0x000fe400078008ff */
[----:B0-----:R-:W-:-:S03]  /*186f0*/  LEA.HI.X.SX32 R13, R10, R26, 0x1, P1 ;  /* 0x0000001a0a0d7211 */ /* 0x001fc600008f0eff */
[----:B------:R-:W-:Y:S04]  /*18700*/  STL [R1+0x1460], R16 ;  /* 0x0014601001007387 */ /* 0x000fe80000100800 */
[----:B------:R-:W-:Y:S04]  /*18710*/  STL [R1+0x1434], R13 ;  /* 0x0014340d01007387 */ /* 0x000fe80000100800 */
[----:B------:R-:W4:Y:S01]  /*18720*/  LDL.LU R21, [R1+0x58] ;  /* 0x0000580001157983 */ /* 0x000f220000300800 */
[----:B------:R-:W-:Y:S02]  /*18730*/  LEA R10, P1, R18, R23, 0x1 ;  /* 0x00000017120a7211 */ /* 0x000fe400078208ff */
[----:B------:R-:W-:-:S03]  /*18740*/  LEA.HI.X.SX32 R7, R7, R26, 0x1, P2 ;  /* 0x0000001a07077211 */ /* 0x000fc600010f0eff */
[----:B------:R0:W-:Y:S04]  /*18750*/  STL [R1+0x1468], R10 ;  /* 0x0014680a01007387 */ /* 0x0001e80000100800 */
[----:B------:R1:W-:Y:S01]  /*18760*/  STL [R1+0x143c], R7 ;  /* 0x00143c0701007387 */ /* 0x0003e20000100800 */
[----:B0-----:R-:W-:-:S05]  /*18770*/  LEA R10, P2, R17, R23, 0x1 ;  /* 0x00000017110a7211 */ /* 0x001fca00078408ff */
[----:B------:R-:W-:Y:S04]  /*18780*/  STL [R1+0x1470], R10 ;  /* 0x0014700a01007387 */ /* 0x000fe80000100800 */
[----:B------:R-:W4:Y:S01]  /*18790*/  LDL.LU R19, [R1+0x54] ;  /* 0x0000540001137983 */ /* 0x000f220000300800 */
[----:B-1----:R-:W-:-:S05]  /*187a0*/  LEA.HI.X.SX32 R7, R4, R26, 0x1, P3 ;  /* 0x0000001a04077211 */ /* 0x002fca00018f0eff */
[----:B------:R0:W-:Y:S02]  /*187b0*/  STL [R1+0x1444], R7 ;  /* 0x0014440701007387 */ /* 0x0001e40000100800 */
[----:B0-----:R-:W-:Y:S02]  /*187c0*/  LEA.HI.X.SX32 R7, R0, R26, 0x1, P4 ;  /* 0x0000001a00077211 */ /* 0x001fe400020f0eff */
[----:B------:R-:W-:-:S05]  /*187d0*/  LEA R4, P3, R15, R23, 0x1 ;  /* 0x000000170f047211 */ /* 0x000fca00078608ff */
[----:B------:R0:W-:Y:S04]  /*187e0*/  STL [R1+0x1478], R4 ;  /* 0x0014780401007387 */ /* 0x0001e80000100800 */
[----:B------:R1:W-:Y:S04]  /*187f0*/  STL [R1+0x144c], R7 ;  /* 0x00144c0701007387 */ /* 0x0003e80000100800 */
[----:B------:R-:W4:Y:S01]  /*18800*/  LDL.LU R16, [R1+0x50] ;  /* 0x0000500001107983 */ /* 0x000f220000300800 */
[----:B------:R-:W-:Y:S02]  /*18810*/  LEA.HI.X.SX32 R0, R22, R26, 0x1, P5 ;  /* 0x0000001a16007211 */ /* 0x000fe400028f0eff */
[----:B0-----:R-:W-:-:S05]  /*18820*/  LEA R4, P4, R14, R23, 0x1 ;  /* 0x000000170e047211 */ /* 0x001fca00078808ff */
[----:B------:R0:W-:Y:S04]  /*18830*/  STL [R1+0x1480], R4 ;  /* 0x0014800401007387 */ /* 0x0001e80000100800 */
[----:B------:R-:W-:Y:S01]  /*18840*/  STL [R1+0x1454], R0 ;  /* 0x0014540001007387 */ /* 0x000fe20000100800 */
[----:B-1----:R-:W-:-:S05]  /*18850*/  LEA R7, P5, R11, R23, 0x1 ;  /* 0x000000170b077211 */ /* 0x002fca00078a08ff */
[----:B------:R1:W-:Y:S04]  /*18860*/  STL [R1+0x1488], R7 ;  /* 0x0014880701007387 */ /* 0x0003e80000100800 */
[----:B------:R-:W4:Y:S01]  /*18870*/  LDL.LU R13, [R1+0x4c] ;  /* 0x00004c00010d7983 */ /* 0x000f220000300800 */
[-C--:B0-----:R-:W-:Y:S02]  /*18880*/  LEA.HI.X.SX32 R4, R20, R26.reuse, 0x1, P0 ;  /* 0x0000001a14047211 */ /* 0x081fe400000f0eff */
[----:B-1----:R-:W-:-:S03]  /*18890*/  LEA.HI.X.SX32 R7, R18, R26, 0x1, P1 ;  /* 0x0000001a12077211 */ /* 0x002fc600008f0eff */
[----:B------:R-:W-:Y:S01]  /*188a0*/  STL [R1+0x145c], R4 ;  /* 0x00145c0401007387 */ /* 0x000fe20000100800 */
[----:B------:R-:W-:-:S05]  /*188b0*/  LEA R0, P0, R8, R23, 0x1 ;  /* 0x0000001708007211 */ /* 0x000fca00078008ff */
[----:B------:R0:W-:Y:S04]  /*188c0*/  STL [R1+0x1490], R0 ;  /* 0x0014900001007387 */ /* 0x0001e80000100800 */
[----:B------:R1:W-:Y:S04]  /*188d0*/  STL [R1+0x1464], R7 ;  /* 0x0014640701007387 */ /* 0x0003e80000100800 */
[----:B------:R-:W4:Y:S01]  /*188e0*/  LDL.LU R10, [R1+0x48] ;  /* 0x00004800010a7983 */ /* 0x000f220000300800 */
[----:B0-----:R-:W-:Y:S02]  /*188f0*/  LEA.HI.X.SX32 R0, R17, R26, 0x1, P2 ;  /* 0x0000001a11007211 */ /* 0x001fe400010f0eff */
[----:B------:R-:W-:-:S05]  /*18900*/  LEA R4, P1, R2, R23, 0x1 ;  /* 0x0000001702047211 */ /* 0x000fca00078208ff */
[----:B------:R-:W-:Y:S04]  /*18910*/  STL [R1+0x1498], R4 ;  /* 0x0014980401007387 */ /* 0x000fe80000100800 */
[----:B------:R0:W-:Y:S01]  /*18920*/  STL [R1+0x146c], R0 ;  /* 0x00146c0001007387 */ /* 0x0001e20000100800 */
[----:B-1----:R-:W-:Y:S02]  /*18930*/  LEA R7, P2, R28, R23, 0x1 ;  /* 0x000000171c077211 */ /* 0x002fe400078408ff */
[----:B0-----:R-:W-:-:S03]  /*18940*/  LEA.HI.X.SX32 R0, R15, R26, 0x1, P3 ;  /* 0x0000001a0f007211 */ /* 0x001fc600018f0eff */
[----:B------:R0:W-:Y:S04]  /*18950*/  STL [R1+0x14a0], R7 ;  /* 0x0014a00701007387 */ /* 0x0001e80000100800 */
[----:B0-----:R-:W4:Y:S04]  /*18960*/  LDL.LU R7, [R1+0x44] ;  /* 0x0000440001077983 */ /* 0x001f280000300800 */
[----:B------:R0:W-:Y:S01]  /*18970*/  STL [R1+0x1474], R0 ;  /* 0x0014740001007387 */ /* 0x0001e20000100800 */
[----:B------:R-:W-:-:S05]  /*18980*/  LEA R4, P3, R6, R23, 0x1 ;  /* 0x0000001706047211 */ /* 0x000fca00078608ff */
[----:B------:R1:W-:Y:S01]  /*18990*/  STL [R1+0x14a8], R4 ;  /* 0x0014a80401007387 */ /* 0x0003e20000100800 */
[----:B0-----:R-:W-:-:S03]  /*189a0*/  LEA.HI.X.SX32 R0, R14, R26, 0x1, P4 ;  /* 0x0000001a0e007211 */ /* 0x001fc600020f0eff */
[----:B-1----:R-:W4:Y:S04]  /*189b0*/  LDL.LU R4, [R1+0x40] ;  /* 0x0000400001047983 */ /* 0x002f280000300800 */
[----:B------:R0:W-:Y:S04]  /*189c0*/  STL [R1+0x147c], R0 ;  /* 0x00147c0001007387 */ /* 0x0001e80000100800 */
[----:B0-----:R-:W4:Y:S01]  /*189d0*/  LDL.LU R0, [R1+0x3c] ;  /* 0x00003c0001007983 */ /* 0x001f220000300800 */
[----:B------:R-:W-:Y:S02]  /*189e0*/  LEA.HI.X.SX32 R11, R11, R26, 0x1, P5 ;  /* 0x0000001a0b0b7211 */ /* 0x000fe400028f0eff */
[----:B--2---:R-:W-:-:S05]  /*189f0*/  LEA R14, P4, R9, R23, 0x1 ;  /* 0x00000017090e7211 */ /* 0x004fca00078808ff */
[----:B------:R-:W-:Y:S04]  /*18a00*/  STL [R1+0x14b0], R14 ;  /* 0x0014b00e01007387 */ /* 0x000fe80000100800 */
[----:B------:R-:W2:Y:S04]  /*18a10*/  LDL.LU R22, [R1+0x38] ;  /* 0x0000380001167983 */ /* 0x000ea80000300800 */
[----:B------:R0:W-:Y:S04]  /*18a20*/  STL [R1+0x1484], R11 ;  /* 0x0014840b01007387 */ /* 0x0001e80000100800 */
[----:B------:R-:W2:Y:S01]  /*18a30*/  LDL.LU R20, [R1+0x34] ;  /* 0x0000340001147983 */ /* 0x000ea20000300800 */
[----:B0-----:R-:W-:-:S02]  /*18a40*/  LEA.HI.X.SX32 R11, R8, R26, 0x1, P0 ;  /* 0x0000001a080b7211 */ /* 0x001fc400000f0eff */
[----:B------:R-:W-:Y:S02]  /*18a50*/  LEA.HI.X.SX32 R2, R2, R26, 0x1, P1 ;  /* 0x0000001a02027211 */ /* 0x000fe400008f0eff */
[----:B---3--:R-:W-:-:S05]  /*18a60*/  LEA R14, P5, R12, R23, 0x1 ;  /* 0x000000170c0e7211 */ /* 0x008fca00078a08ff */
[----:B------:R0:W-:Y:S04]  /*18a70*/  STL [R1+0x14b8], R14 ;  /* 0x0014b80e01007387 */ /* 0x0001e80000100800 */
[----:B------:R-:W3:Y:S04]  /*18a80*/  LDL.LU R18, [R1+0x30] ;  /* 0x0000300001127983 */ /* 0x000ee80000300800 */
[----:B------:R-:W-:Y:S04]  /*18a90*/  STL [R1+0x148c], R11 ;  /* 0x00148c0b01007387 */ /* 0x000fe80000100800 */
[----:B------:R-:W3:Y:S01]  /*18aa0*/  LDL.LU R17, [R1+0x2c] ;  /* 0x00002c0001117983 */ /* 0x000ee20000300800 */
[----:B----4-:R-:W-:-:S05]  /*18ab0*/  LEA R8, P0, R21, R23, 0x1 ;  /* 0x0000001715087211 */ /* 0x010fca00078008ff */
[----:B------:R-:W-:Y:S04]  /*18ac0*/  STL [R1+0x14c0], R8 ;  /* 0x0014c00801007387 */ /* 0x000fe80000100800 */
[----:B------:R-:W4:Y:S04]  /*18ad0*/  LDL.LU R15, [R1+0x28] ;  /* 0x00002800010f7983 */ /* 0x000f280000300800 */
[----:B------:R1:W-:Y:S04]  /*18ae0*/  STL [R1+0x1494], R2 ;  /* 0x0014940201007387 */ /* 0x0003e80000100800 */
[----:B0-----:R-:W4:Y:S01]  /*18af0*/  LDL.LU R14, [R1+0x24] ;  /* 0x00002400010e7983 */ /* 0x001f220000300800 */
[----:B-1----:R-:W-:-:S02]  /*18b00*/  LEA.HI.X.SX32 R2, R28, R26, 0x1, P2 ;  /* 0x0000001a1c027211 */ /* 0x002fc400010f0eff */
[----:B------:R-:W-:-:S05]  /*18b10*/  LEA R8, P1, R19, R23, 0x1 ;  /* 0x0000001713087211 */ /* 0x000fca00078208ff */
[----:B------:R0:W-:Y:S04]  /*18b20*/  STL [R1+0x14c8], R8 ;  /* 0x0014c80801007387 */ /* 0x0001e80000100800 */
[----:B------:R-:W4:Y:S04]  /*18b30*/  LDL.LU R28, [R1+0x20] ;  /* 0x00002000011c7983 */ /* 0x000f280000300800 */
[----:B------:R1:W-:Y:S01]  /*18b40*/  STL [R1+0x149c], R2 ;  /* 0x00149c0201007387 */ /* 0x0003e20000100800 */
[----:B0-----:R-:W-:-:S03]  /*18b50*/  LEA.HI.X.SX32 R8, R6, R26, 0x1, P3 ;  /* 0x0000001a06087211 */ /* 0x001fc600018f0eff */
[----:B-1----:R-:W4:Y:S01]  /*18b60*/  LDL.LU R2, [R1+0x1c] ;  /* 0x00001c0001027983 */ /* 0x002f220000300800 */
[----:B------:R-:W-:-:S05]  /*18b70*/  LEA R11, P2, R16, R23, 0x1 ;  /* 0x00000017100b7211 */ /* 0x000fca00078408ff */
[----:B------:R0:W-:Y:S04]  /*18b80*/  STL [R1+0x14d0], R11 ;  /* 0x0014d00b01007387 */ /* 0x0001e80000100800 */
[----:B------:R-:W4:Y:S04]  /*18b90*/  LDL.LU R6, [R1+0x18] ;  /* 0x0000180001067983 */ /* 0x000f280000300800 */
[----:B------:R1:W-:Y:S01]  /*18ba0*/  STL [R1+0x14a4], R8 ;  /* 0x0014a40801007387 */ /* 0x0003e20000100800 */
[----:B0-----:R-:W-:-:S03]  /*18bb0*/  LEA.HI.X.SX32 R11, R9, R26, 0x1, P4 ;  /* 0x0000001a090b7211 */ /* 0x001fc600020f0eff */
[----:B-1----:R-:W4:Y:S01]  /*18bc0*/  LDL.LU R8, [R1+0x14] ;  /* 0x0000140001087983 */ /* 0x002f220000300800 */
[----:B------:R-:W-:-:S05]  /*18bd0*/  LEA R24, P3, R13, R23, 0x1 ;  /* 0x000000170d187211 */ /* 0x000fca00078608ff */
[----:B------:R-:W-:Y:S04]  /*18be0*/  STL [R1+0x14d8], R24 ;  /* 0x0014d81801007387 */ /* 0x000fe80000100800 */
[----:B------:R-:W4:Y:S04]  /*18bf0*/  LDL.LU R9, [R1+0x10] ;  /* 0x0000100001097983 */ /* 0x000f280000300800 */
[----:B------:R0:W-:Y:S04]  /*18c00*/  STL [R1+0x14ac], R11 ;  /* 0x0014ac0b01007387 */ /* 0x0001e80000100800 */
[----:B0-----:R-:W4:Y:S01]  /*18c10*/  LDL.LU R11, [R1+0xc] ;  /* 0x00000c00010b7983 */ /* 0x001f220000300800 */
[----:B------:R-:W-:-:S05]  /*18c20*/  LEA R24, P4, R10, R23, 0x1 ;  /* 0x000000170a187211 */ /* 0x000fca00078808ff */
[----:B------:R0:W-:Y:S02]  /*18c30*/  STL [R1+0x14e0], R24 ;  /* 0x0014e01801007387 */ /* 0x0001e40000100800 */
[-C--:B0-----:R-:W-:Y:S02]  /*18c40*/  LEA.HI.X.SX32 R24, R12, R26.reuse, 0x1, P5 ;  /* 0x0000001a0c187211 */ /* 0x081fe400028f0eff */
[----:B------:R-:W4:Y:S01]  /*18c50*/  LDL.LU R12, [R1+0x8] ;  /* 0x00000800010c7983 */ /* 0x000f220000300800 */
[----:B------:R-:W-:-:S03]  /*18c60*/  LEA.HI.X.SX32 R21, R21, R26, 0x1, P0 ;  /* 0x0000001a15157211 */ /* 0x000fc600000f0eff */
[----:B------:R0:W-:Y:S01]  /*18c70*/  STL [R1+0x14b4], R24 ;  /* 0x0014b41801007387 */ /* 0x0001e20000100800 */
[-C--:B------:R-:W-:Y:S02]  /*18c80*/  LEA.HI.X.SX32 R19, R19, R26.reuse, 0x1, P1 ;  /* 0x0000001a13137211 */ /* 0x080fe400008f0eff */
[----:B------:R-:W-:Y:S02]  /*18c90*/  LEA.HI.X.SX32 R16, R16, R26, 0x1, P2 ;  /* 0x0000001a10107211 */ /* 0x000fe400010f0eff */
[----:B0-----:R-:W-:-:S05]  /*18ca0*/  LEA R24, P5, R7, R23, 0x1 ;  /* 0x0000001707187211 */ /* 0x001fca00078a08ff */
[----:B------:R0:W-:Y:S04]  /*18cb0*/  STL [R1+0x14e8], R24 ;  /* 0x0014e81801007387 */ /* 0x0001e80000100800 */
[----:B0-----:R-:W4:Y:S04]  /*18cc0*/  LDL.LU R24, [R1+0x16ac] ;  /* 0x0016ac0001187983 */ /* 0x001f280000300800 */
[----:B------:R0:W-:Y:S02]  /*18cd0*/  STL [R1+0x14bc], R21 ;  /* 0x0014bc1501007387 */ /* 0x0001e40000100800 */
[----:B0-----:R-:W-:-:S05]  /*18ce0*/  LEA R21, P0, R4, R23, 0x1 ;  /* 0x0000001704157211 */ /* 0x001fca00078008ff */
[----:B------:R0:W-:Y:S04]  /*18cf0*/  STL [R1+0x14f0], R21 ;  /* 0x0014f01501007387 */ /* 0x0001e80000100800 */
[----:B0-----:R-:W4:Y:S04]  /*18d00*/  LDL.LU R21, [R1+0x16a8] ;  /* 0x0016a80001157983 */ /* 0x001f280000300800 */
[----:B------:R0:W-:Y:S02]  /*18d10*/  STL [R1+0x14c4], R19 ;  /* 0x0014c41301007387 */ /* 0x0001e40000100800 */
[----:B0-----:R-:W-:-:S05]  /*18d20*/  LEA R19, P1, R0, R23, 0x1 ;  /* 0x0000001700137211 */ /* 0x001fca00078208ff */
[----:B------:R0:W-:Y:S01]  /*18d30*/  STL [R1+0x14f8], R19 ;  /* 0x0014f81301007387 */ /* 0x0001e20000100800 */
[----:B------:R-:W-:-:S03]  /*18d40*/  LEA.HI.X.SX32 R13, R13, R26, 0x1, P3 ;  /* 0x0000001a0d0d7211 */ /* 0x000fc600018f0eff */
[----:B0-----:R-:W4:Y:S04]  /*18d50*/  LDL.LU R19, [R1+0x16a4] ;  /* 0x0016a40001137983 */ /* 0x001f280000300800 */
[----:B------:R2:W-:Y:S02]  /*18d60*/  STL [R1+0x14cc], R16 ;  /* 0x0014cc1001007387 */ /* 0x0005e40000100800 */
[----:B--2---:R-:W-:-:S05]  /*18d70*/  LEA R16, P2, R22, R23, 0x1 ;  /* 0x0000001716107211 */ /* 0x004fca00078408ff */
[----:B------:R0:W-:Y:S01]  /*18d80*/  STL [R1+0x1500], R16 ;  /* 0x0015001001007387 */ /* 0x0001e20000100800 */
[----:B------:R-:W-:-:S03]  /*18d90*/  LEA.HI.X.SX32 R10, R10, R26, 0x1, P4 ;  /* 0x0000001a0a0a7211 */ /* 0x000fc600020f0eff */
[----:B0-----:R-:W2:Y:S04]  /*18da0*/  LDL.LU R16, [R1+0x16a0] ;  /* 0x0016a00001107983 */ /* 0x001ea80000300800 */
[----:B------:R0:W-:Y:S02]  /*18db0*/  STL [R1+0x14d4], R13 ;  /* 0x0014d40d01007387 */ /* 0x0001e40000100800 */
[----:B0-----:R-:W-:-:S05]  /*18dc0*/  LEA R13, P3, R20, R23, 0x1 ;  /* 0x00000017140d7211 */ /* 0x001fca00078608ff */
[----:B------:R0:W-:Y:S01]  /*18dd0*/  STL [R1+0x1508], R13 ;  /* 0x0015080d01007387 */ /* 0x0001e20000100800 */
[----:B------:R-:W-:-:S03]  /*18de0*/  LEA.HI.X.SX32 R7, R7, R26, 0x1, P5 ;  /* 0x0000001a07077211 */ /* 0x000fc600028f0eff */
[----:B0-----:R-:W2:Y:S04]  /*18df0*/  LDL.LU R13, [R1+0x169c] ;  /* 0x00169c00010d7983 */ /* 0x001ea80000300800 */
[----:B------:R3:W-:Y:S02]  /*18e00*/  STL [R1+0x14dc], R10 ;  /* 0x0014dc0a01007387 */ /* 0x0007e40000100800 */
[----:B---3--:R-:W-:-:S05]  /*18e10*/  LEA R10, P4, R18, R23, 0x1 ;  /* 0x00000017120a7211 */ /* 0x008fca00078808ff */
[----:B------:R0:W-:Y:S01]  /*18e20*/  STL [R1+0x1510], R10 ;  /* 0x0015100a01007387 */ /* 0x0001e20000100800 */
[----:B------:R-:W-:-:S03]  /*18e30*/  LEA.HI.X.SX32 R4, R4, R26, 0x1, P0 ;  /* 0x0000001a04047211 */ /* 0x000fc600000f0eff */
[----:B0-----:R-:W3:Y:S04]  /*18e40*/  LDL.LU R10, [R1+0x1698] ;  /* 0x00169800010a7983 */ /* 0x001ee80000300800 */
[----:B------:R0:W-:Y:S02]  /*18e50*/  STL [R1+0x14e4], R7 ;  /* 0x0014e40701007387 */ /* 0x0001e40000100800 */
[----:B0-----:R-:W-:-:S05]  /*18e60*/  LEA R7, P5, R17, R23, 0x1 ;  /* 0x0000001711077211 */ /* 0x001fca00078a08ff */
[----:B------:R0:W-:Y:S01]  /*18e70*/  STL [R1+0x1518], R7 ;  /* 0x0015180701007387 */ /* 0x0001e20000100800 */
[----:B------:R-:W-:-:S03]  /*18e80*/  LEA.HI.X.SX32 R0, R0, R26, 0x1, P1 ;  /* 0x0000001a00007211 */ /* 0x000fc600008f0eff */
[----:B0-----:R-:W2:Y:S04]  /*18e90*/  LDL.LU R7, [R1+0x1694] ;  /* 0x0016940001077983 */ /* 0x001ea80000300800 */
[----:B------:R4:W-:Y:S02]  /*18ea0*/  STL [R1+0x14ec], R4 ;  /* 0x0014ec0401007387 */ /* 0x0009e40000100800 */
[----:B----4-:R-:W-:-:S05]  /*18eb0*/  LEA R4, P0, R15, R23, 0x1 ;  /* 0x000000170f047211 */ /* 0x010fca00078008ff */
[----:B------:R0:W-:Y:S01]  /*18ec0*/  STL [R1+0x1520], R4 ;  /* 0x0015200401007387 */ /* 0x0001e20000100800 */
[----:B------:R-:W-:-:S03]  /*18ed0*/  LEA.HI.X.SX32 R22, R22, R26, 0x1, P2 ;  /* 0x0000001a16167211 */ /* 0x000fc600010f0eff */
[----:B0-----:R-:W4:Y:S04]  /*18ee0*/  LDL.LU R4, [R1+0x1690] ;  /* 0x0016900001047983 */ /* 0x001f280000300800 */
[----:B------:R0:W-:Y:S02]  /*18ef0*/  STL [R1+0x14f4], R0 ;  /* 0x0014f40001007387 */ /* 0x0001e40000100800 */
[----:B0-----:R-:W-:-:S05]  /*18f00*/  LEA R0, P1, R14, R23, 0x1 ;  /* 0x000000170e007211 */ /* 0x001fca00078208ff */
        /* <DEDUP_REMOVED lines=30> */
[----:B------:R0:W-:Y:S04]  /*190f0*/  STL [R1+0x1558], R14 ;  /* 0x0015580e01007387 */ /* 0x0001e80000100800 */
[----:B0-----:R-:W2:Y:S04]  /*19100*/  LDL.LU R14, [R1+0x1674] ;  /* 0x00167400010e7983 */ /* 0x001ea80000300800 */
[----:B------:R0:W-:Y:S02]  /*19110*/  STL [R1+0x152c], R28 ;  /* 0x00152c1c01007387 */ /* 0x0001e40000100800 */
[----:B0-----:R-:W-:-:S05]  /*19120*/  LEA R28, P2, R12, R23, 0x1 ;  /* 0x000000170c1c7211 */ /* 0x001fca00078408ff */
[----:B------:R0:W-:Y:S04]  /*19130*/  STL [R1+0x1560], R28 ;  /* 0x0015601c01007387 */ /* 0x0001e80000100800 */
[----:B0-----:R-:W2:Y:S01]  /*19140*/  LDL.LU R28, [R1+0x1670] ;  /* 0x00167000011c7983 */ /* 0x001ea20000300800 */
[----:B------:R-:W-:-:S05]  /*19150*/  LEA.HI.X.SX32 R2, R2, R26, 0x1, P3 ;  /* 0x0000001a02027211 */ /* 0x000fca00018f0eff */
[----:B------:R2:W-:Y:S02]  /*19160*/  STL [R1+0x1534], R2 ;  /* 0x0015340201007387 */ /* 0x0005e40000100800 */
[----:B--2---:R-:W-:-:S05]  /*19170*/  LEA R2, P3, R28, R23, 0x1 ;  /* 0x000000171c027211 */ /* 0x004fca00078608ff */
        /* <DEDUP_REMOVED lines=27> */
[-C--:B------:R-:W-:Y:S02]  /*19330*/  LEA.HI.X.SX32 R28, R28, R26.reuse, 0x1, P3 ;  /* 0x0000001a1c1c7211 */ /* 0x080fe400018f0eff */
[----:B------:R-:W-:-:S03]  /*19340*/  LEA.HI.X.SX32 R2, R2, R26, 0x1, P4 ;  /* 0x0000001a02027211 */ /* 0x000fc600020f0eff */
[----:B------:R2:W-:Y:S01]  /*19350*/  STL [R1+0x1564], R28 ;  /* 0x0015641c01007387 */ /* 0x0005e20000100800 */
[----:B------:R-:W-:Y:S01]  /*19360*/  LEA.HI.X.SX32 R6, R6, R26, 0x1, P5 ;  /* 0x0000001a06067211 */ /* 0x000fe200028f0eff */
[----:B------:R-:W-:Y:S02]  /*19370*/  IMAD R25, R25, c[0x0][0x190], RZ ;  /* 0x0000640019197a24 */ /* 0x000fe400078e02ff */
[----:B------:R-:W-:Y:S02]  /*19380*/  IMAD R3, R3, c[0x0][0x190], RZ ;  /* 0x0000640003037a24 */ /* 0x000fe400078e02ff */
[----:B------:R-:W-:Y:S02]  /*19390*/  IMAD R5, R5, c[0x0][0x190], RZ ;  /* 0x0000640005057a24 */ /* 0x000fe400078e02ff */
[----:B------:R-:W-:Y:S01]  /*193a0*/  IMAD R29, R29, c[0x0][0x190], RZ ;  /* 0x000064001d1d7a24 */ /* 0x000fe200078e02ff */
[----:B--2---:R-:W-:-:S05]  /*193b0*/  LEA R28, P3, R12, R23, 0x1 ;  /* 0x000000170c1c7211 */ /* 0x004fca00078608ff */
[----:B------:R0:W-:Y:S04]  /*193c0*/  STL [R1+0x1598], R28 ;  /* 0x0015981c01007387 */ /* 0x0001e80000100800 */
[----:B0-----:R0:W5:Y:S04]  /*193d0*/  LDL.LU R28, [R1+0x1654] ;  /* 0x00165400011c7983 */ /* 0x0011680000300800 */
[----:B------:R1:W-:Y:S02]  /*193e0*/  STL [R1+0x156c], R2 ;  /* 0x00156c0201007387 */ /* 0x0003e40000100800 */
[----:B-1----:R-:W-:-:S05]  /*193f0*/  LEA R2, P4, R14, R23, 0x1 ;  /* 0x000000170e027211 */ /* 0x002fca00078808ff */
[----:B------:R1:W-:Y:S04]  /*19400*/  STL [R1+0x15a0], R2 ;  /* 0x0015a00201007387 */ /* 0x0003e80000100800 */
[----:B-1----:R-:W2:Y:S04]  /*19410*/  LDL.LU R2, [R1+0x1650] ;  /* 0x0016500001027983 */ /* 0x002ea80000300800 */
[----:B------:R1:W-:Y:S02]  /*19420*/  STL [R1+0x1574], R6 ;  /* 0x0015740601007387 */ /* 0x0003e40000100800 */
[----:B-1----:R-:W-:-:S05]  /*19430*/  LEA R6, P5, R15, R23, 0x1 ;  /* 0x000000170f067211 */ /* 0x002fca00078a08ff */
[----:B------:R1:W-:Y:S02]  /*19440*/  STL [R1+0x15a8], R6 ;  /* 0x0015a80601007387 */ /* 0x0003e40000100800 */
[----:B-1----:R-:W-:Y:S02]  /*19450*/  LEA.HI.X.SX32 R6, R8, R26, 0x1, P0 ;  /* 0x0000001a08067211 */ /* 0x002fe400000f0eff */
[----:B------:R-:W-:-:S03]  /*19460*/  LEA R8, P0, R17, R23, 0x1 ;  /* 0x0000001711087211 */ /* 0x000fc600078008ff */
[----:B------:R1:W-:Y:S04]  /*19470*/  STL [R1+0x157c], R6 ;  /* 0x00157c0601007387 */ /* 0x0003e80000100800 */
[----:B------:R0:W-:Y:S01]  /*19480*/  STL [R1+0x15b0], R8 ;  /* 0x0015b00801007387 */ /* 0x0001e20000100800 */
[-C--:B-1----:R-:W-:Y:S02]  /*19490*/  LEA.HI.X.SX32 R6, R9, R26.reuse, 0x1, P1 ;  /* 0x0000001a09067211 */ /* 0x082fe400008f0eff */
[-C--:B------:R-:W-:Y:S02]  /*194a0*/  LEA R9, P1, R18, R23.reuse, 0x1 ;  /* 0x0000001712097211 */ /* 0x080fe400078208ff */
[----:B0-----:R-:W-:Y:S01]  /*194b0*/  LEA.HI.X.SX32 R8, R11, R26, 0x1, P2 ;  /* 0x0000001a0b087211 */ /* 0x001fe200010f0eff */
[----:B------:R0:W-:Y:S04]  /*194c0*/  STL [R1+0x1584], R6 ;  /* 0x0015840601007387 */ /* 0x0001e80000100800 */
[----:B------:R1:W-:Y:S01]  /*194d0*/  STL [R1+0x1618], R9 ;  /* 0x0016180901007387 */ /* 0x0003e20000100800 */
[----:B0-----:R-:W-:-:S03]  /*194e0*/  LEA R6, P2, R25, R23, 0x1 ;  /* 0x0000001719067211 */ /* 0x001fc600078408ff */
[----:B------:R0:W-:Y:S01]  /*194f0*/  STL [R1+0x158c], R8 ;  /* 0x00158c0801007387 */ /* 0x0001e20000100800 */
[----:B-1----:R-:W-:-:S03]  /*19500*/  LEA.HI.X.SX32 R9, R12, R26, 0x1, P3 ;  /* 0x0000001a0c097211 */ /* 0x002fc600018f0eff */
[----:B------:R1:W-:Y:S01]  /*19510*/  STL [R1+0x15b8], R6 ;  /* 0x0015b80601007387 */ /* 0x0003e20000100800 */
[----:B0-----:R-:W-:-:S03]  /*19520*/  LEA R8, P3, R20, R23, 0x1 ;  /* 0x0000001714087211 */ /* 0x001fc600078608ff */
[----:B------:R0:W-:Y:S01]  /*19530*/  STL [R1+0x1594], R9 ;  /* 0x0015940901007387 */ /* 0x0001e20000100800 */
[----:B-1----:R-:W-:-:S03]  /*19540*/  LEA.HI.X.SX32 R6, R14, R26, 0x1, P4 ;  /* 0x0000001a0e067211 */ /* 0x002fc600020f0eff */
[----:B------:R1:W-:Y:S04]  /*19550*/  STL [R1+0x15c0], R8 ;  /* 0x0015c00801007387 */ /* 0x0003e80000100800 */
[----:B------:R3:W-:Y:S01]  /*19560*/  STL [R1+0x159c], R6 ;  /* 0x00159c0601007387 */ /* 0x0007e20000100800 */
[----:B0-----:R-:W-:Y:S02]  /*19570*/  LEA R9, P4, R22, R23, 0x1 ;  /* 0x0000001716097211 */ /* 0x001fe400078808ff */
[----:B-1----:R-:W-:-:S03]  /*19580*/  LEA.HI.X.SX32 R8, R15, R26, 0x1, P5 ;  /* 0x0000001a0f087211 */ /* 0x002fc600028f0eff */
[----:B------:R0:W-:Y:S01]  /*19590*/  STL [R1+0x15c8], R9 ;  /* 0x0015c80901007387 */ /* 0x0001e20000100800 */
[----:B---3--:R-:W-:-:S03]  /*195a0*/  LEA R6, P5, R0, R23, 0x1 ;  /* 0x0000001700067211 */ /* 0x008fc600078a08ff */
[----:B------:R4:W-:Y:S04]  /*195b0*/  STL [R1+0x15a4], R8 ;  /* 0x0015a40801007387 */ /* 0x0009e80000100800 */
[----:B------:R1:W-:Y:S01]  /*195c0*/  STL [R1+0x15d0], R6 ;  /* 0x0015d00601007387 */ /* 0x0003e20000100800 */
[----:B0-----:R-:W-:Y:S02]  /*195d0*/  LEA.HI.X.SX32 R9, R17, R26, 0x1, P0 ;  /* 0x0000001a11097211 */ /* 0x001fe400000f0eff */
[----:B----4-:R-:W-:-:S03]  /*195e0*/  LEA R8, P6, R4, R23, 0x1 ;  /* 0x0000001704087211 */ /* 0x010fc600078c08ff */
[----:B------:R0:W-:Y:S01]  /*195f0*/  STL [R1+0x15ac], R9 ;  /* 0x0015ac0901007387 */ /* 0x0001e20000100800 */
[----:B-1----:R-:W-:-:S03]  /*19600*/  LEA R6, P0, R7, R23, 0x1 ;  /* 0x0000001707067211 */ /* 0x002fc600078008ff */
[----:B------:R1:W-:Y:S04]  /*19610*/  STL [R1+0x15d8], R8 ;  /* 0x0015d80801007387 */ /* 0x0003e80000100800 */
[----:B------:R3:W-:Y:S01]  /*19620*/  STL [R1+0x15e0], R6 ;  /* 0x0015e00601007387 */ /* 0x0007e20000100800 */
[----:B0-----:R-:W-:Y:S02]  /*19630*/  LEA.HI.X.SX32 R9, R18, R26, 0x1, P1 ;  /* 0x0000001a12097211 */ /* 0x001fe400008f0eff */
[----:B-1----:R-:W-:-:S03]  /*19640*/  LEA R8, P1, R10, R23, 0x1 ;  /* 0x000000170a087211 */ /* 0x002fc600078208ff */
[----:B------:R0:W-:Y:S01]  /*19650*/  STL [R1+0x1614], R9 ;  /* 0x0016140901007387 */ /* 0x0001e20000100800 */
[----:B---3--:R-:W-:-:S03]  /*19660*/  LEA.HI.X.SX32 R6, R25, R26, 0x1, P2 ;  /* 0x0000001a19067211 */ /* 0x008fc600010f0eff */
        /* <DEDUP_REMOVED lines=9> */
[----:B-1----:R-:W-:-:S03]  /*19700*/  LEA R8, P4, R19, R23, 0x1 ;  /* 0x0000001713087211 */ /* 0x002fc600078808ff */
[----:B------:R-:W-:Y:S01]  /*19710*/  STL [R1+0x15c4], R9 ;  /* 0x0015c40901007387 */ /* 0x000fe20000100800 */
[-C--:B---3--:R-:W-:Y:S02]  /*19720*/  LEA.HI.X.SX32 R6, R0, R26.reuse, 0x1, P5 ;  /* 0x0000001a00067211 */ /* 0x088fe400028f0eff */
[----:B------:R-:W-:Y:S01]  /*19730*/  LEA R0, P5, R21, R23, 0x1 ;  /* 0x0000001715007211 */ /* 0x000fe200078a08ff */
[----:B------:R-:W-:Y:S01]  /*19740*/  STL [R1+0x15fc], R8 ;  /* 0x0015fc0801007387 */ /* 0x000fe20000100800 */
[----:B------:R-:W-:-:S03]  /*19750*/  LEA.HI.X.SX32 R4, R4, R26, 0x1, P6 ;  /* 0x0000001a04047211 */ /* 0x000fc600030f0eff */
[----:B------:R0:W-:Y:S04]  /*19760*/  STL [R1+0x15cc], R6 ;  /* 0x0015cc0601007387 */ /* 0x0001e80000100800 */
        /* <DEDUP_REMOVED lines=10> */
[----:B------:R1:W-:Y:S01]  /*19810*/  STL [R1+0x15e4], R6 ;  /* 0x0015e40601007387 */ /* 0x0003e20000100800 */
[----:B------:R-:W-:-:S03]  /*19820*/  IMAD R27, R27, c[0x0][0x190], RZ ;  /* 0x000064001b1b7a24 */ /* 0x000fc600078e02ff */
        /* <DEDUP_REMOVED lines=10> */
[----:B---3--:R-:W-:-:S03]  /*198d0*/  LEA.HI.X.SX32 R0, R21, R26, 0x1, P5 ;  /* 0x0000001a15007211 */ /* 0x008fc600028f0eff */
[----:B------:R-:W-:Y:S01]  /*198e0*/  STL [R1+0xe20], R6 ;  /* 0x000e200601007387 */ /* 0x000fe20000100800 */
[----:B------:R-:W-:-:S03]  /*198f0*/  LEA.HI.X.SX32 R3, R3, R26, 0x1, P0 ;  /* 0x0000001a03037211 */ /* 0x000fc600000f0eff */
[----:B------:R1:W-:Y:S01]  /*19900*/  STL [R1+0xe24], R0 ;  /* 0x000e240001007387 */ /* 0x0003e20000100800 */
[----:B0-----:R-:W-:-:S05]  /*19910*/  LEA.HI.X.SX32 R4, R24, R26, 0x1, P6 ;  /* 0x0000001a18047211 */ /* 0x001fca00030f0eff */
[----:B------:R-:W-:Y:S01]  /*19920*/  STL [R1+0xe28], R4 ;  /* 0x000e280401007387 */ /* 0x000fe20000100800 */
[----:B-1----:R-:W-:-:S03]  /*19930*/  LEA.HI.X.SX32 R0, R5, R26, 0x1, P1 ;  /* 0x0000001a05007211 */ /* 0x002fc600008f0eff */
[----:B------:R0:W-:Y:S04]  /*19940*/  STL [R1+0xe2c], R3 ;  /* 0x000e2c0301007387 */ /* 0x0001e80000100800 */
[----:B------:R1:W-:Y:S01]  /*19950*/  STL [R1+0xe30], R0 ;  /* 0x000e300001007387 */ /* 0x0003e20000100800 */
[-C--:B0-----:R-:W-:Y:S02]  /*19960*/  LEA.HI.X.SX32 R3, R29, R26.reuse, 0x1, P2 ;  /* 0x0000001a1d037211 */ /* 0x081fe400010f0eff */
[----:B-1----:R-:W-:-:S03]  /*19970*/  LEA.HI.X.SX32 R0, R27, R26, 0x1, P3 ;  /* 0x0000001a1b007211 */ /* 0x002fc600018f0eff */
[----:B------:R-:W-:Y:S04]  /*19980*/  STL [R1+0xe34], R3 ;  /* 0x000e340301007387 */ /* 0x000fe80000100800 */
[----:B------:R0:W-:Y:S01]  /*19990*/  STL [R1+0xd24], R0 ;  /* 0x000d240001007387 */ /* 0x0001e20000100800 */
[----:B--2---:R-:W-:-:S03]  /*199a0*/  ISETP.GE.AND P1, PT, R2, RZ, PT ;  /* 0x000000ff0200720c */ /* 0x004fc60003f26270 */
[----:B------:R1:W5:Y:S04]  /*199b0*/  LDL.LU R2, [R1+0x164c] ;  /* 0x00164c0001027983 */ /* 0x0003680000300800 */
        /* <DEDUP_REMOVED lines=449> */
[----:B------:R-:W2:Y:S04]  /*1b5d0*/  S2R R6, SR_TID.X ;  /* 0x0000000000067919 */ /* 0x000ea80000002100 */
        /* <DEDUP_REMOVED lines=10> */
[----:B--2---:R-:W-:Y:S01]  /*1b680*/  LOP3.LUT R6, R6, 0x3f, RZ, 0xc0, !PT ;  /* 0x0000003f06067812 */ /* 0x004fe200078ec0ff */
[----:B------:R-:W-:Y:S01]  /*1b690*/  IMAD.MOV.U32 R5, RZ, RZ, c[0x0][0x188] ;  /* 0x00006200ff057624 */ /* 0x000fe200078e00ff */
[----:B------:R-:W-:-:S03]  /*1b6a0*/  ISETP.NE.AND P0, PT, RZ, c[0x0][0x178], PT ;  /* 0x00005e00ff007a0c */ /* 0x000fc60003f05270 */
[----:B0-----:R-:W-:Y:S01]  /*1b6b0*/  IMAD.SHL.U32 R0, R6, 0x2, RZ ;  /* 0x0000000206007824 */ /* 0x001fe200078e00ff */
[----:B------:R-:W-:-:S05]  /*1b6c0*/  ULDC UR4, c[0x0][0x18c] ;  /* 0x0000630000047ab9 */ /* 0x000fca0000000800 */
[----:B------:R-:W2:Y:S01]  /*1b6d0*/  LDL.LU R0, [R1+0x584] ;  /* 0x0005840001007983 */ /* 0x000ea20000300800 */
[C---:B------:R-:W-:Y:S01]  /*1b6e0*/  IMAD R19, R5.reuse, 0x3e, RZ ;  /* 0x0000003e05137824 */ /* 0x040fe200078e02ff */
[----:B------:R-:W-:Y:S01]  /*1b6f0*/  USHF.L.U32 UR4, UR4, 0x5, URZ ;  /* 0x0000000504047899 */ /* 0x000fe2000800063f */
[C---:B------:R-:W-:Y:S01]  /*1b700*/  IMAD R20, R5.reuse, 0x3a, RZ ;  /* 0x0000003a05147824 */ /* 0x040fe200078e02ff */
[----:B------:R-:W3:Y:S01]  /*1b710*/  LDL.LU R3, [R1+0x580] ;  /* 0x0005800001037983 */ /* 0x000ee20000300800 */
[C---:B------:R-:W-:Y:S02]  /*1b720*/  IMAD.SHL.U32 R6, R5.reuse, 0x20, RZ ;  /* 0x0000002005067824 */ /* 0x040fe400078e00ff */
[C---:B------:R-:W-:Y:S02]  /*1b730*/  IMAD R21, R5.reuse, 0x36, RZ ;  /* 0x0000003605157824 */ /* 0x040fe400078e02ff */
[----:B------:R-:W-:-:S02]  /*1b740*/  IMAD R22, R5, 0x32, RZ ;  /* 0x0000003205167824 */ /* 0x000fc400078e02ff */
[C---:B------:R-:W-:Y:S02]  /*1b750*/  IMAD R23, R5.reuse, 0x2e, RZ ;  /* 0x0000002e05177824 */ /* 0x040fe400078e02ff */
[C---:B------:R-:W-:Y:S02]  /*1b760*/  IMAD R24, R5.reuse, 0x2a, RZ ;  /* 0x0000002a05187824 */ /* 0x040fe400078e02ff */
[C---:B------:R-:W-:Y:S02]  /*1b770*/  IMAD R25, R5.reuse, 0x26, RZ ;  /* 0x0000002605197824 */ /* 0x040fe400078e02ff */
[C---:B------:R-:W-:Y:S02]  /*1b780*/  IMAD R26, R5.reuse, 0x1f, RZ ;  /* 0x0000001f051a7824 */ /* 0x040fe400078e02ff */
        /* <DEDUP_REMOVED lines=13> */
[----:B------:R-:W-:-:S02]  /*1b860*/  IMAD.SHL.U32 R18, R5, 0x2, RZ ;  /* 0x0000000205127824 */ /* 0x000fc400078e00ff */
[----:B---3--:R-:W-:Y:S01]  /*1b870*/  @!P1 IMAD.MOV R3, RZ, RZ, -R3 ;  /* 0x000000ffff039224 */ /* 0x008fe200078e0a03 */
[----:B------:R-:W-:Y:S02]  /*1b880*/  @!P0 LOP3.LUT R3, RZ, c[0x0][0x178], RZ, 0x33, !PT ;  /* 0x00005e00ff038a12 */ /* 0x000fe400078e33ff */
[----:B--2---:R-:W-:-:S03]  /*1b890*/  SHF.R.S32.HI R0, RZ, 0x5, R0 ;  /* 0x00000005ff007819 */ /* 0x004fc60000011400 */
[----:B------:R-:W-:Y:S01]  /*1b8a0*/  IMAD R4, R3, c[0x0][0x184], RZ ;  /* 0x0000610003047a24 */ /* 0x000fe200078e02ff */
[----:B------:R-:W-:Y:S01]  /*1b8b0*/  SHF.R.S32.HI R3, RZ, 0x1f, R6 ;  /* 0x0000001fff037819 */ /* 0x000fe20000011406 */
[----:B------:R0:W-:Y:S03]  /*1b8c0*/  STL [R1+0x1628], R0 ;  /* 0x0016280001007387 */ /* 0x0001e60000100800 */
[----:B------:R-:W-:Y:S02]  /*1b8d0*/  SHF.L.U64.HI R3, R6, 0x1, R3 ;  /* 0x0000000106037819 */ /* 0x000fe40000010203 */
[----:B0-----:R-:W-:-:S04]  /*1b8e0*/  LEA R0, P0, R4, c[0x0][0x160], 0x1 ;  /* 0x0000580004007a11 */ /* 0x001fc800078008ff */
[-C--:B------:R-:W-:Y:S01]  /*1b8f0*/  IADD3 R6, P3, R19, R0.reuse, RZ ;  /* 0x0000000013067210 */ /* 0x080fe20007f7e0ff */
[----:B------:R-:W-:Y:S01]  /*1b900*/  STL [R1+0xd14], R0 ;  /* 0x000d140001007387 */ /* 0x000fe20000100800 */
[----:B------:R-:W-:Y:S02]  /*1b910*/  LEA.HI.X.SX32 R4, R4, c[0x0][0x164], 0x1, P0 ;  /* 0x0000590004047a11 */ /* 0x000fe400000f0eff */
[-C--:B------:R-:W-:Y:S01]  /*1b920*/  IADD3 R19, P6, R20, R0.reuse, RZ ;  /* 0x0000000014137210 */ /* 0x080fe20007fde0ff */
[----:B------:R0:W-:Y:S01]  /*1b930*/  STL [R1+0xd2c], R6 ;  /* 0x000d2c0601007387 */ /* 0x0001e20000100800 */
[----:B------:R-:W-:-:S03]  /*1b940*/  IADD3 R20, P2, R22, R0, RZ ;  /* 0x0000000016147210 */ /* 0x000fc60007f5e0ff */
[----:B------:R-:W-:Y:S01]  /*1b950*/  STL [R1+0xd10], R4 ;  /* 0x000d100401007387 */ /* 0x000fe20000100800 */
[----:B0-----:R-:W-:-:S03]  /*1b960*/  IADD3 R6, P5, R21, R0, RZ ;  /* 0x0000000015067210 */ /* 0x001fc60007fbe0ff */
[----:B------:R0:W-:Y:S04]  /*1b970*/  STL [R1+0xd3c], R19 ;  /* 0x000d3c1301007387 */ /* 0x0001e80000100800 */
[----:B------:R2:W-:Y:S04]  /*1b980*/  STL [R1+0xd4c], R6 ;  /* 0x000d4c0601007387 */ /* 0x0005e80000100800 */
[----:B------:R3:W-:Y:S01]  /*1b990*/  STL [R1+0xd5c], R20 ;  /* 0x000d5c1401007387 */ /* 0x0007e20000100800 */
[-C--:B0-----:R-:W-:Y:S02]  /*1b9a0*/  IADD3 R19, P0, R23, R0.reuse, RZ ;  /* 0x0000000017137210 */ /* 0x081fe40007f1e0ff */
[----:B--2---:R-:W-:-:S03]  /*1b9b0*/  IADD3 R6, P1, R24, R0, RZ ;  /* 0x0000000018067210 */ /* 0x004fc60007f3e0ff */
[----:B------:R0:W-:Y:S01]  /*1b9c0*/  STL [R1+0xd6c], R19 ;  /* 0x000d6c1301007387 */ /* 0x0001e20000100800 */
[----:B---3--:R-:W-:-:S03]  /*1b9d0*/  IADD3 R20, P4, R25, R0, RZ ;  /* 0x0000000019147210 */ /* 0x008fc60007f9e0ff */
[----:B------:R2:W-:Y:S04]  /*1b9e0*/  STL [R1+0xd7c], R6 ;  /* 0x000d7c0601007387 */ /* 0x0005e80000100800 */
[----:B------:R3:W-:Y:S01]  /*1b9f0*/  STL [R1+0xd8c], R20 ;  /* 0x000d8c1401007387 */ /* 0x0007e20000100800 */
[----:B0-----:R-:W-:Y:S02]  /*1ba00*/  LEA.HI.X.SX32 R19, R26, R4, 0x1, P3 ;  /* 0x000000041a137211 */ /* 0x001fe400018f0eff */
[----:B------:R-:W-:Y:S01]  /*1ba10*/  IADD3 R21, P3, R27, R0, RZ ;  /* 0x000000001b157210 */ /* 0x000fe20007f7e0ff */
[----:B--2---:R-:W-:Y:S02]  /*1ba20*/  IMAD R6, R5, 0x3c, RZ ;  /* 0x0000003c05067824 */ /* 0x004fe400078e02ff */
[----:B------:R0:W-:Y:S01]  /*1ba30*/  STL [R1+0xd28], R19 ;  /* 0x000d281301007387 */ /* 0x0001e20000100800 */
[----:B---3--:R-:W-:-:S03]  /*1ba40*/  LEA.HI.X.SX32 R20, R29, R4, 0x1, P6 ;  /* 0x000000041d147211 */ /* 0x008fc600030f0eff */
[----:B------:R2:W-:Y:S04]  /*1ba50*/  STL [R1+0xd9c], R21 ;  /* 0x000d9c1501007387 */ /* 0x0005e80000100800 */
[----:B------:R3:W-:Y:S01]  /*1ba60*/  STL [R1+0xd38], R20 ;  /* 0x000d381401007387 */ /* 0x0007e20000100800 */
[C---:B0-----:R-:W-:Y:S01]  /*1ba70*/  IMAD R19, R5.reuse, 0x1b, RZ ;  /* 0x0000001b05137824 */ /* 0x041fe200078e02ff */
[----:B--2---:R-:W-:Y:S01]  /*1ba80*/  IADD3 R21, P6, R6, R0, RZ ;  /* 0x0000000006157210 */ /* 0x004fe20007fde0ff */
[C---:B------:R-:W-:Y:S02]  /*1ba90*/  IMAD R6, R5.reuse, 0x19, RZ ;  /* 0x0000001905067824 */ /* 0x040fe400078e02ff */
[----:B---3--:R-:W-:Y:S02]  /*1baa0*/  IMAD R20, R5, 0x34, RZ ;  /* 0x0000003405147824 */ /* 0x008fe400078e02ff */
[----:B------:R0:W-:Y:S01]  /*1bab0*/  STL [R1+0xd34], R21 ;  /* 0x000d341501007387 */ /* 0x0001e20000100800 */
[----:B------:R-:W-:Y:S01]  /*1bac0*/  LEA.HI.X.SX32 R22, R19, R4, 0x1, P5 ;  /* 0x0000000413167211 */ /* 0x000fe200028f0eff */
[----:B------:R-:W-:-:S04]  /*1bad0*/  IMAD R19, R5, 0x2c, RZ ;  /* 0x0000002c05137824 */ /* 0x000fc800078e02ff */
[----:B------:R2:W-:Y:S01]  /*1bae0*/  STL [R1+0xd48], R22 ;  /* 0x000d481601007387 */ /* 0x0005e20000100800 */
[----:B0-----:R-:W-:Y:S02]  /*1baf0*/  IADD3 R21, P5, R20, R0, RZ ;  /* 0x0000000014157210 */ /* 0x001fe40007fbe0ff */
[-C--:B------:R-:W-:Y:S01]  /*1bb00*/  LEA.HI.X.SX32 R20, R6, R4.reuse, 0x1, P2 ;  /* 0x0000000406147211 */ /* 0x080fe200010f0eff */
[----:B------:R-:W-:Y:S02]  /*1bb10*/  IMAD R6, R5, 0x17, RZ ;  /* 0x0000001705067824 */ /* 0x000fe400078e02ff */
[----:B------:R0:W-:Y:S04]  /*1bb20*/  STL [R1+0xd54], R21 ;  /* 0x000d541501007387 */ /* 0x0001e80000100800 */
[----:B------:R3:W-:Y:S01]  /*1bb30*/  STL [R1+0xd58], R20 ;  /* 0x000d581401007387 */ /* 0x0007e20000100800 */
[----:B--2---:R-:W-:-:S02]  /*1bb40*/  LEA.HI.X.SX32 R22, R6, R4, 0x1, P0 ;  /* 0x0000000406167211 */ /* 0x004fc400000f0eff */
[----:B0-----:R-:W-:Y:S01]  /*1bb50*/  IADD3 R21, P2, R19, R0, RZ ;  /* 0x0000000013157210 */ /* 0x001fe20007f5e0ff */
[C---:B------:R-:W-:Y:S02]  /*1bb60*/  IMAD R19, R5.reuse, 0x15, RZ ;  /* 0x0000001505137824 */ /* 0x040fe400078e02ff */
[C---:B---3--:R-:W-:Y:S02]  /*1bb70*/  IMAD R20, R5.reuse, 0x24, RZ ;  /* 0x0000002405147824 */ /* 0x048fe400078e02ff */
[----:B------:R0:W-:Y:S01]  /*1bb80*/  STL [R1+0xd74], R21 ;  /* 0x000d741501007387 */ /* 0x0001e20000100800 */
[----:B------:R-:W-:Y:S01]  /*1bb90*/  IMAD R6, R5, 0x38, RZ ;  /* 0x0000003805067824 */ /* 0x000fe200078e02ff */
[----:B------:R-:W-:Y:S02]  /*1bba0*/  LEA.HI.X.SX32 R19, R19, R4, 0x1, P1 ;  /* 0x0000000413137211 */ /* 0x000fe400008f0eff */
[----:B------:R2:W-:Y:S01]  /*1bbb0*/  STL [R1+0xd68], R22 ;  /* 0x000d681601007387 */ /* 0x0005e20000100800 */
[----:B0-----:R-:W-:Y:S01]  /*1bbc0*/  IADD3 R21, P0, R20, R0, RZ ;  /* 0x0000000014157210 */ /* 0x001fe20007f1e0ff */
[----:B------:R-:W-:-:S04]  /*1bbd0*/  IMAD R20, R5, 0x13, RZ ;  /* 0x0000001305147824 */ /* 0x000fc800078e02ff */
[----:B------:R0:W-:Y:S04]  /*1bbe0*/  STL [R1+0xd94], R21 ;  /* 0x000d941501007387 */ /* 0x0001e80000100800 */
[----:B------:R3:W-:Y:S01]  /*1bbf0*/  STL [R1+0xd78], R19 ;  /* 0x000d781301007387 */ /* 0x0007e20000100800 */
[----:B--2---:R-:W-:Y:S02]  /*1bc00*/  LEA.HI.X.SX32 R22, R20, R4, 0x1, P4 ;  /* 0x0000000414167211 */ /* 0x004fe400020f0eff */
[----:B0-----:R-:W-:Y:S01]  /*1bc10*/  IADD3 R21, P1, R6, R0, RZ ;  /* 0x0000000006157210 */ /* 0x001fe20007f3e0ff */
[C---:B------:R-:W-:Y:S02]  /*1bc20*/  IMAD R6, R5.reuse, 0x28, RZ ;  /* 0x0000002805067824 */ /* 0x040fe400078e02ff */
[----:B---3--:R-:W-:-:S02]  /*1bc30*/  IMAD R19, R5, 0x11, RZ ;  /* 0x0000001105137824 */ /* 0x008fc400078e02ff */
[----:B------:R0:W-:Y:S03]  /*1bc40*/  STL [R1+0xd44], R21 ;  /* 0x000d441501007387 */ /* 0x0001e60000100800 */
[----:B------:R-:W-:Y:S02]  /*1bc50*/  LEA.HI.X.SX32 R20, R19, R4, 0x1, P3 ;  /* 0x0000000413147211 */ /* 0x000fe400018f0eff */
[-C--:B------:R-:W-:Y:S02]  /*1bc60*/  IADD3 R19, P3, R6, R0.reuse, RZ ;  /* 0x0000000006137210 */ /* 0x080fe40007f7e0ff */
[C---:B0-----:R-:W-:Y:S01]  /*1bc70*/  IADD3 R21, P4, R7.reuse, R0, RZ ;  /* 0x0000000007157210 */ /* 0x041fe20007f9e0ff */
[----:B------:R-:W-:Y:S01]  /*1bc80*/  STL [R1+0xd88], R22 ;  /* 0x000d881601007387 */ /* 0x000fe20000100800 */
[----:B------:R-:W-:Y:S01]  /*1bc90*/  LEA.HI.X.SX32 R7, R7, R4, 0x1, P6 ;  /* 0x0000000407077211 */ /* 0x000fe200030f0eff */
[----:B------:R-:W-:-:S02]  /*1bca0*/  IMAD R6, R5, 0xf, RZ ;  /* 0x0000000f05067824 */ /* 0x000fc400078e02ff */
[----:B------:R-:W-:Y:S04]  /*1bcb0*/  STL [R1+0xdac], R21 ;  /* 0x000dac1501007387 */ /* 0x000fe80000100800 */
[----:B------:R0:W-:Y:S04]  /*1bcc0*/  STL [R1+0xd98], R20 ;  /* 0x000d981401007387 */ /* 0x0001e80000100800 */
[----:B------:R2:W-:Y:S04]  /*1bcd0*/  STL [R1+0xd84], R19 ;  /* 0x000d841301007387 */ /* 0x0005e80000100800 */
[----:B------:R3:W-:Y:S01]  /*1bce0*/  STL [R1+0xd30], R7 ;  /* 0x000d300701007387 */ /* 0x0007e20000100800 */
[----:B0-----:R-:W-:Y:S01]  /*1bcf0*/  IADD3 R20, P6, R8, R0, RZ ;  /* 0x0000000008147210 */ /* 0x001fe20007fde0ff */
[----:B--2---:R-:W-:-:S04]  /*1bd00*/  IMAD R19, R5, 0x30, RZ ;  /* 0x0000003005137824 */ /* 0x004fc800078e02ff */
[----:B------:R0:W-:Y:S01]  /*1bd10*/  STL [R1+0xdbc], R20 ;  /* 0x000dbc1401007387 */ /* 0x0001e20000100800 */
[----:B---3--:R-:W-:Y:S01]  /*1bd20*/  LEA.HI.X.SX32 R7, R6, R4, 0x1, P4 ;  /* 0x0000000406077211 */ /* 0x008fe200020f0eff */
[----:B------:R-:W-:-:S04]  /*1bd30*/  IMAD R6, R5, 0xd, RZ ;  /* 0x0000000d05067824 */ /* 0x000fc800078e02ff */
[----:B------:R2:W-:Y:S01]  /*1bd40*/  STL [R1+0xda8], R7 ;  /* 0x000da80701007387 */ /* 0x0005e20000100800 */
[----:B0-----:R-:W-:Y:S02]  /*1bd50*/  IADD3 R20, P4, R19, R0, RZ ;  /* 0x0000000013147210 */ /* 0x001fe40007f9e0ff */
[-C--:B------:R-:W-:Y:S02]  /*1bd60*/  LEA.HI.X.SX32 R19, R8, R4.reuse, 0x1, P5 ;  /* 0x0000000408137211 */ /* 0x080fe400028f0eff */
[----:B------:R-:W-:Y:S01]  /*1bd70*/  LEA.HI.X.SX32 R8, R6, R4, 0x1, P6 ;  /* 0x0000000406087211 */ /* 0x000fe200030f0eff */
[----:B------:R-:W-:Y:S01]  /*1bd80*/  STL [R1+0xd64], R20 ;  /* 0x000d641401007387 */ /* 0x000fe20000100800 */
[----:B--2---:R-:W-:-:S03]  /*1bd90*/  IADD3 R7, P5, R9, R0, RZ ;  /* 0x0000000009077210 */ /* 0x004fc60007fbe0ff */
[----:B------:R-:W-:Y:S01]  /*1bda0*/  STL [R1+0xd50], R19 ;  /* 0x000d501301007387 */ /* 0x000fe20000100800 */
[----:B------:R-:W-:Y:S01]  /*1bdb0*/  IMAD R6, R5, 0xb, RZ ;  /* 0x0000000b05067824 */ /* 0x000fe200078e02ff */
[----:B------:R-:W-:Y:S02]  /*1bdc0*/  LEA.HI.X.SX32 R9, R9, R4, 0x1, P2 ;  /* 0x0000000409097211 */ /* 0x000fe400010f0eff */
[----:B------:R0:W-:Y:S04]  /*1bdd0*/  STL [R1+0xdcc], R7 ;  /* 0x000dcc0701007387 */ /* 0x0001e80000100800 */
[----:B------:R2:W-:Y:S01]  /*1bde0*/  STL [R1+0xdb8], R8 ;  /* 0x000db80801007387 */ /* 0x0005e20000100800 */
[-C--:B0-----:R-:W-:Y:S02]  /*1bdf0*/  IADD3 R7, P6, R10, R0.reuse, RZ ;  /* 0x000000000a077210 */ /* 0x081fe40007fde0ff */
[----:B--2---:R-:W-:-:S03]  /*1be00*/  IADD3 R8, P2, R11, R0, RZ ;  /* 0x000000000b087210 */ /* 0x004fc60007f5e0ff */
[----:B------:R0:W-:Y:S04]  /*1be10*/  STL [R1+0xddc], R7 ;  /* 0x000ddc0701007387 */ /* 0x0001e80000100800 */
[----:B------:R2:W-:Y:S04]  /*1be20*/  STL [R1+0xd70], R9 ;  /* 0x000d700901007387 */ /* 0x0005e80000100800 */
[----:B------:R3:W-:Y:S01]  /*1be30*/  STL [R1+0xdb4], R8 ;  /* 0x000db40801007387 */ /* 0x0007e20000100800 */
[----:B0-----:R-:W-:Y:S01]  /*1be40*/  LEA.HI.X.SX32 R7, R6, R4, 0x1, P5 ;  /* 0x0000000406077211 */ /* 0x001fe200028f0eff */
[----:B------:R-:W-:Y:S01]  /*1be50*/  IMAD R6, R5, 0x9, RZ ;  /* 0x0000000905067824 */ /* 0x000fe200078e02ff */
[----:B--2---:R-:W-:-:S03]  /*1be60*/  IADD3 R9, P5, R12, R0, RZ ;  /* 0x000000000c097210 */ /* 0x004fc60007fbe0ff */
[----:B------:R0:W-:Y:S01]  /*1be70*/  STL [R1+0xdc8], R7 ;  /* 0x000dc80701007387 */ /* 0x0001e20000100800 */
[----:B---3--:R-:W-:-:S03]  /*1be80*/  LEA.HI.X.SX32 R8, R10, R4, 0x1, P0 ;  /* 0x000000040a087211 */ /* 0x008fc600000f0eff */
[----:B------:R-:W-:Y:S01]  /*1be90*/  STL [R1+0xdec], R9 ;  /* 0x000dec0901007387 */ /* 0x000fe20000100800 */
[----:B------:R-:W-:-:S03]  /*1bea0*/  LEA.HI.X.SX32 R6, R6, R4, 0x1, P6 ;  /* 0x0000000406067211 */ /* 0x000fc600030f0eff */
[----:B------:R2:W-:Y:S01]  /*1beb0*/  STL [R1+0xd90], R8 ;  /* 0x000d900801007387 */ /* 0x0005e20000100800 */
[----:B0-----:R-:W-:-:S05]  /*1bec0*/  IADD3 R7, P0, R13, R0, RZ ;  /* 0x000000000d077210 */ /* 0x001fca0007f1e0ff */
[----:B------:R0:W-:Y:S01]  /*1bed0*/  STL [R1+0xdd4], R7 ;  /* 0x000dd40701007387 */ /* 0x0001e20000100800 */
[----:B--2---:R-:W-:-:S03]  /*1bee0*/  IADD3 R8, P6, R14, R0, RZ ;  /* 0x000000000e087210 */ /* 0x004fc60007fde0ff */
[----:B------:R2:W-:Y:S04]  /*1bef0*/  STL [R1+0xdd8], R6 ;  /* 0x000dd80601007387 */ /* 0x0005e80000100800 */
[----:B------:R3:W-:Y:S01]  /*1bf00*/  STL [R1+0xdfc], R8 ;  /* 0x000dfc0801007387 */ /* 0x0007e20000100800 */
[----:B0-----:R-:W-:Y:S02]  /*1bf10*/  LEA.HI.X.SX32 R7, R11, R4, 0x1, P1 ;  /* 0x000000040b077211 */ /* 0x001fe400008f0eff */
[----:B------:R-:W-:Y:S01]  /*1bf20*/  IADD3 R9, P1, R15, R0, RZ ;  /* 0x000000000f097210 */ /* 0x000fe20007f3e0ff */
[----:B--2---:R-:W-:Y:S02]  /*1bf30*/  IMAD R6, R5, 0x7, RZ ;  /* 0x0000000705067824 */ /* 0x004fe400078e02ff */
        /* <DEDUP_REMOVED lines=10> */
[----:B0-----:R-:W-:Y:S01]  /*1bfe0*/  LEA.HI.X.SX32 R7, R13, R4, 0x1, P3 ;  /* 0x000000040d077211 */ /* 0x001fe200018f0eff */
[C---:B--2---:R-:W-:Y:S01]  /*1bff0*/  IMAD R6, R5.reuse, 0x5, RZ ;  /* 0x0000000505067824 */ /* 0x044fe200078e02ff */
[----:B---3--:R-:W-:-:S03]  /*1c000*/  LEA R8, P3, R5, R0, 0x5 ;  /* 0x0000000005087211 */ /* 0x008fc600078628ff */
[----:B------:R0:W-:Y:S01]  /*1c010*/  STL [R1+0xd80], R7 ;  /* 0x000d800701007387 */ /* 0x0001e20000100800 */
[----:B------:R-:W-:-:S03]  /*1c020*/  LEA.HI.X.SX32 R9, R14, R4, 0x1, P0 ;  /* 0x000000040e097211 */ /* 0x000fc600000f0eff */
[----:B------:R2:W-:Y:S01]  /*1c030*/  STL [R1+0xda4], R8 ;  /* 0x000da40801007387 */ /* 0x0005e20000100800 */
[----:B0-----:R-:W-:-:S03]  /*1c040*/  LEA R7, P0, R5, R0, 0x4 ;  /* 0x0000000005077211 */ /* 0x001fc600078020ff */
[----:B------:R-:W-:Y:S01]  /*1c050*/  STL [R1+0xdd0], R9 ;  /* 0x000dd00901007387 */ /* 0x000fe20000100800 */
[----:B--2---:R-:W-:Y:S02]  /*1c060*/  LEA.HI.X.SX32 R8, R6, R4, 0x1, P6 ;  /* 0x0000000406087211 */ /* 0x004fe400030f0eff */
[----:B------:R-:W-:Y:S01]  /*1c070*/  LEA R6, P6, R5, R0, 0x3 ;  /* 0x0000000005067211 */ /* 0x000fe200078c18ff */
[----:B------:R0:W-:Y:S04]  /*1c080*/  STL [R1+0xde4], R7 ;  /* 0x000de40701007387 */ /* 0x0001e80000100800 */
[----:B------:R2:W-:Y:S04]  /*1c090*/  STL [R1+0xdf8], R8 ;  /* 0x000df80801007387 */ /* 0x0005e80000100800 */
[----:B------:R3:W-:Y:S01]  /*1c0a0*/  STL [R1+0xe04], R6 ;  /* 0x000e040601007387 */ /* 0x0007e20000100800 */
[----:B0-----:R-:W-:-:S02]  /*1c0b0*/  LEA.HI.X.SX32 R7, R15, R4, 0x1, P4 ;  /* 0x000000040f077211 */ /* 0x001fc400020f0eff */
[----:B--2---:R-:W-:-:S03]  /*1c0c0*/  IADD3 R8, P4, R18, R0, RZ ;  /* 0x0000000012087210 */ /* 0x004fc60007f9e0ff */
[----:B------:R0:W-:Y:S01]  /*1c0d0*/  STL [R1+0xd60], R7 ;  /* 0x000d600701007387 */ /* 0x0001e20000100800 */
[----:B---3--:R-:W-:-:S03]  /*1c0e0*/  LEA.HI.X.SX32 R6, R16, R4, 0x1, P1 ;  /* 0x0000000410067211 */ /* 0x008fc600008f0eff */
[----:B------:R-:W-:Y:S04]  /*1c0f0*/  STL [R1+0xe1c], R8 ;  /* 0x000e1c0801007387 */ /* 0x000fe80000100800 */
[----:B------:R2:W-:Y:S01]  /*1c100*/  STL [R1+0xdc0], R6 ;  /* 0x000dc00601007387 */ /* 0x0005e20000100800 */
[C---:B0-----:R-:W-:Y:S01]  /*1c110*/  LEA R7, P1, R5.reuse, R0, 0x2 ;  /* 0x0000000005077211 */ /* 0x041fe200078210ff */
[C---:B------:R-:W-:Y:S02]  /*1c120*/  IMAD R21, R5.reuse, 0x3, RZ ;  /* 0x0000000305157824 */ /* 0x040fe400078e02ff */
[----:B------:R-:W-:Y:S01]  /*1c130*/  IMAD.SHL.U32 R20, R5, 0x10, RZ ;  /* 0x0000001005147824 */ /* 0x000fe200078e00ff */
[----:B--2---:R-:W-:Y:S01]  /*1c140*/  LEA.HI.X.SX32 R6, R17, R4, 0x1, P2 ;  /* 0x0000000411067211 */ /* 0x004fe200010f0eff */
[----:B------:R0:W-:Y:S01]  /*1c150*/  STL [R1+0xe14], R7 ;  /* 0x000e140701007387 */ /* 0x0001e20000100800 */
[----:B------:R-:W-:-:S03]  /*1c160*/  IMAD.SHL.U32 R19, R5, 0x8, RZ ;  /* 0x0000000805137824 */ /* 0x000fc600078e00ff */
[----:B------:R2:W-:Y:S01]  /*1c170*/  STL [R1+0xdf0], R6 ;  /* 0x000df00601007387 */ /* 0x0005e20000100800 */
[-C--:B------:R-:W-:Y:S02]  /*1c180*/  LEA.HI.X.SX32 R9, R21, R4.reuse, 0x1, P5 ;  /* 0x0000000415097211 */ /* 0x080fe400028f0eff */
[-C--:B------:R-:W-:Y:S02]  /*1c190*/  LEA.HI.X.SX32 R8, R20, R4.reuse, 0x1, P3 ;  /* 0x0000000414087211 */ /* 0x080fe400018f0eff */
[-C--:B0-----:R-:W-:Y:S01]  /*1c1a0*/  LEA.HI.X.SX32 R7, R19, R4.reuse, 0x1, P0 ;  /* 0x0000000413077211 */ /* 0x081fe200000f0eff */
[C---:B--2---:R-:W-:Y:S01]  /*1c1b0*/  IMAD.SHL.U32 R6, R5.reuse, 0x4, RZ ;  /* 0x0000000405067824 */ /* 0x044fe200078e00ff */
[-C--:B------:R-:W-:Y:S01]  /*1c1c0*/  LEA.HI.X.SX32 R5, R5, R4.reuse, 0x1, P4 ;  /* 0x0000000405057211 */ /* 0x080fe200020f0eff */
[----:B------:R-:W-:Y:S03]  /*1c1d0*/  STL [R1+0xe08], R9 ;  /* 0x000e080901007387 */ /* 0x000fe60000100800 */
[-C--:B------:R-:W-:Y:S01]  /*1c1e0*/  LEA.HI.X.SX32 R6, R6, R4.reuse, 0x1, P6 ;  /* 0x0000000406067211 */ /* 0x080fe200030f0eff */
[----:B------:R-:W-:Y:S01]  /*1c1f0*/  STL [R1+0xda0], R8 ;  /* 0x000da00801007387 */ /* 0x000fe20000100800 */
[----:B------:R-:W-:-:S03]  /*1c200*/  LEA.HI.X.SX32 R4, R18, R4, 0x1, P1 ;  /* 0x0000000412047211 */ /* 0x000fc600008f0eff */
[----:B------:R-:W-:Y:S04]  /*1c210*/  STL [R1+0xde0], R7 ;  /* 0x000de00701007387 */ /* 0x000fe80000100800 */
[----:B------:R0:W-:Y:S04]  /*1c220*/  STL [R1+0xe00], R6 ;  /* 0x000e000601007387 */ /* 0x0001e80000100800 */
[----:B------:R-:W-:Y:S04]  /*1c230*/  STL [R1+0xe18], R5 ;  /* 0x000e180501007387 */ /* 0x000fe80000100800 */
[----:B------:R-:W-:Y:S04]  /*1c240*/  STL [R1+0x838], RZ ;  /* 0x000838ff01007387 */ /* 0x000fe80000100800 */
        /* <DEDUP_REMOVED lines=30> */
[----:B0-----:R-:W4:Y:S04]  /*1c430*/  LDL R6, [R1+0xd1c] ;  /* 0x000d1c0001067983 */ /* 0x001f280000100800 */
[----:B------:R-:W0:Y:S04]  /*1c440*/  S2R R0, SR_TID.X ;  /* 0x0000000000007919 */ /* 0x000e280000002100 */
[----:B------:R3:W-:Y:S04]  /*1c450*/  STL [R1+0x7b0], RZ ;  /* 0x0007b0ff01007387 */ /* 0x0007e80000100800 */
[----:B------:R3:W-:Y:S04]  /*1c460*/  STL [R1+0x7b4], RZ ;  /* 0x0007b4ff01007387 */ /* 0x0007e80000100800 */
[----:B------:R3:W-:Y:S04]  /*1c470*/  STL [R1+0x7b8], RZ ;  /* 0x0007b8ff01007387 */ /* 0x0007e80000100800 */
[----:B------:R3:W-:Y:S04]  /*1c480*/  STL [R1+0x7bc], RZ ;  /* 0x0007bcff01007387 */ /* 0x0007e80000100800 */
[----:B------:R3:W-:Y:S04]  /*1c490*/  STL [R1+0x7a0], RZ ;  /* 0x0007a0ff01007387 */ /* 0x0007e80000100800 */
[----:B------:R3:W-:Y:S01]  /*1c4a0*/  STL [R1+0x7a4], RZ ;  /* 0x0007a4ff01007387 */ /* 0x0007e20000100800 */
[----:B0-----:R-:W-:-:S03]  /*1c4b0*/  LOP3.LUT R0, R0, 0x3f, RZ, 0xc0, !PT ;  /* 0x0000003f00007812 */ /* 0x001fc600078ec0ff */
[----:B------:R3:W-:Y:S04]  /*1c4c0*/  STL [R1+0x7a8], RZ ;  /* 0x0007a8ff01007387 */ /* 0x0007e80000100800 */
[----:B------:R3:W-:Y:S04]  /*1c4d0*/  STL [R1+0x7ac], RZ ;  /* 0x0007acff01007387 */ /* 0x0007e80000100800 */
[----:B------:R3:W-:Y:S01]  /*1c4e0*/  STL [R1+0x790], RZ ;  /* 0x000790ff01007387 */ /* 0x0007e20000100800 */
[----:B------:R-:W-:-:S03]  /*1c4f0*/  IMAD.SHL.U32 R0, R0, 0x2, RZ ;  /* 0x0000000200007824 */ /* 0x000fc600078e00ff */
[----:B------:R3:W-:Y:S04]  /*1c500*/  STL [R1+0x794], RZ ;  /* 0x000794ff01007387 */ /* 0x0007e80000100800 */
[----:B------:R3:W-:Y:S04]  /*1c510*/  STL [R1+0x798], RZ ;  /* 0x000798ff01007387 */ /* 0x0007e80000100800 */
[----:B------:R3:W-:Y:S04]  /*1c520*/  STL [R1+0x79c], RZ ;  /* 0x00079cff01007387 */ /* 0x0007e80000100800 */
[----:B------:R3:W-:Y:S04]  /*1c530*/  STL [R1+0x780], RZ ;  /* 0x000780ff01007387 */ /* 0x0007e80000100800 */
[----:B------:R3:W-:Y:S01]  /*1c540*/  STL [R1+0x784], RZ ;  /* 0x000784ff01007387 */ /* 0x0007e20000100800 */
[----:B--2---:R-:W-:-:S03]  /*1c550*/  LOP3.LUT R4, R0, 0x10, RZ, 0x3c, !PT ;  /* 0x0000001000047812 */ /* 0x004fc600078e3cff */
[----:B------:R3:W-:Y:S01]  /*1c560*/  STL [R1+0x788], RZ ;  /* 0x000788ff01007387 */ /* 0x0007e20000100800 */
[----:B------:R-:W-:-:S03]  /*1c570*/  LOP3.LUT R7, R0, 0x20, RZ, 0x3c, !PT ;  /* 0x0000002000077812 */ /* 0x000fc600078e3cff */
[----:B------:R3:W-:Y:S01]  /*1c580*/  STL [R1+0x78c], RZ ;  /* 0x00078cff01007387 */ /* 0x0007e20000100800 */
[----:B------:R-:W-:-:S03]  /*1c590*/  LOP3.LUT R4, R0, 0x40, RZ, 0x3c, !PT ;  /* 0x0000004000047812 */ /* 0x000fc600078e3cff */
[----:B------:R3:W-:Y:S01]  /*1c5a0*/  STL [R1+0x770], RZ ;  /* 0x000770ff01007387 */ /* 0x0007e20000100800 */
[----:B------:R-:W-:-:S03]  /*1c5b0*/  LOP3.LUT R7, R0, 0x50, RZ, 0x3c, !PT ;  /* 0x0000005000077812 */ /* 0x000fc600078e3cff */
[----:B------:R3:W-:Y:S01]  /*1c5c0*/  STL [R1+0x774], RZ ;  /* 0x000774ff01007387 */ /* 0x0007e20000100800 */
[C---:B------:R-:W-:Y:S02]  /*1c5d0*/  LOP3.LUT R5, R0.reuse, 0x30, RZ, 0x3c, !PT ;  /* 0x0000003000057812 */ /* 0x040fe400078e3cff */
[C---:B------:R-:W-:Y:S01]  /*1c5e0*/  LOP3.LUT R4, R0.reuse, 0x70, RZ, 0x3c, !PT ;  /* 0x0000007000047812 */ /* 0x040fe200078e3cff */
[----:B------:R3:W-:Y:S01]  /*1c5f0*/  STL [R1+0x778], RZ ;  /* 0x000778ff01007387 */ /* 0x0007e20000100800 */
[----:B------:R-:W-:-:S03]  /*1c600*/  LOP3.LUT R5, R0, 0x60, RZ, 0x3c, !PT ;  /* 0x0000006000057812 */ /* 0x000fc600078e3cff */
[----:B------:R3:W-:Y:S04]  /*1c610*/  STL [R1+0x77c], RZ ;  /* 0x00077cff01007387 */ /* 0x0007e80000100800 */
[----:B------:R3:W-:Y:S04]  /*1c620*/  STL [R1+0x9c0], RZ ;  /* 0x0009c0ff01007387 */ /* 0x0007e80000100800 */
[----:B------:R3:W-:Y:S04]  /*1c630*/  STL [R1+0x9c4], RZ ;  /* 0x0009c4ff01007387 */ /* 0x0007e80000100800 */
[----:B------:R3:W-:Y:S04]  /*1c640*/  STL [R1+0x9c8], RZ ;  /* 0x0009c8ff01007387 */ /* 0x0007e80000100800 */
[----:B------:R3:W-:Y:S01]  /*1c650*/  STL [R1+0x9cc], RZ ;  /* 0x0009ccff01007387 */ /* 0x0007e20000100800 */
[----:B------:R-:W-:-:S02]  /*1c660*/  USHF.R.S32.HI UR5, URZ, 0x1f, UR4 ;  /* 0x0000001f3f057899 */ /* 0x000fc40008011404 */
[----:B------:R-:W-:Y:S02]  /*1c670*/  USHF.L.U32 UR8, UR4, 0x1, URZ ;  /* 0x0000000104087899 */ /* 0x000fe4000800063f */
[----:B------:R-:W-:Y:S01]  /*1c680*/  USHF.L.U64.HI UR5, UR4, 0x1, UR5 ;  /* 0x0000000104057899 */ /* 0x000fe20008010205 */
[C---:B----4-:R-:W-:Y:S02]  /*1c690*/  LOP3.LUT R7, R6.reuse, 0x20, RZ, 0x3c, !PT ;  /* 0x0000002006077812 */ /* 0x050fe400078e3cff */
[C---:B------:R-:W-:Y:S02]  /*1c6a0*/  LOP3.LUT R4, R6.reuse, 0x60, RZ, 0x3c, !PT ;  /* 0x0000006006047812 */ /* 0x040fe400078e3cff */
[----:B------:R-:W-:Y:S01]  /*1c6b0*/  LOP3.LUT R5, R6, 0x40, RZ, 0x3c, !PT ;  /* 0x0000004006057812 */ /* 0x000fe200078e3cff */
[----:B------:R3:W-:Y:S04]  /*1c6c0*/  STL [R1+0x1648], R7 ;  /* 0x0016480701007387 */ /* 0x0007e80000100800 */
[----:B------:R3:W-:Y:S04]  /*1c6d0*/  STL [R1+0x1640], R4 ;  /* 0x0016400401007387 */ /* 0x0007e80000100800 */
[----:B------:R3:W-:Y:S02]  /*1c6e0*/  STL [R1+0x1644], R5 ;  /* 0x0016440501007387 */ /* 0x0007e40000100800 */
.L_x_2:
[----:B------:R0:W-:Y:S04]  /*1c6f0*/  STL [R1+0x2c4c], R16 ;  /* 0x002c4c1001007387 */ /* 0x0001e80000100800 */
[----:B---3--:R-:W2:Y:S04]  /*1c700*/  LDL R7, [R1+0xd10] ;  /* 0x000d100001077983 */ /* 0x008ea80000100800 */
[----:B------:R-:W2:Y:S04]  /*1c710*/  LDL R6, [R1+0xd14] ;  /* 0x000d140001067983 */ /* 0x000ea80000100800 */
[----:B0-----:R-:W3:Y:S04]  /*1c720*/  LDL R16, [R1+0xd18] ;  /* 0x000d180001107983 */ /* 0x001ee80000100800 */
[----:B------:R-:W-:Y:S04]  /*1c730*/  STL [R1+0x2c48], R18 ;  /* 0x002c481201007387 */ /* 0x000fe80000100800 */
[----:B-----5:R-:W-:Y:S04]  /*1c740*/  STL [R1+0x2c44], R24 ;  /* 0x002c441801007387 */ /* 0x020fe80000100800 */
[----:B------:R-:W-:Y:S04]  /*1c750*/  STL [R1+0x2c40], R5 ;  /* 0x002c400501007387 */ /* 0x000fe80000100800 */
[----:B------:R-:W-:Y:S04]  /*1c760*/  STL [R1+0x2c3c], R8 ;  /* 0x002c3c0801007387 */ /* 0x000fe80000100800 */
[----:B------:R-:W-:Y:S04]  /*1c770*/  STL [R1+0x2c38], R9 ;  /* 0x002c380901007387 */ /* 0x000fe80000100800 */
[----:B------:R-:W-:Y:S04]  /*1c780*/  STL [R1+0x2c34], R12 ;  /* 0x002c340c01007387 */ /* 0x000fe80000100800 */
[----:B------:R-:W-:Y:S04]  /*1c790*/  STL [R1+0x2c30], R15 ;  /* 0x002c300f01007387 */ /* 0x000fe80000100800 */
[----:B------:R-:W-:Y:S04]  /*1c7a0*/  STL [R1+0x2c2c], R22 ;  /* 0x002c2c1601007387 */ /* 0x000fe80000100800 */
[----:B------:R0:W-:Y:S04]  /*1c7b0*/  STL [R1+0x2c28], R27 ;  /* 0x002c281b01007387 */ /* 0x0001e80000100800 */
[----:B------:R-:W-:Y:S04]  /*1c7c0*/  STL [R1+0x2c24], R29 ;  /* 0x002c241d01007387 */ /* 0x000fe80000100800 */
        /* <DEDUP_REMOVED lines=113> */
[----:B------:R-:W-:Y:S01]  /*1cee0*/  STL [R1+0x29cc], R28 ;  /* 0x0029cc1c01007387 */ /* 0x000fe20000100800 */
[----:B------:R-:W-:-:S03]  /*1cef0*/  IMAD.MOV.U32 R4, RZ, RZ, c[0x0][0x180] ;  /* 0x00006000ff047624 */ /* 0x000fc600078e00ff */
[----:B------:R-:W-:Y:S04]  /*1cf00*/  STL [R1+0x29d4], R28 ;  /* 0x0029d41c01007387 */ /* 0x000fe80000100800 */
[----:B------:R-:W-:Y:S04]  /*1cf10*/  STL [R1+0x29dc], R28 ;  /* 0x0029dc1c01007387 */ /* 0x000fe80000100800 */
[----:B------:R-:W-:Y:S04]  /*1cf20*/  STL [R1+0x29e4], R28 ;  /* 0x0029e41c01007387 */ /* 0x000fe80000100800 */
[----:B------:R-:W-:Y:S01]  /*1cf30*/  STL [R1+0x29ec], R28 ;  /* 0x0029ec1c01007387 */ /* 0x000fe20000100800 */
[----:B---3--:R-:W-:-:S03]  /*1cf40*/  IMAD R4, R16, -0x20, R4 ;  /* 0xffffffe010047824 */ /* 0x008fc600078e0204 */
[----:B------:R-:W-:Y:S04]  /*1cf50*/  STL [R1+0x29f4], R28 ;  /* 0x0029f41c01007387 */ /* 0x000fe80000100800 */
[----:B------:R-:W-:Y:S04]  /*1cf60*/  STL [R1+0x1758], R3 ;  /* 0x0017580301007387 */ /* 0x000fe80000100800 */
[----:B------:R-:W-:Y:S04]  /*1cf70*/  STL [R1+0x2978], R3 ;  /* 0x0029780301007387 */ /* 0x000fe80000100800 */
[----:B------:R-:W-:Y:S04]  /*1cf80*/  STL [R1+0x2980], R3 ;  /* 0x0029800301007387 */ /* 0x000fe80000100800 */
[----:B------:R-:W-:Y:S01]  /*1cf90*/  STL [R1+0x2988], R3 ;  /* 0x0029880301007387 */ /* 0x000fe20000100800 */
[----:B------:R-:W-:-:S03]  /*1cfa0*/  ISETP.GT.AND P0, PT, R4, RZ, PT ;  /* 0x000000ff0400720c */ /* 0x000fc60003f04270 */
[----:B------:R-:W-:Y:S04]  /*1cfb0*/  STL [R1+0x2990], R3 ;  /* 0x0029900301007387 */ /* 0x000fe80000100800 */
[----:B------:R-:W-:Y:S04]  /*1cfc0*/  STL [R1+0x2998], R3 ;  /* 0x0029980301007387 */ /* 0x000fe80000100800 */
[----:B------:R-:W-:Y:S04]  /*1cfd0*/  STL [R1+0x29a0], R3 ;  /* 0x0029a00301007387 */ /* 0x000fe80000100800 */
[----:B------:R-:W-:Y:S04]  /*1cfe0*/  STL [R1+0x29a8], R3 ;  /* 0x0029a80301007387 */ /* 0x000fe80000100800 */
[----:B------:R-:W-:Y:S04]  /*1cff0*/  STL [R1+0x29b0], R3 ;  /* 0x0029b00301007387 */ /* 0x000fe80000100800 */
[----:B------:R-:W-:Y:S04]  /*1d000*/  STL [R1+0x29b8], R3 ;  /* 0x0029b80301007387 */ /* 0x000fe80000100800 */
[----:B------:R-:W-:Y:S01]  /*1d010*/  STL [R1+0x29c0], R3 ;  /* 0x0029c00301007387 */ /* 0x000fe20000100800 */
[----:B------:R-:W-:-:S03]  /*1d020*/  PRMT R20, RZ, 0x7610, R20 ;  /* 0x00007610ff147816 */ /* 0x000fc60000000014 */
        /* <DEDUP_REMOVED lines=9> */
[----:B------:R-:W3:Y:S04]  /*1d0c0*/  LDL.LU R16, [R1+0x2c4c] ;  /* 0x002c4c0001107983 */ /* 0x000ee80000300800 */
[----:B--2---:R2:W4:Y:S04]  /*1d0d0*/  @P0 LDG.E.U16 R20, [R6.64] ;  /* 0x0000000606140981 */ /* 0x004528000c1e1500 */
[----:B--2---:R-:W2:Y:S04]  /*1d0e0*/  LDL R6, [R1+0xe18] ;  /* 0x000e180001067983 */ /* 0x004ea80000100800 */
[----:B------:R-:W2:Y:S01]  /*1d0f0*/  LDL R7, [R1+0xe1c] ;  /* 0x000e1c0001077983 */ /* 0x000ea20000100800 */
[----:B------:R-:W-:-:S02]  /*1d100*/  ISETP.GT.AND P1, PT, R4, 0x1, PT ;  /* 0x000000010400780c */ /* 0x000fc40003f24270 */
[----:B------:R-:W-:-:S11]  /*1d110*/  PRMT R23, RZ, 0x7610, R23 ;  /* 0x00007610ff177816 */ /* 0x000fd60000000017 */
[----:B--2---:R-:W-:-:S04]  /*1d120*/  @P1 LOP3.LUT R7, R7, R6, RZ, 0x3c, !PT ;  /* 0x0000000607071212 */ /* 0x004fc800078e3cff */
[----:B------:R-:W-:-:S04]  /*1d130*/  @P1 LOP3.LUT R6, R7, R6, RZ, 0x3c, !PT ;  /* 0x0000000607061212 */ /* 0x000fc800078e3cff */
[----:B------:R-:W-:-:S05]  /*1d140*/  @P1 LOP3.LUT R7, R7, R6, RZ, 0x3c, !PT ;  /* 0x0000000607071212 */ /* 0x000fca00078e3cff */
[----:B------:R2:W3:Y:S04]  /*1d150*/  @P1 LDG.E.U16 R23, [R6.64] ;  /* 0x0000000606171981 */ /* 0x0004e8000c1e1500 */
[----:B--2---:R-:W2:Y:S04]  /*1d160*/  LDL R6, [R1+0xe10] ;  /* 0x000e100001067983 */ /* 0x004ea80000100800 */
[----:B------:R-:W2:Y:S01]  /*1d170*/  LDL R7, [R1+0xe14] ;  /* 0x000e140001077983 */ /* 0x000ea20000100800 */
[----:B------:R-:W-:Y:S02]  /*1d180*/  ISETP.GT.AND P2, PT, R4, 0x2, PT ;  /* 0x000000020400780c */ /* 0x000fe40003f44270 */
[----:B------:R-:W-:Y:S01]  /*1d190*/  PRMT R25, RZ, 0x7610, R25 ;  /* 0x00007610ff197816 */ /* 0x000fe20000000019 */
[----:B---3--:R-:W-:Y:S10]  /*1d1a0*/  STL [R1+0x2b08], R23 ;  /* 0x002b081701007387 */ /* 0x008ff40000100800 */
[----:B--2---:R-:W-:-:S04]  /*1d1b0*/  @P2 LOP3.LUT R7, R7, R6, RZ, 0x3c, !PT ;  /* 0x0000000607072212 */ /* 0x004fc800078e3cff */
[----:B------:R-:W-:-:S04]  /*1d1c0*/  @P2 LOP3.LUT R6, R7, R6, RZ, 0x3c, !PT ;  /* 0x0000000607062212 */ /* 0x000fc800078e3cff */
[----:B------:R-:W-:-:S05]  /*1d1d0*/  @P2 LOP3.LUT R7, R7, R6, RZ, 0x3c, !PT ;  /* 0x0000000607072212 */ /* 0x000fca00078e3cff */
[----:B------:R2:W3:Y:S04]  /*1d1e0*/  @P2 LDG.E.U16 R25, [R6.64] ;  /* 0x0000000606192981 */ /* 0x0004e8000c1e1500 */
[----:B--2---:R-:W2:Y:S04]  /*1d1f0*/  LDL R6, [R1+0xe08] ;  /* 0x000e080001067983 */ /* 0x004ea80000100800 */
[----:B------:R-:W2:Y:S01]  /*1d200*/  LDL R7, [R1+0xe0c] ;  /* 0x000e0c0001077983 */ /* 0x000ea20000100800 */
[----:B------:R-:W-:Y:S02]  /*1d210*/  ISETP.GT.AND P3, PT, R4, 0x3, PT ;  /* 0x000000030400780c */ /* 0x000fe40003f64270 */
[----:B0-----:R-:W-:Y:S01]  /*1d220*/  PRMT R27, RZ, 0x7610, R27 ;  /* 0x00007610ff1b7816 */ /* 0x001fe2000000001b */
[----:B---3--:R-:W-:Y:S10]  /*1d230*/  STL [R1+0x2b00], R25 ;  /* 0x002b001901007387 */ /* 0x008ff40000100800 */
[----:B--2---:R-:W-:-:S04]  /*1d240*/  @P3 LOP3.LUT R7, R7, R6, RZ, 0x3c, !PT ;  /* 0x0000000607073212 */ /* 0x004fc800078e3cff */
[----:B------:R-:W-:-:S04]  /*1d250*/  @P3 LOP3.LUT R6, R7, R6, RZ, 0x3c, !PT ;  /* 0x0000000607063212 */ /* 0x000fc800078e3cff */
[----:B------:R-:W-:Y:S01]  /*1d260*/  @P3 LOP3.LUT R7, R7, R6, RZ, 0x3c, !PT ;  /* 0x0000000607073212 */ /* 0x000fe200078e3cff */
[----:B------:R-:W-:Y:S04]  /*1d270*/  STL [R1+0x2b04], R25 ;  /* 0x002b041901007387 */ /* 0x000fe80000100800 */
[----:B------:R0:W2:Y:S04]  /*1d280*/  @P3 LDG.E.U16 R27, [R6.64] ;  /* 0x00000006061b3981 */ /* 0x0000a8000c1e1500 */
[----:B0-----:R-:W3:Y:S04]  /*1d290*/  LDL R6, [R1+0xe00] ;  /* 0x000e000001067983 */ /* 0x001ee80000100800 */
[----:B------:R-:W3:Y:S01]  /*1d2a0*/  LDL R7, [R1+0xe04] ;  /* 0x000e040001077983 */ /* 0x000ee20000100800 */
[----:B------:R-:W-:-:S02]  /*1d2b0*/  ISETP.GT.AND P0, PT, R4, 0x4, PT ;  /* 0x000000040400780c */ /* 0x000fc40003f04270 */
[----:B------:R-:W-:-:S11]  /*1d2c0*/  PRMT R18, RZ, 0x7610, R18 ;  /* 0x00007610ff127816 */ /* 0x000fd60000000012 */
[----:B---3--:R-:W-:-:S04]  /*1d2d0*/  @P0 LOP3.LUT R7, R7, R6, RZ, 0x3c, !PT ;  /* 0x0000000607070212 */ /* 0x008fc800078e3cff */
[----:B------:R-:W-:-:S04]  /*1d2e0*/  @P0 LOP3.LUT R6, R7, R6, RZ, 0x3c, !PT ;  /* 0x0000000607060212 */ /* 0x000fc800078e3cff */
[----:B------:R-:W-:-:S05]  /*1d2f0*/  @P0 LOP3.LUT R7, R7, R6, RZ, 0x3c, !PT ;  /* 0x0000000607070212 */ /* 0x000fca00078e3cff */
[----:B------:R-:W3:Y:S04]  /*1d300*/  @P0 LDG.E.U16 R18, [R6.64] ;  /* 0x0000000606120981 */ /* 0x000ee8000c1e1500 */
[----:B--2---:R0:W-:Y:S04]  /*1d310*/  STL [R1+0x4], R27 ;  /* 0x0000041b01007387 */ /* 0x0041e80000100800 */
[----:B0-----:R-:W2:Y:S04]  /*1d320*/  LDL R27, [R1+0xde4] ;  /* 0x000de400011b7983 */ /* 0x001ea80000100800 */
[----:B---3--:R0:W-:Y:S04]  /*1d330*/  STL [R1+0x38], R18 ;  /* 0x0000381201007387 */ /* 0x0081e80000100800 */
[----:B0-----:R-:W3:Y:S04]  /*1d340*/  LDL.LU R18, [R1+0x2c48] ;  /* 0x002c480001127983 */ /* 0x001ee80000300800 */
[----:B------:R-:W2:Y:S04]  /*1d350*/  LDL R6, [R1+0xdf8] ;  /* 0x000df80001067983 */ /* 0x000ea80000100800 */
[----:B------:R-:W2:Y:S01]  /*1d360*/  LDL R7, [R1+0xdfc] ;  /* 0x000dfc0001077983 */ /* 0x000ea20000100800 */
[----:B------:R-:W-:-:S02]  /*1d370*/  ISETP.GT.AND P1, PT, R4, 0x5, PT ;  /* 0x000000050400780c */ /* 0x000fc40003f24270 */
[----:B------:R-:W-:-:S11]  /*1d380*/  PRMT R24, RZ, 0x7610, R24 ;  /* 0x00007610ff187816 */ /* 0x000fd60000000018 */
[----:B--2---:R-:W-:-:S04]  /*1d390*/  @P1 LOP3.LUT R7, R7, R6, RZ, 0x3c, !PT ;  /* 0x0000000607071212 */ /* 0x004fc800078e3cff */
[----:B------:R-:W-:-:S04]  /*1d3a0*/  @P1 LOP3.LUT R6, R7, R6, RZ, 0x3c, !PT ;  /* 0x0000000607061212 */ /* 0x000fc800078e3cff */
[----:B------:R-:W-:-:S05]  /*1d3b0*/  @P1 LOP3.LUT R7, R7, R6, RZ, 0x3c, !PT ;  /* 0x0000000607071212 */ /* 0x000fca00078e3cff */
[----:B------:R-:W2:Y:S01]  /*1d3c0*/  @P1 LDG.E.U16 R24, [R6.64] ;  /* 0x0000000606181981 */ /* 0x000ea2000c1e1500 */
[----:B------:R-:W-:-:S03]  /*1d3d0*/  ISETP.GT.AND P2, PT, R4, 0x6, PT ;  /* 0x000000060400780c */ /* 0x000fc60003f44270 */
[----:B--2---:R0:W-:Y:S04]  /*1d3e0*/  STL [R1+0x58], R24 ;  /* 0x0000581801007387 */ /* 0x0041e80000100800 */
[----:B0-----:R-:W2:Y:S04]  /*1d3f0*/  LDL.LU R24, [R1+0x2c44] ;  /* 0x002c440001187983 */ /* 0x001ea80000300800 */
[----:B------:R-:W2:Y:S04]  /*1d400*/  LDL R6, [R1+0xdf0] ;  /* 0x000df00001067983 */ /* 0x000ea80000100800 */
[----:B------:R-:W2:Y:S01]  /*1d410*/  LDL R7, [R1+0xdf4] ;  /* 0x000df40001077983 */ /* 0x000ea20000100800 */
[----:B------:R-:W-:-:S02]  /*1d420*/  PRMT R5, RZ, 0x7610, R5 ;  /* 0x00007610ff057816 */ /* 0x000fc40000000005 */
        /* <DEDUP_REMOVED lines=14> */
[C---:B------:R-:W-:Y:S02]  /*1d510*/  ISETP.GT.AND P0, PT, R4.reuse, 0x8, PT ;  /* 0x000000080400780c */ /* 0x040fe40003f04270 */
[----:B------:R-:W-:Y:S01]  /*1d520*/  PRMT R14, RZ, 0x7610, R14 ;  /* 0x00007610ff0e7816 */ /* 0x000fe2000000000e */
[----:B--2---:R0:W-:Y:S04]  /*1d530*/  STL [R1+0x64], R8 ;  /* 0x0000640801007387 */ /* 0x0041e80000100800 */
[----:B0-----:R-:W2:Y:S04]  /*1d540*/  LDL.LU R8, [R1+0x2c3c] ;  /* 0x002c3c0001087983 */ /* 0x001ea80000300800 */
[----:B------:R-:W2:Y:S02]  /*1d550*/  LDL R7, [R1+0xde0] ;  /* 0x000de00001077983 */ /* 0x000ea40000100800 */
[----:B------:R-:W-:Y:S01]  /*1d560*/  @P0 IMAD.MOV.U32 R6, RZ, RZ, R27 ;  /* 0x000000ffff060224 */ /* 0x000fe200078e001b */
[----:B------:R-:W-:-:S02]  /*1d570*/  ISETP.GT.AND P1, PT, R4, 0x9, PT ;  /* 0x000000090400780c */ /* 0x000fc40003f24270 */
[----:B------:R-:W-:Y:S01]  /*1d580*/  PRMT R17, RZ, 0x7610, R17 ;  /* 0x00007610ff117816 */ /* 0x000fe20000000011 */
[----:B------:R-:W3:Y:S04]  /*1d590*/  LDL R27, [R1+0xdc4] ;  /* 0x000dc400011b7983 */ /* 0x000ee80000100800 */
[----:B--2---:R0:W2:Y:S04]  /*1d5a0*/  @P0 LDG.E.U16 R14, [R6.64] ;  /* 0x00000006060e0981 */ /* 0x0040a8000c1e1500 */
[----:B0-----:R-:W2:Y:S04]  /*1d5b0*/  LDL R6, [R1+0xdd8] ;  /* 0x000dd80001067983 */ /* 0x001ea80000100800 */
[----:B------:R-:W2:Y:S02]  /*1d5c0*/  LDL R7, [R1+0xddc] ;  /* 0x000ddc0001077983 */ /* 0x000ea40000100800 */
[----:B--2---:R-:W-:-:S04]  /*1d5d0*/  @P1 LOP3.LUT R7, R7, R6, RZ, 0x3c, !PT ;  /* 0x0000000607071212 */ /* 0x004fc800078e3cff */
[----:B------:R-:W-:-:S04]  /*1d5e0*/  @P1 LOP3.LUT R6, R7, R6, RZ, 0x3c, !PT ;  /* 0x0000000607061212 */ /* 0x000fc800078e3cff */
[----:B------:R-:W-:-:S05]  /*1d5f0*/  @P1 LOP3.LUT R7, R7, R6, RZ, 0x3c, !PT ;  /* 0x0000000607071212 */ /* 0x000fca00078e3cff */
[----:B------:R0:W2:Y:S04]  /*1d600*/  @P1 LDG.E.U16 R17, [R6.64] ;  /* 0x0000000606111981 */ /* 0x0000a8000c1e1500 */
[----:B0-----:R-:W2:Y:S04]  /*1d610*/  LDL R6, [R1+0xdd0] ;  /* 0x000dd00001067983 */ /* 0x001ea80000100800 */
[----:B------:R-:W2:Y:S01]  /*1d620*/  LDL R7, [R1+0xdd4] ;  /* 0x000dd40001077983 */ /* 0x000ea20000100800 */
[----:B------:R-:W-:Y:S02]  /*1d630*/  ISETP.GT.AND P2, PT, R4, 0xa, PT ;  /* 0x0000000a0400780c */ /* 0x000fe40003f44270 */
[----:B------:R-:W-:-:S11]  /*1d640*/  PRMT R19, RZ, 0x7610, R19 ;  /* 0x00007610ff137816 */ /* 0x000fd60000000013 */
[----:B--2---:R-:W-:-:S04]  /*1d650*/  @P2 LOP3.LUT R7, R7, R6, RZ, 0x3c, !PT ;  /* 0x0000000607072212 */ /* 0x004fc800078e3cff */
[----:B------:R-:W-:-:S04]  /*1d660*/  @P2 LOP3.LUT R6, R7, R6, RZ, 0x3c, !PT ;  /* 0x0000000607062212 */ /* 0x000fc800078e3cff */
[----:B------:R-:W-:-:S05]  /*1d670*/  @P2 LOP3.LUT R7, R7, R6, RZ, 0x3c, !PT ;  /* 0x0000000607072212 */ /* 0x000fca00078e3cff */
[----:B------:R0:W2:Y:S04]  /*1d680*/  @P2 LDG.E.U16 R19, [R6.64] ;  /* 0x0000000606132981 */ /* 0x0000a8000c1e1500 */
[----:B0-----:R-:W3:Y:S04]  /*1d690*/  LDL R6, [R1+0xdc8] ;  /* 0x000dc80001067983 */ /* 0x001ee80000100800 */
[----:B------:R-:W3:Y:S01]  /*1d6a0*/  LDL R7, [R1+0xdcc] ;  /* 0x000dcc0001077983 */ /* 0x000ee20000100800 */
[----:B------:R-:W-:Y:S02]  /*1d6b0*/  ISETP.GT.AND P3, PT, R4, 0xb, PT ;  /* 0x0000000b0400780c */ /* 0x000fe40003f64270 */
[----:B------:R-:W-:Y:S01]  /*1d6c0*/  PRMT R21, RZ, 0x7610, R21 ;  /* 0x00007610ff157816 */ /* 0x000fe20000000015 */
[----:B--2---:R-:W-:Y:S10]  /*1d6d0*/  STL [R1+0x2afc], R19 ;  /* 0x002afc1301007387 */ /* 0x004ff40000100800 */
[----:B---3--:R-:W-:-:S04]  /*1d6e0*/  @P3 LOP3.LUT R7, R7, R6, RZ, 0x3c, !PT ;  /* 0x0000000607073212 */ /* 0x008fc800078e3cff */
[----:B------:R-:W-:-:S04]  /*1d6f0*/  @P3 LOP3.LUT R6, R7, R6, RZ, 0x3c, !PT ;  /* 0x0000000607063212 */ /* 0x000fc800078e3cff */
[----:B------:R-:W-:-:S05]  /*1d700*/  @P3 LOP3.LUT R7, R7, R6, RZ, 0x3c, !PT ;  /* 0x0000000607073212 */ /* 0x000fca00078e3cff */
[----:B------:R0:W2:Y:S04]  /*1d710*/  @P3 LDG.E.U16 R21, [R6.64] ;  /* 0x0000000606153981 */ /* 0x0000a8000c1e1500 */
[----:B0-----:R-:W3:Y:S01]  /*1d720*/  LDL R7, [R1+0xdc0] ;  /* 0x000dc00001077983 */ /* 0x001ee20000100800 */
[----:B------:R-:W-:Y:S02]  /*1d730*/  ISETP.GT.AND P0, PT, R4, 0xc, PT ;  /* 0x0000000c0400780c */ /* 0x000fe40003f04270 */
[----:B------:R-:W-:-:S11]  /*1d740*/  PRMT R26, RZ, 0x7610, R26 ;  /* 0x00007610ff1a7816 */ /* 0x000fd6000000001a */
[----:B------:R-:W-:Y:S01]  /*1d750*/  @P0 IMAD.MOV.U32 R6, RZ, RZ, R27 ;  /* 0x000000ffff060224 */ /* 0x000fe200078e001b */
[----:B--2---:R-:W-:Y:S01]  /*1d760*/  STL [R1+0x2af0], R21 ;  /* 0x002af01501007387 */ /* 0x004fe20000100800 */
[----:B------:R-:W-:Y:S02]  /*1d770*/  ISETP.GT.AND P1, PT, R4, 0xd, PT ;  /* 0x0000000d0400780c */ /* 0x000fe40003f24270 */
[----:B------:R-:W-:Y:S01]  /*1d780*/  PRMT R9, RZ, 0x7610, R9 ;  /* 0x00007610ff097816 */ /* 0x000fe20000000009 */
[----:B------:R-:W2:Y:S04]  /*1d790*/  LDL R27, [R1+0xd9c] ;  /* 0x000d9c00011b7983 */ /* 0x000ea80000100800 */
[----:B---3--:R0:W3:Y:S04]  /*1d7a0*/  @P0 LDG.E.U16 R26, [R6.64] ;  /* 0x00000006061a0981 */ /* 0x0080e8000c1e1500 */
[----:B0-----:R-:W2:Y:S04]  /*1d7b0*/  LDL R6, [R1+0xdb8] ;  /* 0x000db80001067983 */ /* 0x001ea80000100800 */
[----:B------:R-:W2:Y:S02]  /*1d7c0*/  LDL R7, [R1+0xdbc] ;  /* 0x000dbc0001077983 */ /* 0x000ea40000100800 */
[----:B--2---:R-:W-:-:S04]  /*1d7d0*/  @P1 LOP3.LUT R7, R7, R6, RZ, 0x3c, !PT ;  /* 0x0000000607071212 */ /* 0x004fc800078e3cff */
[----:B------:R-:W-:-:S04]  /*1d7e0*/  @P1 LOP3.LUT R6, R7, R6, RZ, 0x3c, !PT ;  /* 0x0000000607061212 */ /* 0x000fc800078e3cff */
[----:B------:R-:W-:-:S05]  /*1d7f0*/  @P1 LOP3.LUT R7, R7, R6, RZ, 0x3c, !PT ;  /* 0x0000000607071212 */ /* 0x000fca00078e3cff */
[----:B------:R-:W2:Y:S04]  /*1d800*/  @P1 LDG.E.U16 R9, [R6.64] ;  /* 0x0000000606091981 */ /* 0x000ea8000c1e1500 */
[----:B---3--:R-:W-:Y:S04]  /*1d810*/  STL [R1+0x2ae8], R26 ;  /* 0x002ae81a01007387 */ /* 0x008fe80000100800 */
[----:B------:R-:W-:Y:S04]  /*1d820*/  STL [R1+0x2aec], R26 ;  /* 0x002aec1a01007387 */ /* 0x000fe80000100800 */
[----:B------:R-:W-:Y:S04]  /*1d830*/  STL [R1+0x2af4], R26 ;  /* 0x002af41a01007387 */ /* 0x000fe80000100800 */
[----:B------:R-:W-:Y:S04]  /*1d840*/  STL [R1+0x2af8], R26 ;  /* 0x002af81a01007387 */ /* 0x000fe80000100800 */
[----:B--2---:R0:W-:Y:S04]  /*1d850*/  STL [R1+0x28], R9 ;  /* 0x0000280901007387 */ /* 0x0041e80000100800 */
[----:B0-----:R-:W2:Y:S04]  /*1d860*/  LDL.LU R9, [R1+0x2c38] ;  /* 0x002c380001097983 */ /* 0x001ea80000300800 */
[----:B------:R-:W3:Y:S04]  /*1d870*/  LDL R6, [R1+0xdb0] ;  /* 0x000db00001067983 */ /* 0x000ee80000100800 */
[----:B------:R-:W3:Y:S01]  /*1d880*/  LDL R7, [R1+0xdb4] ;  /* 0x000db40001077983 */ /* 0x000ee20000100800 */
[----:B------:R-:W-:-:S02]  /*1d890*/  ISETP.GT.AND P2, PT, R4, 0xe, PT ;  /* 0x0000000e0400780c */ /* 0x000fc40003f44270 */
[----:B------:R-:W-:-:S11]  /*1d8a0*/  PRMT R12, RZ, 0x7610, R12 ;  /* 0x00007610ff0c7816 */ /* 0x000fd6000000000c */
[----:B---3--:R-:W-:-:S04]  /*1d8b0*/  @P2 LOP3.LUT R7, R7, R6, RZ, 0x3c, !PT ;  /* 0x0000000607072212 */ /* 0x008fc800078e3cff */
[----:B------:R-:W-:-:S04]  /*1d8c0*/  @P2 LOP3.LUT R6, R7, R6, RZ, 0x3c, !PT ;  /* 0x0000000607062212 */ /* 0x000fc800078e3cff */
[----:B------:R-:W-:-:S05]  /*1d8d0*/  @P2 LOP3.LUT R7, R7, R6, RZ, 0x3c, !PT ;  /* 0x0000000607072212 */ /* 0x000fca00078e3cff */
[----:B------:R-:W3:Y:S01]  /*1d8e0*/  @P2 LDG.E.U16 R12, [R6.64] ;  /* 0x00000006060c2981 */ /* 0x000ee2000c1e1500 */
[----:B------:R-:W-:-:S03]  /*1d8f0*/  ISETP.GT.AND P3, PT, R4, 0xf, PT ;  /* 0x0000000f0400780c */ /* 0x000fc60003f64270 */
[----:B---3--:R0:W-:Y:S04]  /*1d900*/  STL [R1+0x54], R12 ;  /* 0x0000540c01007387 */ /* 0x0081e80000100800 */
[----:B0-----:R-:W3:Y:S04]  /*1d910*/  LDL.LU R12, [R1+0x2c34] ;  /* 0x002c3400010c7983 */ /* 0x001ee80000300800 */
        /* <DEDUP_REMOVED lines=13> */
[----:B------:R-:W-:Y:S02]  /*1d9f0*/  ISETP.GT.AND P1, PT, R4, 0x11, PT ;  /* 0x000000110400780c */ /* 0x000fe40003f24270 */
[----:B--2---:R-:W-:-:S04]  /*1da00*/  @P0 LOP3.LUT R7, R7, R6, RZ, 0x3c, !PT ;  /* 0x0000000607070212 */ /* 0x004fc800078e3cff */
[----:B------:R-:W-:-:S04]  /*1da10*/  @P0 LOP3.LUT R6, R7, R6, RZ, 0x3c, !PT ;  /* 0x0000000607060212 */ /* 0x000fc800078e3cff */
[----:B------:R-:W-:-:S05]  /*1da20*/  @P0 LOP3.LUT R7, R7, R6, RZ, 0x3c, !PT ;  /* 0x0000000607070212 */ /* 0x000fca00078e3cff */
[----:B------:R0:W2:Y:S04]  /*1da30*/  @P0 LDG.E.U16 R10, [R6.64] ;  /* 0x00000006060a0981 */ /* 0x0000a8000c1e1500 */
[----:B0-----:R-:W2:Y:S01]  /*1da40*/  LDL R7, [R1+0xd98] ;  /* 0x000d980001077983 */ /* 0x001ea20000100800 */
[----:B------:R-:W-:Y:S01]  /*1da50*/  PRMT R11, RZ, 0x7610, R11 ;  /* 0x00007610ff0b7816 */ /* 0x000fe2000000000b */
[----:B------:R-:W-:Y:S01]  /*1da60*/  @P1 IMAD.MOV.U32 R6, RZ, RZ, R27 ;  /* 0x000000ffff061224 */ /* 0x000fe200078e001b */
[----:B------:R-:W-:Y:S01]  /*1da70*/  ISETP.GT.AND P2, PT, R4, 0x12, PT ;  /* 0x000000120400780c */ /* 0x000fe20003f44270 */
[----:B------:R-:W3:Y:S04]  /*1da80*/  LDL R27, [R1+0xd7c] ;  /* 0x000d7c00011b7983 */ /* 0x000ee80000100800 */
[----:B--2---:R0:W2:Y:S04]  /*1da90*/  @P1 LDG.E.U16 R11, [R6.64] ;  /* 0x00000006060b1981 */ /* 0x0040a8000c1e1500 */
[----:B0-----:R-:W2:Y:S04]  /*1daa0*/  LDL R6, [R1+0xd90] ;  /* 0x000d900001067983 */ /* 0x001ea80000100800 */
[----:B------:R-:W2:Y:S01]  /*1dab0*/  LDL R7, [R1+0xd94] ;  /* 0x000d940001077983 */ /* 0x000ea20000100800 */
[----:B------:R-:W-:-:S02]  /*1dac0*/  PRMT R13, RZ, 0x7610, R13 ;  /* 0x00007610ff0d7816 */ /* 0x000fc4000000000d */
        /* <DEDUP_REMOVED lines=20> */
[----:B0-----:R-:W2:Y:S01]  /*1dc10*/  LDL R7, [R1+0xd78] ;  /* 0x000d780001077983 */ /* 0x001ea20000100800 */
[----:B------:R-:W-:Y:S02]  /*1dc20*/  ISETP.GT.AND P0, PT, R4, 0x15, PT ;  /* 0x000000150400780c */ /* 0x000fe40003f04270 */
[----:B------:R-:W-:-:S11]  /*1dc30*/  PRMT R24, RZ, 0x7610, R24 ;  /* 0x00007610ff187816 */ /* 0x000fd60000000018 */
[----:B---3--:R-:W-:Y:S01]  /*1dc40*/  @P0 IMAD.MOV.U32 R6, RZ, RZ, R27 ;  /* 0x000000ffff060224 */ /* 0x008fe200078e001b */
[----:B------:R-:W-:Y:S01]  /*1dc50*/  ISETP.GT.AND P1, PT, R4, 0x16, PT ;  /* 0x000000160400780c */ /* 0x000fe20003f24270 */
[----:B------:R-:W3:Y:S04]  /*1dc60*/  LDL R27, [R1+0xd5c] ;  /* 0x000d5c00011b7983 */ /* 0x000ee80000100800 */
[----:B--2---:R0:W2:Y:S04]  /*1dc70*/  @P0 LDG.E.U16 R24, [R6.64] ;  /* 0x0000000606180981 */ /* 0x0040a8000c1e1500 */
[----:B0-----:R-:W3:Y:S04]  /*1dc80*/  LDL R6, [R1+0xd70] ;  /* 0x000d700001067983 */ /* 0x001ee80000100800 */
[----:B------:R-:W3:Y:S01]  /*1dc90*/  LDL R7, [R1+0xd74] ;  /* 0x000d740001077983 */ /* 0x000ee20000100800 */
[----:B------:R-:W-:-:S03]  /*1dca0*/  PRMT R5, RZ, 0x7610, R5 ;  /* 0x00007610ff057816 */ /* 0x000fc60000000005 */
[----:B--2---:R-:W-:Y:S01]  /*1dcb0*/  STL [R1+0x2adc], R24 ;  /* 0x002adc1801007387 */ /* 0x004fe20000100800 */
[----:B---3--:R-:W-:-:S04]  /*1dcc0*/  @P1 LOP3.LUT R7, R7, R6, RZ, 0x3c, !PT ;  /* 0x0000000607071212 */ /* 0x008fc800078e3cff */
[----:B------:R-:W-:-:S04]  /*1dcd0*/  @P1 LOP3.LUT R6, R7, R6, RZ, 0x3c, !PT ;  /* 0x0000000607061212 */ /* 0x000fc800078e3cff */
[----:B------:R-:W-:Y:S01]  /*1dce0*/  @P1 LOP3.LUT R7, R7, R6, RZ, 0x3c, !PT ;  /* 0x0000000607071212 */ /* 0x000fe200078e3cff */
[----:B------:R-:W-:Y:S04]  /*1dcf0*/  STL [R1+0x2ae0], R24 ;  /* 0x002ae01801007387 */ /* 0x000fe80000100800 */
        /* <DEDUP_REMOVED lines=17> */
[----:B------:R-:W-:Y:S02]  /*1de10*/  PRMT R8, RZ, 0x7610, R8 ;  /* 0x00007610ff087816 */ /* 0x000fe40000000008 */
[----:B------:R-:W-:-:S09]  /*1de20*/  ISETP.GT.AND P4, PT, R4, 0x19, PT ;  /* 0x000000190400780c */ /* 0x000fd20003f84270 */
[----:B--2---:R-:W-:-:S04]  /*1de30*/  @P3 LOP3.LUT R7, R7, R6, RZ, 0x3c, !PT ;  /* 0x0000000607073212 */ /* 0x004fc800078e3cff */
[----:B------:R-:W-:-:S04]  /*1de40*/  @P3 LOP3.LUT R6, R7, R6, RZ, 0x3c, !PT ;  /* 0x0000000607063212 */ /* 0x000fc800078e3cff */
[----:B------:R-:W-:-:S05]  /*1de50*/  @P3 LOP3.LUT R7, R7, R6, RZ, 0x3c, !PT ;  /* 0x0000000607073212 */ /* 0x000fca00078e3cff */
[----:B------:R0:W2:Y:S04]  /*1de60*/  @P3 LDG.E.U16 R8, [R6.64] ;  /* 0x0000000606083981 */ /* 0x0000a8000c1e1500 */
[----:B0-----:R-:W2:Y:S01]  /*1de70*/  LDL R7, [R1+0xd58] ;  /* 0x000d580001077983 */ /* 0x001ea20000100800 */
[----:B------:R-:W-:-:S03]  /*1de80*/  @P4 IMAD.MOV.U32 R6, RZ, RZ, R27 ;  /* 0x000000ffff064224 */ /* 0x000fc600078e001b */
[----:B------:R-:W0:Y:S01]  /*1de90*/  S2R R27, SR_TID.X ;  /* 0x00000000001b7919 */ /* 0x000e220000002100 */
[----:B------:R-:W-:Y:S02]  /*1dea0*/  PRMT R9, RZ, 0x7610, R9 ;  /* 0x00007610ff097816 */ /* 0x000fe40000000009 */
[C---:B------:R-:W-:Y:S02]  /*1deb0*/  ISETP.GT.AND P0, PT, R4.reuse, 0x1a, PT ;  /* 0x0000001a0400780c */ /* 0x040fe40003f04270 */
[C---:B------:R-:W-:Y:S02]  /*1dec0*/  ISETP.GT.AND P1, PT, R4.reuse, 0x1b, PT ;  /* 0x0000001b0400780c */ /* 0x040fe40003f24270 */
[C---:B------:R-:W-:Y:S02]  /*1ded0*/  ISETP.GT.AND P3, PT, R4.reuse, 0x1c, PT ;  /* 0x0000001c0400780c */ /* 0x040fe40003f64270 */
[C---:B------:R-:W-:Y:S02]  /*1dee0*/  ISETP.GT.AND P5, PT, R4.reuse, 0x1e, PT ;  /* 0x0000001e0400780c */ /* 0x040fe40003fa4270 */
[----:B------:R-:W-:-:S02]  /*1def0*/  ISETP.GT.AND P6, PT, R4, 0x1f, PT ;  /* 0x0000001f0400780c */ /* 0x000fc40003fc4270 */
[----:B0-----:R-:W-:-:S04]  /*1df00*/  LOP3.LUT R27, R27, 0x1f, RZ, 0xc0, !PT ;  /* 0x0000001f1b1b7812 */ /* 0x001fc800078ec0ff */
[----:B------:R-:W-:Y:S02]  /*1df10*/  ISETP.GE.AND P2, PT, R27, R4, PT ;  /* 0x000000041b00720c */ /* 0x000fe40003f46270 */
[----:B------:R-:W3:Y:S04]  /*1df20*/  LDL.LU R27, [R1+0x2c28] ;  /* 0x002c2800011b7983 */ /* 0x000ee80000300800 */
[----:B--2---:R0:W2:Y:S01]  /*1df30*/  @P4 LDG.E.U16 R9, [R6.64] ;  /* 0x0000000606094981 */ /* 0x0040a2000c1e1500 */
[----:B------:R-:W-:-:S03]  /*1df40*/  ISETP.GT.AND P4, PT, R4, 0x1d, PT ;  /* 0x0000001d0400780c */ /* 0x000fc60003f84270 */
[----:B------:R-:W2:Y:S01]  /*1df50*/  LDL R4, [R1+0xd50] ;  /* 0x000d500001047983 */ /* 0x000ea20000100800 */
[----:B0-----:R-:W-:Y:S02]  /*1df60*/  PRMT R6, RZ, 0x7610, R6 ;  /* 0x00007610ff067816 */ /* 0x001fe40000000006 */
[----:B--2---:R-:W-:-:S04]  /*1df70*/  @P0 LOP3.LUT R5, R5, R4, RZ, 0x3c, !PT ;  /* 0x0000000405050212 */ /* 0x004fc800078e3cff */
[----:B------:R-:W-:-:S04]  /*1df80*/  @P0 LOP3.LUT R4, R5, R4, RZ, 0x3c, !PT ;  /* 0x0000000405040212 */ /* 0x000fc800078e3cff */
[----:B------:R-:W-:-:S05]  /*1df90*/  @P0 LOP3.LUT R5, R5, R4, RZ, 0x3c, !PT ;  /* 0x0000000405050212 */ /* 0x000fca00078e3cff */
[----:B------:R0:W2:Y:S04]  /*1dfa0*/  @P0 LDG.E.U16 R6, [R4.64] ;  /* 0x0000000604060981 */ /* 0x0000a8000c1e1500 */
[----:B0-----:R-:W2:Y:S04]  /*1dfb0*/  LDL R4, [R1+0xd48] ;  /* 0x000d480001047983 */ /* 0x001ea80000100800 */
[----:B------:R-:W2:Y:S01]  /*1dfc0*/  LDL R5, [R1+0xd4c] ;  /* 0x000d4c0001057983 */ /* 0x000ea20000100800 */
[----:B------:R-:W-:Y:S02]  /*1dfd0*/  PRMT R7, RZ, 0x7610, R7 ;  /* 0x00007610ff077816 */ /* 0x000fe40000000007 */
        /* <DEDUP_REMOVED lines=18> */
[----:B0-----:R-:W4:Y:S04]  /*1e100*/  LDL R4, [R1+0xd30] ;  /* 0x000d300001047983 */ /* 0x001f280000100800 */
[----:B------:R-:W4:Y:S01]  /*1e110*/  LDL R5, [R1+0xd34] ;  /* 0x000d340001057983 */ /* 0x000f220000100800 */
[----:B---3--:R-:W-:-:S03]  /*1e120*/  PRMT R22, RZ, 0x7610, R22 ;  /* 0x00007610ff167816 */ /* 0x008fc60000000016 */
[----:B--2---:R-:W-:Y:S01]  /*1e130*/  STL [R1+0x2ad8], R15 ;  /* 0x002ad80f01007387 */ /* 0x004fe20000100800 */
[----:B----4-:R-:W-:-:S04]  /*1e140*/  @P5 LOP3.LUT R5, R5, R4, RZ, 0x3c, !PT ;  /* 0x0000000405055212 */ /* 0x010fc800078e3cff */
[----:B------:R-:W-:-:S04]  /*1e150*/  @P5 LOP3.LUT R4, R5, R4, RZ, 0x3c, !PT ;  /* 0x0000000405045212 */ /* 0x000fc800078e3cff */
[----:B------:R-:W-:-:S05]  /*1e160*/  @P5 LOP3.LUT R5, R5, R4, RZ, 0x3c, !PT ;  /* 0x0000000405055212 */ /* 0x000fca00078e3cff */
[----:B------:R0:W2:Y:S04]  /*1e170*/  @P5 LDG.E.U16 R22, [R4.64] ;  /* 0x0000000604165981 */ /* 0x0000a8000c1e1500 */
[----:B0-----:R-:W3:Y:S04]  /*1e180*/  LDL R4, [R1+0xd28] ;  /* 0x000d280001047983 */ /* 0x001ee80000100800 */
[----:B------:R-:W3:Y:S01]  /*1e190*/  LDL R5, [R1+0xd2c] ;  /* 0x000d2c0001057983 */ /* 0x000ee20000100800 */
[----:B------:R-:W-:Y:S02]  /*1e1a0*/  PRMT R29, RZ, 0x7610, R29 ;  /* 0x00007610ff1d7816 */ /* 0x000fe4000000001d */
[----:B---3--:R-:W-:-:S04]  /*1e1b0*/  @P6 LOP3.LUT R5, R5, R4, RZ, 0x3c, !PT ;  /* 0x0000000405056212 */ /* 0x008fc800078e3cff */
[----:B------:R-:W-:-:S04]  /*1e1c0*/  @P6 LOP3.LUT R4, R5, R4, RZ, 0x3c, !PT ;  /* 0x0000000405046212 */ /* 0x000fc800078e3cff */
[----:B------:R-:W-:-:S05]  /*1e1d0*/  @P6 LOP3.LUT R5, R5, R4, RZ, 0x3c, !PT ;  /* 0x0000000405056212 */ /* 0x000fca00078e3cff */
[----:B------:R-:W3:Y:S04]  /*1e1e0*/  @P6 LDG.E.U16 R29, [R4.64] ;  /* 0x00000006041d6981 */ /* 0x000ee8000c1e1500 */
[----:B--2---:R-:W-:Y:S04]  /*1e1f0*/  STL [R1+0x2ac4], R22 ;  /* 0x002ac41601007387 */ /* 0x004fe80000100800 */
[----:B------:R-:W-:Y:S04]  /*1e200*/  STL [R1+0x2ac8], R22 ;  /* 0x002ac81601007387 */ /* 0x000fe80000100800 */
[----:B------:R-:W-:Y:S01]  /*1e210*/  STL [R1+0x2acc], R22 ;  /* 0x002acc1601007387 */ /* 0x000fe20000100800 */
[----:B------:R-:W-:-:S03]  /*1e220*/  PRMT R27, RZ, 0x7610, R27 ;  /* 0x00007610ff1b7816 */ /* 0x000fc6000000001b */
[----:B------:R-:W-:Y:S06]  /*1e230*/  BAR.SYNC.DEFER_BLOCKING 0x0 ;  /* 0x0000000000007b1d */ /* 0x000fec0000010000 */
[----:B---3--:R0:W-:Y:S04]  /*1e240*/  STL [R1], R29 ;  /* 0x0000001d01007387 */ /* 0x0081e80000100800 */
[----:B0-----:R-:W2:Y:S04]  /*1e250*/  LDL.LU R29, [R1+0x2c24] ;  /* 0x002c2400011d7983 */ /* 0x001ea80000300800 */
[----:B------:R-:W3:Y:S04]  /*1e260*/  LDL R4, [R1+0x1614] ;  /* 0x0016140001047983 */ /* 0x000ee80000100800 */
[----:B------:R-:W3:Y:S02]  /*1e270*/  LDL R5, [R1+0x1618] ;  /* 0x0016180001057983 */ /* 0x000ee40000100800 */
[----:B---3--:R-:W-:-:S04]  /*1e280*/  @!P2 LOP3.LUT R5, R5, R4, RZ, 0x3c, !PT ;  /* 0x000000040505a212 */ /* 0x008fc800078e3cff */
[----:B------:R-:W-:-:S04]  /*1e290*/  @!P2 LOP3.LUT R4, R5, R4, RZ, 0x3c, !PT ;  /* 0x000000040504a212 */ /* 0x000fc800078e3cff */
[----:B------:R-:W-:-:S05]  /*1e2a0*/  @!P2 LOP3.LUT R5, R5, R4, RZ, 0x3c, !PT ;  /* 0x000000040505a212 */ /* 0x000fca00078e3cff */
[----:B------:R0:W3:Y:S04]  /*1e2b0*/  @!P2 LDG.E.U16 R27, [R4.64] ;  /* 0x00000006041ba981 */ /* 0x0000e8000c1e1500 */
[----:B0-----:R-:W4:Y:S04]  /*1e2c0*/  LDL R4, [R1+0xe2c] ;  /* 0x000e2c0001047983 */ /* 0x001f280000100800 */
[----:B------:R-:W4:Y:S01]  /*1e2d0*/  LDL R5, [R1+0x1608] ;  /* 0x0016080001057983 */ /* 0x000f220000100800 */
[----:B--2---:R-:W-:-:S03]  /*1e2e0*/  PRMT R29, RZ, 0x7610, R29 ;  /* 0x00007610ff1d7816 */ /* 0x004fc6000000001d */
[----:B---3--:R-:W-:Y:S04]  /*1e2f0*/  STL [R1+0x2ab0], R27 ;  /* 0x002ab01b01007387 */ /* 0x008fe80000100800 */
[----:B------:R-:W-:Y:S01]  /*1e300*/  STL [R1+0x2ab4], R27 ;  /* 0x002ab41b01007387 */ /* 0x000fe20000100800 */
[----:B----4-:R-:W-:-:S04]  /*1e310*/  @!P2 LOP3.LUT R5, R5, R4, RZ, 0x3c, !PT ;  /* 0x000000040505a212 */ /* 0x010fc800078e3cff */
[C---:B------:R-:W-:Y:S01]  /*1e320*/  @!P2 LOP3.LUT R4, R5.reuse, R4, RZ, 0x3c, !PT ;  /* 0x000000040504a212 */ /* 0x040fe200078e3cff */
[----:B------:R-:W-:Y:S03]  /*1e330*/  STL [R1+0x2ab8], R27 ;  /* 0x002ab81b01007387 */ /* 0x000fe60000100800 */
[----:B------:R-:W-:Y:S01]  /*1e340*/  @!P2 LOP3.LUT R5, R5, R4, RZ, 0x3c, !PT ;  /* 0x000000040505a212 */ /* 0x000fe200078e3cff */
[----:B------:R-:W-:Y:S04]  /*1e350*/  STL [R1+0x2abc], R27 ;  /* 0x002abc1b01007387 */ /* 0x000fe80000100800 */
[----:B------:R-:W-:Y:S04]  /*1e360*/  STL [R1+0x2ac0], R27 ;  /* 0x002ac01b01007387 */ /* 0x000fe80000100800 */
[----:B------:R0:W2:Y:S04]  /*1e370*/  @!P2 LDG.E.U16 R29, [R4.64] ;  /* 0x00000006041da981 */ /* 0x0000a8000c1e1500 */
[----:B0-----:R-:W3:Y:S04]  /*1e380*/  LDL R4, [R1+0x15f4] ;  /* 0x0015f40001047983 */ /* 0x001ee80000100800 */
[----:B------:R-:W3:Y:S01]  /*1e390*/  LDL R5, [R1+0x15f8] ;  /* 0x0015f80001057983 */ /* 0x000ee20000100800 */
[----:B------:R-:W-:-:S02]  /*1e3a0*/  PRMT R0, RZ, 0x7610, R0 ;  /* 0x00007610ff007816 */ /* 0x000fc40000000000 */
[----:B---3--:R-:W-:-:S04]  /*1e3b0*/  @!P2 LOP3.LUT R5, R5, R4, RZ, 0x3c, !PT ;  /* 0x000000040505a212 */ /* 0x008fc800078e3cff */
[----:B------:R-:W-:-:S04]  /*1e3c0*/  @!P2 LOP3.LUT R4, R5, R4, RZ, 0x3c, !PT ;  /* 0x000000040504a212 */ /* 0x000fc800078e3cff */
[----:B------:R-:W-:-:S05]  /*1e3d0*/  @!P2 LOP3.LUT R5, R5, R4, RZ, 0x3c, !PT ;  /* 0x000000040505a212 */ /* 0x000fca00078e3cff */
[----:B------:R-:W3:Y:S04]  /*1e3e0*/  @!P2 LDG.E.U16 R0, [R4.64] ;  /* 0x000000060400a981 */ /* 0x000ee8000c1e1500 */
[----:B--2---:R-:W-:Y:S04]  /*1e3f0*/  STL [R1+0x2ad0], R29 ;  /* 0x002ad01d01007387 */ /* 0x004fe80000100800 */
[----:B------:R-:W-:Y:S04]  /*1e400*/  STL [R1+0x2ad4], R29 ;  /* 0x002ad41d01007387 */ /* 0x000fe80000100800 */
[----:B---3--:R0:W-:Y:S04]  /*1e410*/  STL [R1+0x8], R0 ;  /* 0x0000080001007387 */ /* 0x0081e80000100800 */
[----:B0-----:R-:W2:Y:S04]  /*1e420*/  LDL.LU R0, [R1+0x2c20] ;  /* 0x002c200001007983 */ /* 0x001ea80000300800 */
[----:B------:R-:W3:Y:S04]  /*1e430*/  LDL R4, [R1+0x15d4] ;  /* 0x0015d40001047983 */ /* 0x000ee80000100800 */
[----:B------:R-:W3:Y:S01]  /*1e440*/  LDL R5, [R1+0x15d8] ;  /* 0x0015d80001057983 */ /* 0x000ee20000100800 */
[----:B--2---:R-:W-:-:S02]  /*1e450*/  PRMT R0, RZ, 0x7610, R0 ;  /* 0x00007610ff007816 */ /* 0x004fc40000000000 */
[----:B---3--:R-:W-:-:S04]  /*1e460*/  @!P2 LOP3.LUT R5, R5, R4, RZ, 0x3c, !PT ;  /* 0x000000040505a212 */ /* 0x008fc800078e3cff */
[----:B------:R-:W-:-:S04]  /*1e470*/  @!P2 LOP3.LUT R4, R5, R4, RZ, 0x3c, !PT ;  /* 0x000000040504a212 */ /* 0x000fc800078e3cff */
[----:B------:R-:W-:-:S05]  /*1e480*/  @!P2 LOP3.LUT R5, R5, R4, RZ, 0x3c, !PT ;  /* 0x000000040505a212 */ /* 0x000fca00078e3cff */
[----:B------:R-:W2:Y:S04]  /*1e490*/  @!P2 LDG.E.U16 R0, [R4.64] ;  /* 0x000000060400a981 */ /* 0x000ea8000c1e1500 */
[----:B--2---:R0:W-:Y:S04]  /*1e4a0*/  STL [R1+0xc], R0 ;  /* 0x00000c0001007387 */ /* 0x0041e80000100800 */
        /* <DEDUP_REMOVED lines=282> */
[----:B------:R-:W-:-:S02]  /*1f650*/  PRMT R3, RZ, 0x7610, R3 ;  /* 0x00007610ff037816 */ /* 0x000fc40000000003 */
[----:B---3--:R-:W-:-:S04]  /*1f660*/  @!P2 LOP3.LUT R5, R5, R4, RZ, 0x3c, !PT ;  /* 0x000000040505a212 */ /* 0x008fc800078e3cff */
[----:B------:R-:W-:-:S04]  /*1f670*/  @!P2 LOP3.LUT R4, R5, R4, RZ, 0x3c, !PT ;  /* 0x000000040504a212 */ /* 0x000fc800078e3cff */
[----:B------:R-:W-:-:S05]  /*1f680*/  @!P2 LOP3.LUT R5, R5, R4, RZ, 0x3c, !PT ;  /* 0x000000040505a212 */ /* 0x000fca00078e3cff */
[----:B------:R0:W3:Y:S04]  /*1f690*/  @!P2 LDG.E.U16 R3, [R4.64] ;  /* 0x000000060403a981 */ /* 0x0000e8000c1e1500 */
[----:B0-----:R-:W4:Y:S04]  /*1f6a0*/  LDL R4, [R1+0x11b4] ;  /* 0x0011b40001047983 */ /* 0x001f280000100800 */
[----:B------:R-:W4:Y:S01]  /*1f6b0*/  LDL R5, [R1+0x11b8] ;  /* 0x0011b80001057983 */ /* 0x000f220000100800 */
[----:B------:R-:W-:-:S03]  /*1f6c0*/  PRMT R2, RZ, 0x7610, R2 ;  /* 0x00007610ff027816 */ /* 0x000fc60000000002 */
[----:B---3--:R-:W-:Y:S01]  /*1f6d0*/  STL [R1+0x2a80], R3 ;  /* 0x002a800301007387 */ /* 0x008fe20000100800 */
[----:B----4-:R-:W-:-:S04]  /*1f6e0*/  @!P2 LOP3.LUT R5, R5, R4, RZ, 0x3c, !PT ;  /* 0x000000040505a212 */ /* 0x010fc800078e3cff */
[----:B------:R-:W-:-:S04]  /*1f6f0*/  @!P2 LOP3.LUT R4, R5, R4, RZ, 0x3c, !PT ;  /* 0x000000040504a212 */ /* 0x000fc800078e3cff */
[----:B------:R-:W-:Y:S01]  /*1f700*/  @!P2 LOP3.LUT R5, R5, R4, RZ, 0x3c, !PT ;  /* 0x000000040505a212 */ /* 0x000fe200078e3cff */
[----:B------:R-:W-:Y:S04]  /*1f710*/  STL [R1+0x2aac], R3 ;  /* 0x002aac0301007387 */ /* 0x000fe80000100800 */
[----:B------:R0:W3:Y:S04]  /*1f720*/  @!P2 LDG.E.U16 R2, [R4.64] ;  /* 0x000000060402a981 */ /* 0x0000e8000c1e1500 */
[----:B0-----:R-:W4:Y:S04]  /*1f730*/  LDL R4, [R1+0x1194] ;  /* 0x0011940001047983 */ /* 0x001f280000100800 */
[----:B------:R-:W4:Y:S01]  /*1f740*/  LDL R5, [R1+0x1198] ;  /* 0x0011980001057983 */ /* 0x000f220000100800 */
[----:B--2---:R-:W-:-:S02]  /*1f750*/  PRMT R0, RZ, 0x7610, R0 ;  /* 0x00007610ff007816 */ /* 0x004fc40000000000 */
[----:B----4-:R-:W-:-:S04]  /*1f760*/  @!P2 LOP3.LUT R5, R5, R4, RZ, 0x3c, !PT ;  /* 0x000000040505a212 */ /* 0x010fc800078e3cff */
[----:B------:R-:W-:-:S04]  /*1f770*/  @!P2 LOP3.LUT R4, R5, R4, RZ, 0x3c, !PT ;  /* 0x000000040504a212 */ /* 0x000fc800078e3cff */
[----:B------:R-:W-:-:S05]  /*1f780*/  @!P2 LOP3.LUT R5, R5, R4, RZ, 0x3c, !PT ;  /* 0x000000040505a212 */ /* 0x000fca00078e3cff */
[----:B------:R-:W2:Y:S04]  /*1f790*/  @!P2 LDG.E.U16 R0, [R4.64] ;  /* 0x000000060400a981 */ /* 0x000ea8000c1e1500 */
[----:B---3--:R-:W-:Y:S04]  /*1f7a0*/  STL [R1+0x2a84], R2 ;  /* 0x002a840201007387 */ /* 0x008fe80000100800 */
[----:B------:R-:W-:Y:S04]  /*1f7b0*/  STL [R1+0x2aa4], R2 ;  /* 0x002aa40201007387 */ /* 0x000fe80000100800 */
        /* <DEDUP_REMOVED lines=334> */
[----:B------:R-:W2:Y:S04]  /*20ca0*/  LDL R4, [R1+0x14cc] ;  /* 0x0014cc0001047983 */ /* 0x000ea80000100800 */
[----:B------:R-:W2:Y:S04]  /*20cb0*/  LDL R5, [R1+0x14d0] ;  /* 0x0014d00001057983 */ /* 0x000ea80000100800 */
[----:B0-----:R-:W0:Y:S02]  /*20cc0*/  S2R R0, SR_TID.X ;  /* 0x0000000000007919 */ /* 0x001e240000002100 */
[----:B0-----:R-:W-:-:S05]  /*20cd0*/  LOP3.LUT R0, R0, 0x3f, RZ, 0xc0, !PT ;  /* 0x0000003f00007812 */ /* 0x001fca00078ec0ff */
[----:B------:R-:W-:-:S05]  /*20ce0*/  IMAD.SHL.U32 R0, R0, 0x2, RZ ;  /* 0x0000000200007824 */ /* 0x000fca00078e00ff */
[----:B------:R0:W-:Y:S02]  /*20cf0*/  STS.U16 [R0+0x8000], R20 ;  /* 0x0080001400007388 */ /* 0x0001e40000000400 */
[----:B0-----:R-:W-:Y:S02]  /*20d00*/  PRMT R0, RZ, 0x7610, R0 ;  /* 0x00007610ff007816 */ /* 0x001fe40000000000 */
[----:B--2---:R-:W-:-:S04]  /*20d10*/  @!P2 LOP3.LUT R5, R5, R4, RZ, 0x3c, !PT ;  /* 0x000000040505a212 */ /* 0x004fc800078e3cff */
[----:B------:R-:W-:-:S04]  /*20d20*/  @!P2 LOP3.LUT R4, R5, R4, RZ, 0x3c, !PT ;  /* 0x000000040504a212 */ /* 0x000fc800078e3cff */
[----:B------:R-:W-:-:S05]  /*20d30*/  @!P2 LOP3.LUT R5, R5, R4, RZ, 0x3c, !PT ;  /* 0x000000040505a212 */ /* 0x000fca00078e3cff */
[----:B------:R-:W2:Y:S04]  /*20d40*/  @!P2 LDG.E.U16 R0, [R4.64] ;  /* 0x000000060400a981 */ /* 0x000ea8000c1e1500 */
[----:B------:R-:W-:Y:S04]  /*20d50*/  STL [R1+0x2a88], R20 ;  /* 0x002a881401007387 */ /* 0x000fe80000100800 */
        /* <DEDUP_REMOVED lines=13> */
[----:B------:R-:W-:Y:S04]  /*20e30*/  STL [R1+0x2a98], R14 ;  /* 0x002a980e01007387 */ /* 0x000fe80000100800 */
[----:B------:R-:W-:Y:S04]  /*20e40*/  STL [R1+0x2aa0], R14 ;  /* 0x002aa00e01007387 */ /* 0x000fe80000100800 */
[----:B--2---:R-:W-:Y:S04]  /*20e50*/  STL [R1+0x134], R0 ;  /* 0x0001340001007387 */ /* 0x004fe80000100800 */
[----:B------:R-:W2:Y:S04]  /*20e60*/  LDL R4, [R1+0x148c] ;  /* 0x00148c0001047983 */ /* 0x000ea80000100800 */
[----:B------:R-:W2:Y:S01]  /*20e70*/  LDL R5, [R1+0x1490] ;  /* 0x0014900001057983 */ /* 0x000ea20000100800 */
[----:B------:R-:W-:-:S03]  /*20e80*/  PRMT R28, RZ, 0x7610, R28 ;  /* 0x00007610ff1c7816 */ /* 0x000fc6000000001c */
[----:B------:R-:W-:Y:S01]  /*20e90*/  STL [R1+0x2a90], R10 ;  /* 0x002a900a01007387 */ /* 0x000fe20000100800 */
[----:B--2---:R-:W-:-:S04]  /*20ea0*/  @!P2 LOP3.LUT R5, R5, R4, RZ, 0x3c, !PT ;  /* 0x000000040505a212 */ /* 0x004fc800078e3cff */
[----:B------:R-:W-:-:S04]  /*20eb0*/  @!P2 LOP3.LUT R4, R5, R4, RZ, 0x3c, !PT ;  /* 0x000000040504a212 */ /* 0x000fc800078e3cff */
[----:B------:R-:W-:-:S05]  /*20ec0*/  @!P2 LOP3.LUT R5, R5, R4, RZ, 0x3c, !PT ;  /* 0x000000040505a212 */ /* 0x000fca00078e3cff */
[----:B------:R0:W2:Y:S04]  /*20ed0*/  @!P2 LDG.E.U16 R28, [R4.64] ;  /* 0x00000006041ca981 */ /* 0x0000a8000c1e1500 */
[----:B0-----:R-:W3:Y:S04]  /*20ee0*/  LDL R4, [R1+0x146c] ;  /* 0x00146c0001047983 */ /* 0x001ee80000100800 */
[----:B------:R-:W3:Y:S01]  /*20ef0*/  LDL R5, [R1+0x1470] ;  /* 0x0014700001057983 */ /* 0x000ee20000100800 */
[----:B------:R-:W-:Y:S02]  /*20f00*/  PRMT R23, RZ, 0x7610, R23 ;  /* 0x00007610ff177816 */ /* 0x000fe40000000017 */
[----:B---3--:R-:W-:-:S04]  /*20f10*/  @!P2 LOP3.LUT R5, R5, R4, RZ, 0x3c, !PT ;  /* 0x000000040505a212 */ /* 0x008fc800078e3cff */
[----:B------:R-:W-:-:S04]  /*20f20*/  @!P2 LOP3.LUT R4, R5, R4, RZ, 0x3c, !PT ;  /* 0x000000040504a212 */ /* 0x000fc800078e3cff */
[----:B------:R-:W-:-:S05]  /*20f30*/  @!P2 LOP3.LUT R5, R5, R4, RZ, 0x3c, !PT ;  /* 0x000000040505a212 */ /* 0x000fca00078e3cff */
[----:B------:R-:W3:Y:S04]  /*20f40*/  @!P2 LDG.E.U16 R23, [R4.64] ;  /* 0x000000060417a981 */ /* 0x000ee8000c1e1500 */
[----:B------:R-:W-:Y:S04]  /*20f50*/  STL [R1+0x2a94], R8 ;  /* 0x002a940801007387 */ /* 0x000fe80000100800 */
[----:B------:R-:W-:Y:S04]  /*20f60*/  STL [R1+0x2a9c], R8 ;  /* 0x002a9c0801007387 */ /* 0x000fe80000100800 */
[----:B--2---:R-:W-:Y:S04]  /*20f70*/  STL [R1+0x124], R28 ;  /* 0x0001241c01007387 */ /* 0x004fe80000100800 */
[----:B---3--:R0:W-:Y:S04]  /*20f80*/  STL [R1+0x114], R23 ;  /* 0x0001141701007387 */ /* 0x0081e80000100800 */
[----:B0-----:R-:W2:Y:S04]  /*20f90*/  LDL.LU R23, [R1+0x2b08] ;  /* 0x002b080001177983 */ /* 0x001ea80000300800 */
[----:B------:R-:W3:Y:S04]  /*20fa0*/  LDL R4, [R1+0x144c] ;  /* 0x00144c0001047983 */ /* 0x000ee80000100800 */
[----:B------:R-:W3:Y:S01]  /*20fb0*/  LDL R5, [R1+0x1450] ;  /* 0x0014500001057983 */ /* 0x000ee20000100800 */
[----:B------:R-:W-:-:S03]  /*20fc0*/  PRMT R25, RZ, 0x7610, R25 ;  /* 0x00007610ff197816 */ /* 0x000fc60000000019 */
[----:B------:R-:W0:Y:S01]  /*20fd0*/  S2R R0, SR_TID.X ;  /* 0x0000000000007919 */ /* 0x000e220000002100 */
[----:B---3--:R-:W-:-:S04]  /*20fe0*/  @!P2 LOP3.LUT R5, R5, R4, RZ, 0x3c, !PT ;  /* 0x000000040505a212 */ /* 0x008fc800078e3cff */
[----:B------:R-:W-:-:S04]  /*20ff0*/  @!P2 LOP3.LUT R4, R5, R4, RZ, 0x3c, !PT ;  /* 0x000000040504a212 */ /* 0x000fc800078e3cff */
[----:B------:R-:W-:-:S05]  /*21000*/  @!P2 LOP3.LUT R5, R5, R4, RZ, 0x3c, !PT ;  /* 0x000000040505a212 */ /* 0x000fca00078e3cff */
[----:B------:R-:W3:Y:S01]  /*21010*/  @!P2 LDG.E.U16 R25, [R4.64] ;  /* 0x000000060419a981 */ /* 0x000ee2000c1e1500 */
[----:B0-----:R-:W-:-:S05]  /*21020*/  LOP3.LUT R0, R0, 0x3f, RZ, 0xc0, !PT ;  /* 0x0000003f00007812 */ /* 0x001fca00078ec0ff */
[----:B------:R-:W-:-:S05]  /*21030*/  IMAD.SHL.U32 R0, R0, 0x2, RZ ;  /* 0x0000000200007824 */ /* 0x000fca00078e00ff */
[----:B------:R-:W-:Y:S01]  /*21040*/  LOP3.LUT R28, R0, 0x10, RZ, 0x3c, !PT ;  /* 0x00000010001c7812 */ /* 0x000fe200078e3cff */
[----:B------:R-:W-:Y:S04]  /*21050*/  STS.U16 [R0+0x8800], R10 ;  /* 0x0088000a00007388 */ /* 0x000fe80000000400 */
[----:B------:R-:W-:Y:S04]  /*21060*/  STS.U16 [R0+0x8c00], R8 ;  /* 0x008c000800007388 */ /* 0x000fe80000000400 */
[----:B--2---:R-:W-:Y:S04]  /*21070*/  STS.U16 [R28+0x8080], R23 ;  /* 0x008080171c007388 */ /* 0x004fe80000000400 */
[----:B------:R0:W-:Y:S04]  /*21080*/  STL [R1+0x2aa8], R23 ;  /* 0x002aa81701007387 */ /* 0x0001e80000100800 */
[----:B0-----:R-:W2:Y:S04]  /*21090*/  LDL R23, [R1+0x1430] ;  /* 0x0014300001177983 */ /* 0x001ea80000100800 */
[----:B---3--:R0:W-:Y:S04]  /*210a0*/  STL [R1+0x104], R25 ;  /* 0x0001041901007387 */ /* 0x0081e80000100800 */
[----:B0-----:R-:W3:Y:S04]  /*210b0*/  LDL.LU R25, [R1+0x2b04] ;  /* 0x002b040001197983 */ /* 0x001ee80000300800 */
[----:B------:R-:W4:Y:S01]  /*210c0*/  LDL R5, [R1+0x142c] ;  /* 0x00142c0001057983 */ /* 0x000f220000100800 */
[----:B------:R-:W-:Y:S01]  /*210d0*/  PRMT R21, RZ, 0x7610, R21 ;  /* 0x00007610ff157816 */ /* 0x000fe20000000015 */
[----:B--2---:R-:W-:Y:S01]  /*210e0*/  @!P2 IMAD.MOV.U32 R4, RZ, RZ, R23 ;  /* 0x000000ffff04a224 */ /* 0x004fe200078e0017 */
[----:B------:R-:W-:Y:S01]  /*210f0*/  PRMT R0, RZ, 0x7610, R0 ;  /* 0x00007610ff007816 */ /* 0x000fe20000000000 */
[----:B------:R-:W2:Y:S04]  /*21100*/  LDL R23, [R1+0x13b0] ;  /* 0x0013b00001177983 */ /* 0x000ea80000100800 */
[----:B----4-:R0:W4:Y:S04]  /*21110*/  @!P2 LDG.E.U16 R21, [R4.64] ;  /* 0x000000060415a981 */ /* 0x010128000c1e1500 */
[----:B0-----:R-:W2:Y:S04]  /*21120*/  LDL R4, [R1+0x140c] ;  /* 0x00140c0001047983 */ /* 0x001ea80000100800 */
[----:B------:R-:W2:Y:S02]  /*21130*/  LDL R5, [R1+0x1410] ;  /* 0x0014100001057983 */ /* 0x000ea40000100800 */
[----:B--2---:R-:W-:-:S04]  /*21140*/  @!P2 LOP3.LUT R5, R5, R4, RZ, 0x3c, !PT ;  /* 0x000000040505a212 */ /* 0x004fc800078e3cff */
[----:B------:R-:W-:-:S04]  /*21150*/  @!P2 LOP3.LUT R4, R5, R4, RZ, 0x3c, !PT ;  /* 0x000000040504a212 */ /* 0x000fc800078e3cff */
[----:B------:R-:W-:-:S05]  /*21160*/  @!P2 LOP3.LUT R5, R5, R4, RZ, 0x3c, !PT ;  /* 0x000000040505a212 */ /* 0x000fca00078e3cff */
[----:B------:R-:W2:Y:S04]  /*21170*/  @!P2 LDG.E.U16 R0, [R4.64] ;  /* 0x000000060400a981 */ /* 0x000ea8000c1e1500 */
[----:B----4-:R0:W-:Y:S04]  /*21180*/  STL [R1+0xfc], R21 ;  /* 0x0000fc1501007387 */ /* 0x0101e80000100800 */
[----:B0-----:R-:W4:Y:S04]  /*21190*/  LDL.LU R21, [R1+0x4] ;  /* 0x0000040001157983 */ /* 0x001f280000300800 */
[----:B--2---:R-:W-:Y:S04]  /*211a0*/  STL [R1+0xf8], R0 ;  /* 0x0000f80001007387 */ /* 0x004fe80000100800 */
[----:B------:R-:W2:Y:S04]  /*211b0*/  LDL R4, [R1+0x13ec] ;  /* 0x0013ec0001047983 */ /* 0x000ea80000100800 */
[----:B------:R-:W2:Y:S01]  /*211c0*/  LDL R5, [R1+0x13f0] ;  /* 0x0013f00001057983 */ /* 0x000ea20000100800 */
[----:B---3--:R-:W-:-:S02]  /*211d0*/  PRMT R25, RZ, 0x7610, R25 ;  /* 0x00007610ff197816 */ /* 0x008fc40000000019 */
[----:B--2---:R-:W-:-:S04]  /*211e0*/  @!P2 LOP3.LUT R5, R5, R4, RZ, 0x3c, !PT ;  /* 0x000000040505a212 */ /* 0x004fc800078e3cff */
        /* <DEDUP_REMOVED lines=11> */
[----:B------:R-:W3:Y:S01]  /*212a0*/  @!P2 LDG.E.U16 R19, [R4.64] ;  /* 0x000000060413a981 */ /* 0x000ee2000c1e1500 */
[----:B------:R-:W-:-:S03]  /*212b0*/  PRMT R20, RZ, 0x7610, R20 ;  /* 0x00007610ff147816 */ /* 0x000fc60000000014 */
[----:B---3--:R0:W-:Y:S04]  /*212c0*/  STL [R1+0xf0], R19 ;  /* 0x0000f01301007387 */ /* 0x0081e80000100800 */
[----:B0-----:R-:W3:Y:S04]  /*212d0*/  LDL.LU R19, [R1+0x2afc] ;  /* 0x002afc0001137983 */ /* 0x001ee80000300800 */
[----:B------:R-:W2:Y:S01]  /*212e0*/  LDL R5, [R1+0x13ac] ;  /* 0x0013ac0001057983 */ /* 0x000ea20000100800 */
[----:B------:R-:W-:-:S05]  /*212f0*/  @!P2 IMAD.MOV.U32 R4, RZ, RZ, R23 ;  /* 0x000000ffff04a224 */ /* 0x000fca00078e0017 */
[----:B--2---:R0:W2:Y:S04]  /*21300*/  @!P2 LDG.E.U16 R20, [R4.64] ;  /* 0x000000060414a981 */ /* 0x0040a8000c1e1500 */
[----:B0-----:R-:W2:Y:S04]  /*21310*/  LDL R4, [R1+0x138c] ;  /* 0x00138c0001047983 */ /* 0x001ea80000100800 */
[----:B------:R-:W2:Y:S01]  /*21320*/  LDL R5, [R1+0x1390] ;  /* 0x0013900001057983 */ /* 0x000ea20000100800 */
[----:B------:R-:W-:Y:S02]  /*21330*/  PRMT R26, RZ, 0x7610, R26 ;  /* 0x00007610ff1a7816 */ /* 0x000fe4000000001a */
[----:B--2---:R-:W-:-:S04]  /*21340*/  @!P2 LOP3.LUT R5, R5, R4, RZ, 0x3c, !PT ;  /* 0x000000040505a212 */ /* 0x004fc800078e3cff */
[----:B------:R-:W-:-:S04]  /*21350*/  @!P2 LOP3.LUT R4, R5, R4, RZ, 0x3c, !PT ;  /* 0x000000040504a212 */ /* 0x000fc800078e3cff */
[----:B------:R-:W-:-:S05]  /*21360*/  @!P2 LOP3.LUT R5, R5, R4, RZ, 0x3c, !PT ;  /* 0x000000040505a212 */ /* 0x000fca00078e3cff */
[----:B------:R-:W2:Y:S04]  /*21370*/  @!P2 LDG.E.U16 R26, [R4.64] ;  /* 0x00000006041aa981 */ /* 0x000ea8000c1e1500 */
[----:B------:R0:W-:Y:S04]  /*21380*/  STL [R1+0xec], R20 ;  /* 0x0000ec1401007387 */ /* 0x0001e80000100800 */
[----:B0-----:R-:W3:Y:S04]  /*21390*/  LDL R20, [R1+0x1330] ;  /* 0x0013300001147983 */ /* 0x001ee80000100800 */
[----:B--2---:R0:W-:Y:S04]  /*213a0*/  STL [R1+0xe8], R26 ;  /* 0x0000e81a01007387 */ /* 0x0041e80000100800 */
[----:B0-----:R-:W2:Y:S04]  /*213b0*/  LDL.LU R26, [R1+0x2af8] ;  /* 0x002af800011a7983 */ /* 0x001ea80000300800 */
[----:B------:R-:W3:Y:S04]  /*213c0*/  LDL R4, [R1+0x136c] ;  /* 0x00136c0001047983 */ /* 0x000ee80000100800 */
[----:B------:R-:W3:Y:S04]  /*213d0*/  LDL R5, [R1+0x1370] ;  /* 0x0013700001057983 */ /* 0x000ee80000100800 */
[----:B------:R-:W0:Y:S01]  /*213e0*/  S2R R0, SR_TID.X ;  /* 0x0000000000007919 */ /* 0x000e220000002100 */
[----:B--2---:R-:W-:-:S02]  /*213f0*/  PRMT R26, RZ, 0x7610, R26 ;  /* 0x00007610ff1a7816 */ /* 0x004fc4000000001a */
[----:B---3--:R-:W-:-:S04]  /*21400*/  @!P2 LOP3.LUT R5, R5, R4, RZ, 0x3c, !PT ;  /* 0x000000040505a212 */ /* 0x008fc800078e3cff */
[----:B------:R-:W-:-:S04]  /*21410*/  @!P2 LOP3.LUT R4, R5, R4, RZ, 0x3c, !PT ;  /* 0x000000040504a212 */ /* 0x000fc800078e3cff */
[----:B------:R-:W-:-:S05]  /*21420*/  @!P2 LOP3.LUT R5, R5, R4, RZ, 0x3c, !PT ;  /* 0x000000040505a212 */ /* 0x000fca00078e3cff */
[----:B------:R-:W2:Y:S01]  /*21430*/  @!P2 LDG.E.U16 R26, [R4.64] ;  /* 0x00000006041aa981 */ /* 0x000ea2000c1e1500 */
[----:B0-----:R-:W-:-:S03]  /*21440*/  LOP3.LUT R0, R0, 0x3f, RZ, 0xc0, !PT ;  /* 0x0000003f00007812 */ /* 0x001fc600078ec0ff */
[----:B------:R-:W-:Y:S02]  /*21450*/  STS.U16 [R28+0x8480], R17 ;  /* 0x008480111c007388 */ /* 0x000fe40000000400 */
[----:B------:R-:W-:Y:S02]  /*21460*/  IMAD.SHL.U32 R0, R0, 0x2, RZ ;  /* 0x0000000200007824 */ /* 0x000fe400078e00ff */
[----:B------:R-:W-:Y:S04]  /*21470*/  STS.U16 [R28+0x8880], R11 ;  /* 0x0088800b1c007388 */ /* 0x000fe80000000400 */
[----:B------:R0:W-:Y:S02]  /*21480*/  STS.U16 [R28+0x8c80], R9 ;  /* 0x008c80091c007388 */ /* 0x0001e40000000400 */
[----:B0-----:R-:W-:-:S05]  /*21490*/  LOP3.LUT R28, R0, 0x20, RZ, 0x3c, !PT ;  /* 0x00000020001c7812 */ /* 0x001fca00078e3cff */
[----:B------:R-:W-:Y:S04]  /*214a0*/  STL [R1+0x2a28], R28 ;  /* 0x002a281c01007387 */ /* 0x000fe80000100800 */
[----:B--2---:R0:W-:Y:S04]  /*214b0*/  STL [R1+0xe4], R26 ;  /* 0x0000e41a01007387 */ /* 0x0041e80000100800 */
[----:B0-----:R-:W2:Y:S04]  /*214c0*/  LDL.LU R26, [R1+0x2af4] ;  /* 0x002af400011a7983 */ /* 0x001ea80000300800 */
[----:B------:R-:W3:Y:S04]  /*214d0*/  LDL R4, [R1+0x134c] ;  /* 0x00134c0001047983 */ /* 0x000ee80000100800 */
[----:B------:R-:W3:Y:S04]  /*214e0*/  LDL R5, [R1+0x1350] ;  /* 0x0013500001057983 */ /* 0x000ee80000100800 */
[----:B------:R-:W0:Y:S01]  /*214f0*/  S2R R23, SR_TID.X ;  /* 0x0000000000177919 */ /* 0x000e220000002100 */
[----:B------:R-:W-:-:S03]  /*21500*/  PRMT R22, RZ, 0x7610, R22 ;  /* 0x00007610ff167816 */ /* 0x000fc60000000016 */
[----:B------:R-:W-:Y:S04]  /*21510*/  STS.U16 [R28+0x8100], R25 ;  /* 0x008100191c007388 */ /* 0x000fe80000000400 */
[----:B------:R-:W-:Y:S01]  /*21520*/  STS.U16 [R28+0x8500], R19 ;  /* 0x008500131c007388 */ /* 0x000fe20000000400 */
[----:B0-----:R-:W-:-:S05]  /*21530*/  LOP3.LUT R23, R23, 0x3f, RZ, 0xc0, !PT ;  /* 0x0000003f17177812 */ /* 0x001fca00078ec0ff */
[----:B------:R-:W-:Y:S01]  /*21540*/  IMAD.SHL.U32 R23, R23, 0x2, RZ ;  /* 0x0000000217177824 */ /* 0x000fe200078e00ff */
[----:B------:R-:W-:Y:S04]  /*21550*/  STS.U16 [R28+0x8900], R13 ;  /* 0x0089000d1c007388 */ /* 0x000fe80000000400 */
[----:B------:R-:W-:Y:S01]  /*21560*/  LOP3.LUT R23, R23, 0x30, RZ, 0x3c, !PT ;  /* 0x0000003017177812 */ /* 0x000fe200078e3cff */
[----:B------:R-:W-:Y:S04]  /*21570*/  STS.U16 [R28+0x8d00], R6 ;  /* 0x008d00061c007388 */ /* 0x000fe80000000400 */
[----:B----4-:R0:W-:Y:S04]  /*21580*/  STS.U16 [R23+0x8180], R21 ;  /* 0x0081801517007388 */ /* 0x0101e80000000400 */
[----:B0-----:R-:W4:Y:S01]  /*21590*/  LDL.LU R21, [R1+0x2af0] ;  /* 0x002af00001157983 */ /* 0x001f220000300800 */
[----:B---3--:R-:W-:-:S04]  /*215a0*/  @!P2 LOP3.LUT R5, R5, R4, RZ, 0x3c, !PT ;  /* 0x000000040505a212 */ /* 0x008fc800078e3cff */
[----:B------:R-:W-:-:S04]  /*215b0*/  @!P2 LOP3.LUT R4, R5, R4, RZ, 0x3c, !PT ;  /* 0x000000040504a212 */ /* 0x000fc800078e3cff */
[----:B------:R-:W-:-:S05]  /*215c0*/  @!P2 LOP3.LUT R5, R5, R4, RZ, 0x3c, !PT ;  /* 0x000000040505a212 */ /* 0x000fca00078e3cff */
[----:B------:R0:W3:Y:S04]  /*215d0*/  @!P2 LDG.E.U16 R22, [R4.64] ;  /* 0x000000060416a981 */ /* 0x0000e8000c1e1500 */
[----:B0-----:R-:W4:Y:S01]  /*215e0*/  LDL R5, [R1+0x132c] ;  /* 0x00132c0001057983 */ /* 0x001f220000100800 */
[----:B------:R-:W-:Y:S01]  /*215f0*/  PRMT R0, RZ, 0x7610, R0 ;  /* 0x00007610ff007816 */ /* 0x000fe20000000000 */
[----:B------:R-:W-:Y:S02]  /*21600*/  @!P2 IMAD.MOV.U32 R4, RZ, RZ, R20 ;  /* 0x000000ffff04a224 */ /* 0x000fe400078e0014 */
[----:B---3--:R0:W-:Y:S01]  /*21610*/  STL [R1+0xe0], R22 ;  /* 0x0000e01601007387 */ /* 0x0081e20000100800 */
[----:B--2---:R-:W-:-:S03]  /*21620*/  PRMT R26, RZ, 0x7610, R26 ;  /* 0x00007610ff1a7816 */ /* 0x004fc6000000001a */
[----:B------:R-:W2:Y:S04]  /*21630*/  LDL R20, [R1+0x12b0] ;  /* 0x0012b00001147983 */ /* 0x000ea80000100800 */
[----:B----4-:R3:W4:Y:S04]  /*21640*/  @!P2 LDG.E.U16 R0, [R4.64] ;  /* 0x000000060400a981 */ /* 0x010728000c1e1500 */
[----:B0-----:R-:W2:Y:S04]  /*21650*/  LDL R22, [R1+0x12d0] ;  /* 0x0012d00001167983 */ /* 0x001ea80000100800 */
[----:B---3--:R-:W3:Y:S04]  /*21660*/  LDL R4, [R1+0x130c] ;  /* 0x00130c0001047983 */ /* 0x008ee80000100800 */
[----:B------:R-:W3:Y:S02]  /*21670*/  LDL R5, [R1+0x1310] ;  /* 0x0013100001057983 */ /* 0x000ee40000100800 */
[----:B---3--:R-:W-:-:S04]  /*21680*/  @!P2 LOP3.LUT R5, R5, R4, RZ, 0x3c, !PT ;  /* 0x000000040505a212 */ /* 0x008fc800078e3cff */
[----:B------:R-:W-:-:S04]  /*21690*/  @!P2 LOP3.LUT R4, R5, R4, RZ, 0x3c, !PT ;  /* 0x000000040504a212 */ /* 0x000fc800078e3cff */
[----:B------:R-:W-:-:S05]  /*216a0*/  @!P2 LOP3.LUT R5, R5, R4, RZ, 0x3c, !PT ;  /* 0x000000040505a212 */ /* 0x000fca00078e3cff */
[----:B------:R0:W3:Y:S04]  /*216b0*/  @!P2 LDG.E.U16 R26, [R4.64] ;  /* 0x00000006041aa981 */ /* 0x0000e8000c1e1500 */
[----:B----4-:R4:W-:Y:S04]  /*216c0*/  STL [R1+0xdc], R0 ;  /* 0x0000dc0001007387 */ /* 0x0109e80000100800 */
[----:B----4-:R-:W4:Y:S04]  /*216d0*/  LDL.LU R0, [R1+0x58] ;  /* 0x0000580001007983 */ /* 0x010f280000300800 */
[----:B0-----:R-:W2:Y:S04]  /*216e0*/  LDL R4, [R1+0x12ec] ;  /* 0x0012ec0001047983 */ /* 0x001ea80000100800 */
[----:B---3--:R-:W-:Y:S04]  /*216f0*/  STL [R1+0xd8], R26 ;  /* 0x0000d81a01007387 */ /* 0x008fe80000100800 */
[----:B------:R-:W2:Y:S01]  /*21700*/  LDL R5, [R1+0x12f0] ;  /* 0x0012f00001057983 */ /* 0x000ea20000100800 */
[----:B------:R-:W-:-:S03]  /*21710*/  PRMT R27, RZ, 0x7610, R27 ;  /* 0x00007610ff1b7816 */ /* 0x000fc6000000001b */
[----:B------:R-:W-:Y:S04]  /*21720*/  STS.U16 [R23+0x8580], R21 ;  /* 0x0085801517007388 */ /* 0x000fe80000000400 */
[----:B------:R-:W-:Y:S04]  /*21730*/  STS.U16 [R23+0x8980], R16 ;  /* 0x0089801017007388 */ /* 0x000fe80000000400 */
[----:B------:R0:W-:Y:S04]  /*21740*/  STS.U16 [R23+0x8d80], R7 ;  /* 0x008d800717007388 */ /* 0x0001e80000000400 */
[----:B0-----:R-:W3:Y:S01]  /*21750*/  LDL R23, [R1+0x1290] ;  /* 0x0012900001177983 */ /* 0x001ee20000100800 */
[----:B--2---:R-:W-:-:S04]  /*21760*/  @!P2 LOP3.LUT R5, R5, R4, RZ, 0x3c, !PT ;  /* 0x000000040505a212 */ /* 0x004fc800078e3cff */
[----:B------:R-:W-:-:S04]  /*21770*/  @!P2 LOP3.LUT R4, R5, R4, RZ, 0x3c, !PT ;  /* 0x000000040504a212 */ /* 0x000fc800078e3cff */
[----:B------:R-:W-:-:S05]  /*21780*/  @!P2 LOP3.LUT R5, R5, R4, RZ, 0x3c, !PT ;  /* 0x000000040505a212 */ /* 0x000fca00078e3cff */
[----:B------:R0:W2:Y:S04]  /*21790*/  @!P2 LDG.E.U16 R27, [R4.64] ;  /* 0x00000006041ba981 */ /* 0x0000a8000c1e1500 */
[----:B0-----:R-:W3:Y:S04]  /*217a0*/  LDL.LU R4, [R1+0x38] ;  /* 0x0000380001047983 */ /* 0x001ee80000300800 */
[----:B------:R-:W0:Y:S02]  /*217b0*/  S2R R26, SR_TID.X ;  /* 0x00000000001a7919 */ /* 0x000e240000002100 */
[----:B0-----:R-:W-:-:S05]  /*217c0*/  LOP3.LUT R26, R26, 0x3f, RZ, 0xc0, !PT ;  /* 0x0000003f1a1a7812 */ /* 0x001fca00078ec0ff */
[----:B------:R-:W-:-:S05]  /*217d0*/  IMAD.SHL.U32 R26, R26, 0x2, RZ ;  /* 0x000000021a1a7824 */ /* 0x000fca00078e00ff */
[----:B------:R-:W-:Y:S01]  /*217e0*/  LOP3.LUT R26, R26, 0x40, RZ, 0x3c, !PT ;  /* 0x000000401a1a7812 */ /* 0x000fe200078e3cff */
[----:B--2---:R-:W-:Y:S04]  /*217f0*/  STL [R1+0xd4], R27 ;  /* 0x0000d41b01007387 */ /* 0x004fe80000100800 */
[----:B------:R-:W2:Y:S04]  /*21800*/  LDL R5, [R1+0x12cc] ;  /* 0x0012cc0001057983 */ /* 0x000ea80000100800 */
[----:B---3--:R0:W-:Y:S04]  /*21810*/  STS.U16 [R26+0x8200], R4 ;  /* 0x008200041a007388 */ /* 0x0081e80000000400 */
[----:B0-----:R-:W3:Y:S01]  /*21820*/  LDL.LU R26, [R1+0x2aec] ;  /* 0x002aec00011a7983 */ /* 0x001ee20000300800 */
[----:B------:R-:W-:-:S03]  /*21830*/  @!P2 IMAD.MOV.U32 R4, RZ, RZ, R22 ;  /* 0x000000ffff04a224 */ /* 0x000fc600078e0016 */
[----:B------:R-:W2:Y:S01]  /*21840*/  LDL R22, [R1+0x1270] ;  /* 0x0012700001167983 */ /* 0x000ea20000100800 */
[----:B---3--:R-:W-:-:S06]  /*21850*/  PRMT R26, RZ, 0x7610, R26 ;  /* 0x00007610ff1a7816 */ /* 0x008fcc000000001a */
[----:B--2---:R-:W2:Y:S04]  /*21860*/  @!P2 LDG.E.U16 R26, [R4.64] ;  /* 0x00000006041aa981 */ /* 0x004ea8000c1e1500 */
[----:B------:R-:W0:Y:S04]  /*21870*/  S2R R27, SR_TID.X ;  /* 0x00000000001b7919 */ /* 0x000e280000002100 */
[----:B--2---:R2:W-:Y:S04]  /*21880*/  STL [R1+0xd0], R26 ;  /* 0x0000d01a01007387 */ /* 0x0045e80000100800 */
[----:B--2---:R-:W2:Y:S04]  /*21890*/  LDL.LU R26, [R1+0x2ae8] ;  /* 0x002ae800011a7983 */ /* 0x004ea80000300800 */
[----:B------:R-:W3:Y:S01]  /*218a0*/  LDL R5, [R1+0x12ac] ;  /* 0x0012ac0001057983 */ /* 0x000ee20000100800 */
[----:B0-----:R-:W-:-:S05]  /*218b0*/  LOP3.LUT R27, R27, 0x3f, RZ, 0xc0, !PT ;  /* 0x0000003f1b1b7812 */ /* 0x001fca00078ec0ff */
[----:B------:R-:W-:-:S05]  /*218c0*/  IMAD.SHL.U32 R4, R27, 0x2, RZ ;  /* 0x000000021b047824 */ /* 0x000fca00078e00ff */
[----:B------:R-:W-:Y:S02]  /*218d0*/  LOP3.LUT R4, R4, 0x40, RZ, 0x3c, !PT ;  /* 0x0000004004047812 */ /* 0x000fe400078e3cff */
[----:B------:R-:W-:Y:S01]  /*218e0*/  PRMT R10, RZ, 0x7610, R10 ;  /* 0x00007610ff0a7816 */ /* 0x000fe2000000000a */
[----:B------:R-:W0:Y:S04]  /*218f0*/  S2R R27, SR_TID.X ;  /* 0x00000000001b7919 */ /* 0x000e280000002100 */
[----:B--2---:R2:W-:Y:S02]  /*21900*/  STS.U16 [R4+0x8600], R26 ;  /* 0x0086001a04007388 */ /* 0x0045e40000000400 */
[----:B--2---:R-:W-:-:S05]  /*21910*/  @!P2 IMAD.MOV.U32 R4, RZ, RZ, R20 ;  /* 0x000000ffff04a224 */ /* 0x004fca00078e0014 */
[----:B---3--:R2:W3:Y:S04]  /*21920*/  @!P2 LDG.E.U16 R10, [R4.64] ;  /* 0x00000006040aa981 */ /* 0x0084e8000c1e1500 */
[----:B--2---:R-:W2:Y:S01]  /*21930*/  LDL R5, [R1+0x128c] ;  /* 0x00128c0001057983 */ /* 0x004ea20000100800 */
[----:B0-----:R-:W-:-:S05]  /*21940*/  LOP3.LUT R27, R27, 0x3f, RZ, 0xc0, !PT ;  /* 0x0000003f1b1b7812 */ /* 0x001fca00078ec0ff */
[----:B------:R-:W-:Y:S01]  /*21950*/  IMAD.SHL.U32 R4, R27, 0x2, RZ ;  /* 0x000000021b047824 */ /* 0x000fe200078e00ff */
[----:B------:R-:W-:Y:S01]  /*21960*/  PRMT R24, RZ, 0x7610, R24 ;  /* 0x00007610ff187816 */ /* 0x000fe20000000018 */
[----:B------:R-:W3:Y:S03]  /*21970*/  LDL R27, [R1+0x122c] ;  /* 0x00122c00011b7983 */ /* 0x000ee60000100800 */
[----:B------:R-:W-:-:S05]  /*21980*/  LOP3.LUT R4, R4, 0x40, RZ, 0x3c, !PT ;  /* 0x0000004004047812 */ /* 0x000fca00078e3cff */
[----:B------:R0:W-:Y:S02]  /*21990*/  STS.U16 [R4+0x8a00], R18 ;  /* 0x008a001204007388 */ /* 0x0001e40000000400 */
[----:B0-----:R-:W-:-:S05]  /*219a0*/  @!P2 IMAD.MOV.U32 R4, RZ, RZ, R23 ;  /* 0x000000ffff04a224 */ /* 0x001fca00078e0017 */
[----:B--2---:R0:W2:Y:S04]  /*219b0*/  @!P2 LDG.E.U16 R24, [R4.64] ;  /* 0x000000060418a981 */ /* 0x0040a8000c1e1500 */
[----:B0-----:R-:W0:Y:S04]  /*219c0*/  S2R R5, SR_TID.X ;  /* 0x0000000000057919 */ /* 0x001e280000002100 */
[----:B---3--:R3:W-:Y:S04]  /*219d0*/  STL [R1+0xcc], R10 ;  /* 0x0000cc0a01007387 */ /* 0x0087e80000100800 */
[----:B---3--:R-:W3:Y:S04]  /*219e0*/  LDL R10, [R1+0x1230] ;  /* 0x00123000010a7983 */ /* 0x008ee80000100800 */
[----:B------:R-:W3:Y:S01]  /*219f0*/  LDL.LU R20, [R1+0x60] ;  /* 0x0000600001147983 */ /* 0x000ee20000300800 */
[----:B0-----:R-:W-:-:S05]  /*21a00*/  LOP3.LUT R5, R5, 0x3f, RZ, 0xc0, !PT ;  /* 0x0000003f05057812 */ /* 0x001fca00078ec0ff */
[----:B------:R-:W-:Y:S01]  /*21a10*/  IMAD.SHL.U32 R4, R5, 0x2, RZ ;  /* 0x0000000205047824 */ /* 0x000fe200078e00ff */
[----:B--2---:R0:W-:Y:S04]  /*21a20*/  STL [R1+0xc8], R24 ;  /* 0x0000c81801007387 */ /* 0x0041e80000100800 */
[----:B0-----:R-:W2:Y:S04]  /*21a30*/  LDL.LU R24, [R1+0x2ae4] ;  /* 0x002ae40001187983 */ /* 0x001ea80000300800 */
[----:B------:R-:W3:Y:S01]  /*21a40*/  LDL R5, [R1+0x126c] ;  /* 0x00126c0001057983 */ /* 0x000ee20000100800 */
[----:B------:R-:W-:-:S05]  /*21a50*/  LOP3.LUT R4, R4, 0x40, RZ, 0x3c, !PT ;  /* 0x0000004004047812 */ /* 0x000fca00078e3cff */
[----:B------:R0:W-:Y:S02]  /*21a60*/  STS.U16 [R4+0x8e00], R12 ;  /* 0x008e000c04007388 */ /* 0x0001e40000000400 */
[----:B0-----:R-:W-:Y:S02]  /*21a70*/  @!P2 IMAD.MOV.U32 R4, RZ, RZ, R22 ;  /* 0x000000ffff04a224 */ /* 0x001fe400078e0016 */
[----:B------:R-:W4:Y:S01]  /*21a80*/  LDL.LU R22, [R1+0x54] ;  /* 0x0000540001167983 */ /* 0x000f220000300800 */
[----:B--2---:R-:W-:-:S06]  /*21a90*/  PRMT R24, RZ, 0x7610, R24 ;  /* 0x00007610ff187816 */ /* 0x004fcc0000000018 */
[----:B---3--:R-:W2:Y:S04]  /*21aa0*/  @!P2 LDG.E.U16 R24, [R4.64] ;  /* 0x000000060418a981 */ /* 0x008ea8000c1e1500 */
        /* <DEDUP_REMOVED lines=10> */
[----:B0-----:R-:W-:-:S05]  /*21b50*/  LOP3.LUT R23, R23, 0x3f, RZ, 0xc0, !PT ;  /* 0x0000003f17177812 */ /* 0x001fca00078ec0ff */
[----:B------:R-:W-:-:S05]  /*21b60*/  IMAD.SHL.U32 R23, R23, 0x2, RZ ;  /* 0x0000000217177824 */ /* 0x000fca00078e00ff */
[----:B------:R-:W-:-:S05]  /*21b70*/  LOP3.LUT R23, R23, 0x50, RZ, 0x3c, !PT ;  /* 0x0000005017177812 */ /* 0x000fca00078e3cff */
[----:B----4-:R0:W-:Y:S04]  /*21b80*/  STS.U16 [R23+0x8280], R0 ;  /* 0x0082800017007388 */ /* 0x0101e80000000400 */
[----:B0-----:R-:W3:Y:S04]  /*21b90*/  LDL.LU R0, [R1+0x18] ;  /* 0x0000180001007983 */ /* 0x001ee80000300800 */
[----:B--2---:R0:W-:Y:S04]  /*21ba0*/  STL [R1+0xc0], R24 ;  /* 0x0000c01801007387 */ /* 0x0041e80000100800 */
[----:B0-----:R-:W2:Y:S04]  /*21bb0*/  LDL.LU R24, [R1+0x2adc] ;  /* 0x002adc0001187983 */ /* 0x001ea80000300800 */
[----:B------:R-:W4:Y:S01]  /*21bc0*/  LDL.LU R5, [R1+0x28] ;  /* 0x0000280001057983 */ /* 0x000f220000300800 */
[----:B------:R-:W-:Y:S01]  /*21bd0*/  PRMT R14, RZ, 0x7610, R14 ;  /* 0x00007610ff0e7816 */ /* 0x000fe2000000000e */
[----:B------:R-:W-:Y:S01]  /*21be0*/  @!P2 IMAD.MOV.U32 R4, RZ, RZ, R10 ;  /* 0x000000ffff04a224 */ /* 0x000fe200078e000a */
[----:B------:R-:W-:Y:S01]  /*21bf0*/  PRMT R15, RZ, 0x7610, R15 ;  /* 0x00007610ff0f7816 */ /* 0x000fe2000000000f */
[----:B------:R-:W2:Y:S04]  /*21c00*/  LDL R10, [R1+0x11d0] ;  /* 0x0011d000010a7983 */ /* 0x000ea80000100800 */
[----:B----4-:R0:W-:Y:S02]  /*21c10*/  STS.U16 [R23+0x8680], R5 ;  /* 0x0086800517007388 */ /* 0x0101e40000000400 */
[----:B0-----:R-:W-:-:S05]  /*21c20*/  @!P2 IMAD.MOV.U32 R5, RZ, RZ, R27 ;  /* 0x000000ffff05a224 */ /* 0x001fca00078e001b */
[----:B------:R0:W4:Y:S04]  /*21c30*/  @!P2 LDG.E.U16 R14, [R4.64] ;  /* 0x00000006040ea981 */ /* 0x000128000c1e1500 */
        /* <DEDUP_REMOVED lines=8> */
[----:B--2---:R0:W-:Y:S04]  /*21cc0*/  STL [R1+0xb8], R15 ;  /* 0x0000b80f01007387 */ /* 0x0041e80000100800 */
[----:B0-----:R-:W2:Y:S04]  /*21cd0*/  LDL.LU R15, [R1+0x2ad8] ;  /* 0x002ad800010f7983 */ /* 0x001ea80000300800 */
[----:B------:R-:W2:Y:S04]  /*21ce0*/  LDL R4, [R1+0x11ec] ;  /* 0x0011ec0001047983 */ /* 0x000ea80000100800 */
[----:B------:R-:W2:Y:S01]  /*21cf0*/  LDL R5, [R1+0x11f0] ;  /* 0x0011f00001057983 */ /* 0x000ea20000100800 */
[----:B------:R-:W-:-:S02]  /*21d00*/  PRMT R29, RZ, 0x7610, R29 ;  /* 0x00007610ff1d7816 */ /* 0x000fc4000000001d */
[----:B--2---:R-:W-:-:S04]  /*21d10*/  @!P2 LOP3.LUT R5, R5, R4, RZ, 0x3c, !PT ;  /* 0x000000040505a212 */ /* 0x004fc800078e3cff */
[----:B------:R-:W-:-:S04]  /*21d20*/  @!P2 LOP3.LUT R4, R5, R4, RZ, 0x3c, !PT ;  /* 0x000000040504a212 */ /* 0x000fc800078e3cff */
[----:B------:R-:W-:-:S05]  /*21d30*/  @!P2 LOP3.LUT R5, R5, R4, RZ, 0x3c, !PT ;  /* 0x000000040505a212 */ /* 0x000fca00078e3cff */
[----:B------:R-:W2:Y:S04]  /*21d40*/  @!P2 LDG.E.U16 R29, [R4.64] ;  /* 0x00000006041da981 */ /* 0x000ea8000c1e1500 */
[----:B------:R-:W-:Y:S04]  /*21d50*/  STS.U16 [R23+0x8a80], R24 ;  /* 0x008a801817007388 */ /* 0x000fe80000000400 */
[----:B------:R0:W-:Y:S04]  /*21d60*/  STS.U16 [R23+0x8e80], R15 ;  /* 0x008e800f17007388 */ /* 0x0001e80000000400 */
[----:B0-----:R-:W3:Y:S04]  /*21d70*/  LDL.LU R23, [R1+0x5c] ;  /* 0x00005c0001177983 */ /* 0x001ee80000300800 */
[----:B--2---:R0:W-:Y:S04]  /*21d80*/  STL [R1+0xb4], R29 ;  /* 0x0000b41d01007387 */ /* 0x0041e80000100800 */
[----:B0-----:R-:W2:Y:S04]  /*21d90*/  LDL.LU R29, [R1+0x2ad4] ;  /* 0x002ad400011d7983 */ /* 0x001ea80000300800 */
[----:B------:R-:W3:Y:S01]  /*21da0*/  LDL R5, [R1+0x11cc] ;  /* 0x0011cc0001057983 */ /* 0x000ee20000100800 */
[----:B------:R-:W-:-:S03]  /*21db0*/  @!P2 IMAD.MOV.U32 R4, RZ, RZ, R10 ;  /* 0x000000ffff04a224 */ /* 0x000fc600078e000a */
[----:B------:R-:W0:Y:S01]  /*21dc0*/  S2R R27, SR_TID.X ;  /* 0x00000000001b7919 */ /* 0x000e220000002100 */
[----:B--2---:R-:W-:-:S06]  /*21dd0*/  PRMT R29, RZ, 0x7610, R29 ;  /* 0x00007610ff1d7816 */ /* 0x004fcc000000001d */
[----:B---3--:R-:W2:Y:S01]  /*21de0*/  @!P2 LDG.E.U16 R29, [R4.64] ;  /* 0x00000006041da981 */ /* 0x008ea2000c1e1500 */
[----:B0-----:R-:W-:-:S05]  /*21df0*/  LOP3.LUT R27, R27, 0x3f, RZ, 0xc0, !PT ;  /* 0x0000003f1b1b7812 */ /* 0x001fca00078ec0ff */
[----:B------:R-:W-:-:S05]  /*21e00*/  IMAD.SHL.U32 R27, R27, 0x2, RZ ;  /* 0x000000021b1b7824 */ /* 0x000fca00078e00ff */
[----:B------:R-:W-:-:S05]  /*21e10*/  LOP3.LUT R27, R27, 0x60, RZ, 0x3c, !PT ;  /* 0x000000601b1b7812 */ /* 0x000fca00078e3cff */
[----:B------:R0:W-:Y:S04]  /*21e20*/  STS.U16 [R27+0x8300], R20 ;  /* 0x008300141b007388 */ /* 0x0001e80000000400 */
[----:B0-----:R-:W3:Y:S04]  /*21e30*/  LDL.LU R20, [R1+0x4c] ;  /* 0x00004c0001147983 */ /* 0x001ee80000300800 */
[----:B------:R-:W3:Y:S04]  /*21e40*/  LDL.LU R10, [R1] ;  /* 0x00000000010a7983 */ /* 0x000ee80000300800 */
[----:B------:R-:W-:Y:S04]  /*21e50*/  STS.U16 [R27+0x8700], R22 ;  /* 0x008700161b007388 */ /* 0x000fe80000000400 */
[----:B--2---:R0:W-:Y:S04]  /*21e60*/  STL [R1+0xb0], R29 ;  /* 0x0000b01d01007387 */ /* 0x0041e80000100800 */
[----:B0-----:R-:W2:Y:S04]  /*21e70*/  LDL.LU R29, [R1+0x2ad0] ;  /* 0x002ad000011d7983 */ /* 0x001ea80000300800 */
[----:B------:R-:W2:Y:S04]  /*21e80*/  LDL R4, [R1+0x11ac] ;  /* 0x0011ac0001047983 */ /* 0x000ea80000100800 */
[----:B------:R-:W2:Y:S04]  /*21e90*/  LDL R5, [R1+0x11b0] ;  /* 0x0011b00001057983 */ /* 0x000ea80000100800 */
[----:B------:R-:W3:Y:S01]  /*21ea0*/  LDL.LU R22, [R1+0x2acc] ;  /* 0x002acc0001167983 */ /* 0x000ee20000300800 */
[----:B--2---:R-:W-:-:S04]  /*21eb0*/  @!P2 LOP3.LUT R5, R5, R4, RZ, 0x3c, !PT ;  /* 0x000000040505a212 */ /* 0x004fc800078e3cff */
[C---:B------:R-:W-:Y:S02]  /*21ec0*/  @!P2 LOP3.LUT R4, R5.reuse, R4, RZ, 0x3c, !PT ;  /* 0x000000040504a212 */ /* 0x040fe400078e3cff */
[----:B---3--:R-:W-:Y:S02]  /*21ed0*/  PRMT R22, RZ, 0x7610, R22 ;  /* 0x00007610ff167816 */ /* 0x008fe40000000016 */
        /* <DEDUP_REMOVED lines=14> */
[----:B------:R-:W3:Y:S04]  /*21fc0*/  LDL R5, [R1+0x1170] ;  /* 0x0011700001057983 */ /* 0x000ee80000100800 */
[----:B------:R-:W-:Y:S04]  /*21fd0*/  STS.U16 [R27+0x8b00], R0 ;  /* 0x008b00001b007388 */ /* 0x000fe80000000400 */
[----:B--2---:R0:W-:Y:S04]  /*21fe0*/  STS.U16 [R27+0x8f00], R22 ;  /* 0x008f00161b007388 */ /* 0x0041e80000000400 */
[----:B0-----:R-:W2:Y:S01]  /*21ff0*/  LDL.LU R27, [R1+0x2ac0] ;  /* 0x002ac000011b7983 */ /* 0x001ea20000300800 */
[----:B---3--:R-:W-:-:S04]  /*22000*/  @!P2 LOP3.LUT R5, R5, R4, RZ, 0x3c, !PT ;  /* 0x000000040505a212 */ /* 0x008fc800078e3cff */
[----:B------:R-:W-:-:S04]  /*22010*/  @!P2 LOP3.LUT R4, R5, R4, RZ, 0x3c, !PT ;  /* 0x000000040504a212 */ /* 0x000fc800078e3cff */
[----:B------:R-:W-:Y:S02]  /*22020*/  @!P2 LOP3.LUT R5, R5, R4, RZ, 0x3c, !PT ;  /* 0x000000040505a212 */ /* 0x000fe400078e3cff */
[----:B--2---:R-:W-:-:S06]  /*22030*/  PRMT R27, RZ, 0x7610, R27 ;  /* 0x00007610ff1b7816 */ /* 0x004fcc000000001b */
[----:B------:R-:W2:Y:S04]  /*22040*/  @!P2 LDG.E.U16 R27, [R4.64] ;  /* 0x00000006041ba981 */ /* 0x000ea8000c1e1500 */
        /* <DEDUP_REMOVED lines=17> */
[----:B------:R-:W4:Y:S04]  /*22160*/  LDL R4, [R1+0x112c] ;  /* 0x00112c0001047983 */ /* 0x000f280000100800 */
[----:B------:R-:W4:Y:S01]  /*22170*/  LDL R5, [R1+0x1130] ;  /* 0x0011300001057983 */ /* 0x000f220000100800 */
[----:B--2---:R-:W-:-:S02]  /*22180*/  PRMT R27, RZ, 0x7610, R27 ;  /* 0x00007610ff1b7816 */ /* 0x004fc4000000001b */
[----:B----4-:R-:W-:-:S04]  /*22190*/  @!P2 LOP3.LUT R5, R5, R4, RZ, 0x3c, !PT ;  /* 0x000000040505a212 */ /* 0x010fc800078e3cff */
[----:B------:R-:W-:-:S04]  /*221a0*/  @!P2 LOP3.LUT R4, R5, R4, RZ, 0x3c, !PT ;  /* 0x000000040504a212 */ /* 0x000fc800078e3cff */
[----:B------:R-:W-:-:S05]  /*221b0*/  @!P2 LOP3.LUT R5, R5, R4, RZ, 0x3c, !PT ;  /* 0x000000040505a212 */ /* 0x000fca00078e3cff */
[----:B------:R-:W2:Y:S04]  /*221c0*/  @!P2 LDG.E.U16 R27, [R4.64] ;  /* 0x00000006041ba981 */ /* 0x000ea8000c1e1500 */
[----:B------:R0:W-:Y:S04]  /*221d0*/  STS.U16 [R0+0x8780], R23 ;  /* 0x0087801700007388 */ /* 0x0001e80000000400 */
[----:B0-----:R-:W4:Y:S04]  /*221e0*/  LDL.LU R23, [R1+0xc] ;  /* 0x00000c0001177983 */ /* 0x001f280000300800 */
        /* <DEDUP_REMOVED lines=9> */
[----:B------:R0:W-:Y:S04]  /*22280*/  STS.U16 [R0+0x8b80], R20 ;  /* 0x008b801400007388 */ /* 0x0001e80000000400 */
[----:B0-----:R-:W3:Y:S04]  /*22290*/  LDL.LU R20, [R1+0x10] ;  /* 0x0000100001147983 */ /* 0x001ee80000300800 */
[----:B--2---:R0:W-:Y:S04]  /*222a0*/  STL [R1+0x98], R27 ;  /* 0x0000981b01007387 */ /* 0x0041e80000100800 */
[----:B0-----:R-:W2:Y:S04]  /*222b0*/  LDL.LU R27, [R1+0x2ab0] ;  /* 0x002ab000011b7983 */ /* 0x001ea80000300800 */
[----:B------:R-:W2:Y:S04]  /*222c0*/  LDL R4, [R1+0x10ec] ;  /* 0x0010ec0001047983 */ /* 0x000ea80000100800 */
[----:B------:R-:W2:Y:S01]  /*222d0*/  LDL R5, [R1+0x10f0] ;  /* 0x0010f00001057983 */ /* 0x000ea20000100800 */
[----:B------:R-:W-:-:S03]  /*222e0*/  PRMT R2, RZ, 0x7610, R2 ;  /* 0x00007610ff027816 */ /* 0x000fc60000000002 */
[----:B------:R0:W-:Y:S04]  /*222f0*/  STS.U16 [R0+0x8f80], R10 ;  /* 0x008f800a00007388 */ /* 0x0001e80000000400 */
[----:B0-----:R-:W3:Y:S01]  /*22300*/  LDL.LU R10, [R1+0x14] ;  /* 0x00001400010a7983 */ /* 0x001ee20000300800 */
[----:B--2---:R-:W-:-:S04]  /*22310*/  @!P2 LOP3.LUT R5, R5, R4, RZ, 0x3c, !PT ;  /* 0x000000040505a212 */ /* 0x004fc800078e3cff */
[----:B------:R-:W-:-:S04]  /*22320*/  @!P2 LOP3.LUT R4, R5, R4, RZ, 0x3c, !PT ;  /* 0x000000040504a212 */ /* 0x000fc800078e3cff */
[----:B------:R-:W-:-:S05]  /*22330*/  @!P2 LOP3.LUT R5, R5, R4, RZ, 0x3c, !PT ;  /* 0x000000040505a212 */ /* 0x000fca00078e3cff */
[----:B------:R0:W2:Y:S04]  /*22340*/  @!P2 LDG.E.U16 R2, [R4.64] ;  /* 0x000000060402a981 */ /* 0x0000a8000c1e1500 */
[----:B0-----:R-:W3:Y:S04]  /*22350*/  LDL R4, [R1+0x10cc] ;  /* 0x0010cc0001047983 */ /* 0x001ee80000100800 */
[----:B------:R-:W3:Y:S01]  /*22360*/  LDL R5, [R1+0x10d0] ;  /* 0x0010d00001057983 */ /* 0x000ee20000100800 */
[----:B------:R-:W-:-:S03]  /*22370*/  PRMT R3, RZ, 0x7610, R3 ;  /* 0x00007610ff037816 */ /* 0x000fc60000000003 */
[----:B------:R-:W0:Y:S04]  /*22380*/  S2R R0, SR_TID.X ;  /* 0x0000000000007919 */ /* 0x000e280000002100 */
[----:B--2---:R2:W-:Y:S04]  /*22390*/  STL [R1+0x94], R2 ;  /* 0x0000940201007387 */ /* 0x0045e80000100800 */
[----:B--2---:R-:W2:Y:S01]  /*223a0*/  LDL.LU R2, [R1+0x1c] ;  /* 0x00001c0001027983 */ /* 0x004ea20000300800 */
[----:B---3--:R-:W-:-:S04]  /*223b0*/  @!P2 LOP3.LUT R5, R5, R4, RZ, 0x3c, !PT ;  /* 0x000000040505a212 */ /* 0x008fc800078e3cff */
[----:B------:R-:W-:-:S04]  /*223c0*/  @!P2 LOP3.LUT R4, R5, R4, RZ, 0x3c, !PT ;  /* 0x000000040504a212 */ /* 0x000fc800078e3cff */
[----:B------:R-:W-:-:S05]  /*223d0*/  @!P2 LOP3.LUT R5, R5, R4, RZ, 0x3c, !PT ;  /* 0x000000040505a212 */ /* 0x000fca00078e3cff */
[----:B------:R3:W2:Y:S04]  /*223e0*/  @!P2 LDG.E.U16 R3, [R4.64] ;  /* 0x000000060403a981 */ /* 0x0006a8000c1e1500 */
[----:B---3--:R-:W3:Y:S04]  /*223f0*/  LDL R4, [R1+0x10ac] ;  /* 0x0010ac0001047983 */ /* 0x008ee80000100800 */
[----:B------:R-:W3:Y:S01]  /*22400*/  LDL R5, [R1+0x10b0] ;  /* 0x0010b00001057983 */ /* 0x000ee20000100800 */
[----:B0-----:R-:W-:-:S05]  /*22410*/  LOP3.LUT R0, R0, 0x3f, RZ, 0xc0, !PT ;  /* 0x0000003f00007812 */ /* 0x001fca00078ec0ff */
[----:B------:R-:W-:-:S05]  /*22420*/  IMAD.SHL.U32 R0, R0, 0x2, RZ ;  /* 0x0000000200007824 */ /* 0x000fca00078e00ff */
[----:B------:R-:W-:Y:S04]  /*22430*/  STS.U16 [R0], R27 ;  /* 0x0000001b00007388 */ /* 0x000fe80000000400 */
[----:B------:R0:W-:Y:S02]  /*22440*/  STS.U16 [R0+0x200], R29 ;  /* 0x0002001d00007388 */ /* 0x0001e40000000400 */
[----:B0-----:R-:W-:Y:S02]  /*22450*/  PRMT R0, RZ, 0x7610, R0 ;  /* 0x00007610ff007816 */ /* 0x001fe40000000000 */
[----:B---3--:R-:W-:-:S04]  /*22460*/  @!P2 LOP3.LUT R5, R5, R4, RZ, 0x3c, !PT ;  /* 0x000000040505a212 */ /* 0x008fc800078e3cff */
[----:B------:R-:W-:-:S04]  /*22470*/  @!P2 LOP3.LUT R4, R5, R4, RZ, 0x3c, !PT ;  /* 0x000000040504a212 */ /* 0x000fc800078e3cff */
[----:B------:R-:W-:-:S05]  /*22480*/  @!P2 LOP3.LUT R5, R5, R4, RZ, 0x3c, !PT ;  /* 0x000000040505a212 */ /* 0x000fca00078e3cff */
[----:B------:R-:W3:Y:S04]  /*22490*/  @!P2 LDG.E.U16 R0, [R4.64] ;  /* 0x000000060400a981 */ /* 0x000ee8000c1e1500 */
[----:B--2---:R0:W-:Y:S04]  /*224a0*/  STL [R1+0x90], R3 ;  /* 0x0000900301007387 */ /* 0x0041e80000100800 */
[----:B0-----:R-:W2:Y:S04]  /*224b0*/  LDL.LU R3, [R1+0x20] ;  /* 0x0000200001037983 */ /* 0x001ea80000300800 */
[----:B---3--:R0:W-:Y:S04]  /*224c0*/  STL [R1+0x8c], R0 ;  /* 0x00008c0001007387 */ /* 0x0081e80000100800 */
[----:B------:R-:W3:Y:S04]  /*224d0*/  LDL R4, [R1+0x108c] ;  /* 0x00108c0001047983 */ /* 0x000ee80000100800 */
[----:B------:R-:W3:Y:S04]  /*224e0*/  LDL R5, [R1+0x1090] ;  /* 0x0010900001057983 */ /* 0x000ee80000100800 */
[----:B0-----:R-:W0:Y:S02]  /*224f0*/  S2R R0, SR_TID.X ;  /* 0x0000000000007919 */ /* 0x001e240000002100 */
[----:B0-----:R-:W-:-:S05]  /*22500*/  LOP3.LUT R0, R0, 0x3f, RZ, 0xc0, !PT ;  /* 0x0000003f00007812 */ /* 0x001fca00078ec0ff */
[----:B------:R-:W-:-:S05]  /*22510*/  IMAD.SHL.U32 R0, R0, 0x2, RZ ;  /* 0x0000000200007824 */ /* 0x000fca00078e00ff */
[----:B------:R0:W-:Y:S02]  /*22520*/  STS.U16 [R0+0x400], R14 ;  /* 0x0004000e00007388 */ /* 0x0001e40000000400 */
[----:B0-----:R-:W-:Y:S02]  /*22530*/  PRMT R0, RZ, 0x7610, R0 ;  /* 0x00007610ff007816 */ /* 0x001fe40000000000 */
[----:B------:R-:W2:Y:S01]  /*22540*/  LDL.LU R14, [R1+0x24] ;  /* 0x00002400010e7983 */ /* 0x000ea20000300800 */
[----:B---3--:R-:W-:-:S04]  /*22550*/  @!P2 LOP3.LUT R5, R5, R4, RZ, 0x3c, !PT ;  /* 0x000000040505a212 */ /* 0x008fc800078e3cff */
[----:B------:R-:W-:-:S04]  /*22560*/  @!P2 LOP3.LUT R4, R5, R4, RZ, 0x3c, !PT ;  /* 0x000000040504a212 */ /* 0x000fc800078e3cff */
[----:B------:R-:W-:-:S05]  /*22570*/  @!P2 LOP3.LUT R5, R5, R4, RZ, 0x3c, !PT ;  /* 0x000000040505a212 */ /* 0x000fca00078e3cff */
[----:B------:R-:W3:Y:S04]  /*22580*/  @!P2 LDG.E.U16 R0, [R4.64] ;  /* 0x000000060400a981 */ /* 0x000ee8000c1e1500 */
[----:B---3--:R0:W-:Y:S04]  /*22590*/  STL [R1+0x88], R0 ;  /* 0x0000880001007387 */ /* 0x0081e80000100800 */
[----:B------:R-:W3:Y:S04]  /*225a0*/  LDL R4, [R1+0x106c] ;  /* 0x00106c0001047983 */ /* 0x000ee80000100800 */
[----:B------:R-:W3:Y:S04]  /*225b0*/  LDL R5, [R1+0x1070] ;  /* 0x0010700001057983 */ /* 0x000ee80000100800 */
[----:B0-----:R-:W0:Y:S02]  /*225c0*/  S2R R0, SR_TID.X ;  /* 0x0000000000007919 */ /* 0x001e240000002100 */
[----:B0-----:R-:W-:-:S05]  /*225d0*/  LOP3.LUT R0, R0, 0x3f, RZ, 0xc0, !PT ;  /* 0x0000003f00007812 */ /* 0x001fca00078ec0ff */
[----:B------:R-:W-:-:S05]  /*225e0*/  IMAD.SHL.U32 R0, R0, 0x2, RZ ;  /* 0x0000000200007824 */ /* 0x000fca00078e00ff */
[----:B----4-:R0:W-:Y:S02]  /*225f0*/  STS.U16 [R0+0x600], R23 ;  /* 0x0006001700007388 */ /* 0x0101e40000000400 */
[----:B0-----:R-:W-:Y:S02]  /*22600*/  PRMT R0, RZ, 0x7610, R0 ;  /* 0x00007610ff007816 */ /* 0x001fe40000000000 */
[----:B------:R-:W4:Y:S01]  /*22610*/  LDL.LU R23, [R1+0x2c] ;  /* 0x00002c0001177983 */ /* 0x000f220000300800 */
        /* <DEDUP_REMOVED lines=33> */
[----:B0-----:R-:W0:Y:S01]  /*22830*/  S2R R0, SR_TID.X ;  /* 0x0000000000007919 */ /* 0x001e220000002100 */
[----:B------:R-:W-:-:S02]  /*22840*/  PRMT R8, RZ, 0x7610, R8 ;  /* 0x00007610ff087816 */ /* 0x000fc40000000008 */
[----:B0-----:R-:W-:-:S05]  /*22850*/  LOP3.LUT R0, R0, 0x3f, RZ, 0xc0, !PT ;  /* 0x0000003f00007812 */ /* 0x001fca00078ec0ff */
[----:B------:R-:W-:-:S05]  /*22860*/  IMAD.SHL.U32 R0, R0, 0x2, RZ ;  /* 0x0000000200007824 */ /* 0x000fca00078e00ff */
[----:B------:R0:W-:Y:S04]  /*22870*/  STS.U16 [R0+0xc00], R2 ;  /* 0x000c000200007388 */ /* 0x0001e80000000400 */
[----:B0-----:R-:W4:Y:S01]  /*22880*/  LDL.LU R2, [R1+0x3c] ;  /* 0x00003c0001027983 */ /* 0x001f220000300800 */
[----:B---3--:R-:W-:-:S04]  /*22890*/  @!P2 LOP3.LUT R5, R5, R4, RZ, 0x3c, !PT ;  /* 0x000000040505a212 */ /* 0x008fc800078e3cff */
[----:B------:R-:W-:-:S04]  /*228a0*/  @!P2 LOP3.LUT R4, R5, R4, RZ, 0x3c, !PT ;  /* 0x000000040504a212 */ /* 0x000fc800078e3cff */
[----:B------:R-:W-:-:S05]  /*228b0*/  @!P2 LOP3.LUT R5, R5, R4, RZ, 0x3c, !PT ;  /* 0x000000040505a212 */ /* 0x000fca00078e3cff */
[----:B------:R0:W3:Y:S04]  /*228c0*/  @!P2 LDG.E.U16 R8, [R4.64] ;  /* 0x000000060408a981 */ /* 0x0000e8000c1e1500 */
[----:B0-----:R-:W3:Y:S04]  /*228d0*/  LDL R4, [R1+0xfec] ;  /* 0x000fec0001047983 */ /* 0x001ee80000100800 */
[----:B------:R-:W3:Y:S04]  /*228e0*/  LDL R5, [R1+0xff0] ;  /* 0x000ff00001057983 */ /* 0x000ee80000100800 */
[----:B--2---:R0:W-:Y:S02]  /*228f0*/  STS.U16 [R0+0xe00], R3 ;  /* 0x000e000300007388 */ /* 0x0041e40000000400 */
[----:B0-----:R-:W-:-:S02]  /*22900*/  PRMT R0, RZ, 0x7610, R0 ;  /* 0x00007610ff007816 */ /* 0x001fc40000000000 */
[----:B---3--:R-:W-:-:S04]  /*22910*/  @!P2 LOP3.LUT R5, R5, R4, RZ, 0x3c, !PT ;  /* 0x000000040505a212 */ /* 0x008fc800078e3cff */
[----:B------:R-:W-:-:S04]  /*22920*/  @!P2 LOP3.LUT R4, R5, R4, RZ, 0x3c, !PT ;  /* 0x000000040504a212 */ /* 0x000fc800078e3cff */
[----:B------:R-:W-:-:S05]  /*22930*/  @!P2 LOP3.LUT R5, R5, R4, RZ, 0x3c, !PT ;  /* 0x000000040505a212 */ /* 0x000fca00078e3cff */
[----:B------:R-:W2:Y:S04]  /*22940*/  @!P2 LDG.E.U16 R0, [R4.64] ;  /* 0x000000060400a981 */ /* 0x000ea8000c1e1500 */
[----:B------:R0:W-:Y:S04]  /*22950*/  STL [R1+0x78], R8 ;  /* 0x0000780801007387 */ /* 0x0001e80000100800 */
[----:B0-----:R-:W3:Y:S04]  /*22960*/  LDL.LU R8, [R1+0x40] ;  /* 0x0000400001087983 */ /* 0x001ee80000300800 */
[----:B------:R-:W3:Y:S04]  /*22970*/  LDL.LU R3, [R1+0x2aac] ;  /* 0x002aac0001037983 */ /* 0x000ee80000300800 */
[----:B--2---:R0:W-:Y:S04]  /*22980*/  STL [R1+0x74], R0 ;  /* 0x0000740001007387 */ /* 0x0041e80000100800 */
[----:B------:R-:W2:Y:S04]  /*22990*/  LDL R4, [R1+0xfcc] ;  /* 0x000fcc0001047983 */ /* 0x000ea80000100800 */
[----:B------:R-:W2:Y:S04]  /*229a0*/  LDL R5, [R1+0xfd0] ;  /* 0x000fd00001057983 */ /* 0x000ea80000100800 */
[----:B0-----:R-:W0:Y:S01]  /*229b0*/  S2R R0, SR_TID.X ;  /* 0x0000000000007919 */ /* 0x001e220000002100 */
[----:B---3--:R-:W-:-:S02]  /*229c0*/  PRMT R3, RZ, 0x7610, R3 ;  /* 0x00007610ff037816 */ /* 0x008fc40000000003 */
[----:B0-----:R-:W-:-:S05]  /*229d0*/  LOP3.LUT R0, R0, 0x3f, RZ, 0xc0, !PT ;  /* 0x0000003f00007812 */ /* 0x001fca00078ec0ff */
[----:B------:R-:W-:-:S05]  /*229e0*/  IMAD.SHL.U32 R0, R0, 0x2, RZ ;  /* 0x0000000200007824 */ /* 0x000fca00078e00ff */
[----:B------:R0:W-:Y:S04]  /*229f0*/  STS.U16 [R0+0x1000], R14 ;  /* 0x0010000e00007388 */ /* 0x0001e80000000400 */
[----:B0-----:R-:W3:Y:S01]  /*22a00*/  LDL.LU R14, [R1+0x44] ;  /* 0x00004400010e7983 */ /* 0x001ee20000300800 */
[----:B--2---:R-:W-:-:S04]  /*22a10*/  @!P2 LOP3.LUT R5, R5, R4, RZ, 0x3c, !PT ;  /* 0x000000040505a212 */ /* 0x004fc800078e3cff */
[----:B------:R-:W-:-:S04]  /*22a20*/  @!P2 LOP3.LUT R4, R5, R4, RZ, 0x3c, !PT ;  /* 0x000000040504a212 */ /* 0x000fc800078e3cff */
[----:B------:R-:W-:-:S05]  /*22a30*/  @!P2 LOP3.LUT R5, R5, R4, RZ, 0x3c, !PT ;  /* 0x000000040505a212 */ /* 0x000fca00078e3cff */
[----:B------:R0:W2:Y:S04]  /*22a40*/  @!P2 LDG.E.U16 R3, [R4.64] ;  /* 0x000000060403a981 */ /* 0x0000a8000c1e1500 */
[----:B0-----:R-:W2:Y:S04]  /*22a50*/  LDL R4, [R1+0xfac] ;  /* 0x000fac0001047983 */ /* 0x001ea80000100800 */
[----:B------:R-:W2:Y:S04]  /*22a60*/  LDL R5, [R1+0xfb0] ;  /* 0x000fb00001057983 */ /* 0x000ea80000100800 */
[----:B----4-:R0:W-:Y:S02]  /*22a70*/  STS.U16 [R0+0x1200], R23 ;  /* 0x0012001700007388 */ /* 0x0101e40000000400 */
[----:B0-----:R-:W-:-:S02]  /*22a80*/  PRMT R0, RZ, 0x7610, R0 ;  /* 0x00007610ff007816 */ /* 0x001fc40000000000 */
[----:B--2---:R-:W-:-:S04]  /*22a90*/  @!P2 LOP3.LUT R5, R5, R4, RZ, 0x3c, !PT ;  /* 0x000000040505a212 */ /* 0x004fc800078e3cff */
[----:B------:R-:W-:-:S04]  /*22aa0*/  @!P2 LOP3.LUT R4, R5, R4, RZ, 0x3c, !PT ;  /* 0x000000040504a212 */ /* 0x000fc800078e3cff */
[----:B------:R-:W-:-:S05]  /*22ab0*/  @!P2 LOP3.LUT R5, R5, R4, RZ, 0x3c, !PT ;  /* 0x000000040505a212 */ /* 0x000fca00078e3cff */
[----:B------:R-:W2:Y:S04]  /*22ac0*/  @!P2 LDG.E.U16 R0, [R4.64] ;  /* 0x000000060400a981 */ /* 0x000ea8000c1e1500 */
[----:B------:R0:W-:Y:S04]  /*22ad0*/  STL [R1+0x70], R3 ;  /* 0x0000700301007387 */ /* 0x0001e80000100800 */
[----:B0-----:R-:W4:Y:S04]  /*22ae0*/  LDL.LU R3, [R1+0x48] ;  /* 0x0000480001037983 */ /* 0x001f280000300800 */
[----:B------:R-:W3:Y:S04]  /*22af0*/  LDL.LU R23, [R1+0x2aa8] ;  /* 0x002aa80001177983 */ /* 0x000ee80000300800 */
        /* <DEDUP_REMOVED lines=8> */
[----:B------:R-:W3:Y:S01]  /*22b80*/  LDL.LU R20, [R1+0x50] ;  /* 0x0000500001147983 */ /* 0x000ee20000300800 */
[----:B--2---:R-:W-:-:S04]  /*22b90*/  @!P2 LOP3.LUT R5, R5, R4, RZ, 0x3c, !PT ;  /* 0x000000040505a212 */ /* 0x004fc800078e3cff */
        /* <DEDUP_REMOVED lines=31> */
[----:B------:R-:W2:Y:S01]  /*22d90*/  LDL R5, [R1+0xf30] ;  /* 0x000f300001057983 */ /* 0x000ea20000100800 */
[----:B---3--:R-:W-:-:S03]  /*22da0*/  PRMT R2, RZ, 0x7610, R2 ;  /* 0x00007610ff027816 */ /* 0x008fc60000000002 */
[----:B0-----:R-:W0:Y:S01]  /*22db0*/  S2R R0, SR_TID.X ;  /* 0x0000000000007919 */ /* 0x001e220000002100 */
[----:B--2---:R-:W-:-:S04]  /*22dc0*/  @!P2 LOP3.LUT R5, R5, R4, RZ, 0x3c, !PT ;  /* 0x000000040505a212 */ /* 0x004fc800078e3cff */
[----:B------:R-:W-:-:S04]  /*22dd0*/  @!P2 LOP3.LUT R4, R5, R4, RZ, 0x3c, !PT ;  /* 0x000000040504a212 */ /* 0x000fc800078e3cff */
[----:B------:R-:W-:-:S05]  /*22de0*/  @!P2 LOP3.LUT R5, R5, R4, RZ, 0x3c, !PT ;  /* 0x000000040505a212 */ /* 0x000fca00078e3cff */
[----:B------:R2:W3:Y:S01]  /*22df0*/  @!P2 LDG.E.U16 R2, [R4.64] ;  /* 0x000000060402a981 */ /* 0x0004e2000c1e1500 */
[----:B0-----:R-:W-:-:S05]  /*22e00*/  LOP3.LUT R0, R0, 0x3f, RZ, 0xc0, !PT ;  /* 0x0000003f00007812 */ /* 0x001fca00078ec0ff */
[----:B------:R-:W-:-:S05]  /*22e10*/  IMAD.SHL.U32 R0, R0, 0x2, RZ ;  /* 0x0000000200007824 */ /* 0x000fca00078e00ff */
[----:B------:R0:W-:Y:S04]  /*22e20*/  STS.U16 [R0+0x1a00], R8 ;  /* 0x001a000800007388 */ /* 0x0001e80000000400 */
[----:B0-----:R-:W4:Y:S04]  /*22e30*/  LDL.LU R8, [R1+0x10c] ;  /* 0x00010c0001087983 */ /* 0x001f280000300800 */
[----:B--2---:R-:W2:Y:S04]  /*22e40*/  LDL R4, [R1+0xf0c] ;  /* 0x000f0c0001047983 */ /* 0x004ea80000100800 */
[----:B------:R-:W2:Y:S04]  /*22e50*/  LDL R5, [R1+0xf10] ;  /* 0x000f100001057983 */ /* 0x000ea80000100800 */
[----:B------:R-:W-:Y:S04]  /*22e60*/  STS.U16 [R0+0x1c00], R14 ;  /* 0x001c000e00007388 */ /* 0x000fe80000000400 */
[----:B---3--:R0:W-:Y:S04]  /*22e70*/  STL [R1+0x5c], R2 ;  /* 0x00005c0201007387 */ /* 0x0081e80000100800 */
[----:B0-----:R-:W3:Y:S04]  /*22e80*/  LDL.LU R2, [R1+0x110] ;  /* 0x0001100001027983 */ /* 0x001ee80000300800 */
[----:B------:R-:W3:Y:S01]  /*22e90*/  LDL.LU R14, [R1+0x2aa0] ;  /* 0x002aa000010e7983 */ /* 0x000ee20000300800 */
[----:B--2---:R-:W-:-:S04]  /*22ea0*/  @!P2 LOP3.LUT R5, R5, R4, RZ, 0x3c, !PT ;  /* 0x000000040505a212 */ /* 0x004fc800078e3cff */
[----:B------:R-:W-:-:S04]  /*22eb0*/  @!P2 LOP3.LUT R4, R5, R4, RZ, 0x3c, !PT ;  /* 0x000000040504a212 */ /* 0x000fc800078e3cff */
[----:B------:R-:W-:Y:S02]  /*22ec0*/  @!P2 LOP3.LUT R5, R5, R4, RZ, 0x3c, !PT ;  /* 0x000000040505a212 */ /* 0x000fe400078e3cff */
[----:B---3--:R-:W-:-:S06]  /*22ed0*/  PRMT R14, RZ, 0x7610, R14 ;  /* 0x00007610ff0e7816 */ /* 0x008fcc000000000e */
[----:B------:R0:W2:Y:S04]  /*22ee0*/  @!P2 LDG.E.U16 R14, [R4.64] ;  /* 0x00000006040ea981 */ /* 0x0000a8000c1e1500 */
[----:B0-----:R-:W3:Y:S04]  /*22ef0*/  LDL R4, [R1+0xeec] ;  /* 0x000eec0001047983 */ /* 0x001ee80000100800 */
[----:B------:R-:W3:Y:S04]  /*22f00*/  LDL R5, [R1+0xef0] ;  /* 0x000ef00001057983 */ /* 0x000ee80000100800 */
[----:B----4-:R0:W-:Y:S02]  /*22f10*/  STS.U16 [R0+0x1e00], R3 ;  /* 0x001e000300007388 */ /* 0x0101e40000000400 */
[----:B0-----:R-:W-:-:S02]  /*22f20*/  PRMT R0, RZ, 0x7610, R0 ;  /* 0x00007610ff007816 */ /* 0x001fc40000000000 */
[----:B---3--:R-:W-:-:S04]  /*22f30*/  @!P2 LOP3.LUT R5, R5, R4, RZ, 0x3c, !PT ;  /* 0x000000040505a212 */ /* 0x008fc800078e3cff */
[----:B------:R-:W-:-:S04]  /*22f40*/  @!P2 LOP3.LUT R4, R5, R4, RZ, 0x3c, !PT ;  /* 0x000000040504a212 */ /* 0x000fc800078e3cff */
[----:B------:R-:W-:-:S05]  /*22f50*/  @!P2 LOP3.LUT R5, R5, R4, RZ, 0x3c, !PT ;  /* 0x000000040505a212 */ /* 0x000fca00078e3cff */
[----:B------:R-:W3:Y:S04]  /*22f60*/  @!P2 LDG.E.U16 R0, [R4.64] ;  /* 0x000000060400a981 */ /* 0x000ee8000c1e1500 */
[----:B--2---:R0:W-:Y:S04]  /*22f70*/  STL [R1+0x58], R14 ;  /* 0x0000580e01007387 */ /* 0x0041e80000100800 */
[----:B0-----:R-:W2:Y:S04]  /*22f80*/  LDL R14, [R1+0xe90] ;  /* 0x000e9000010e7983 */ /* 0x001ea80000100800 */
[----:B------:R-:W4:Y:S04]  /*22f90*/  LDL.LU R3, [R1+0x118] ;  /* 0x0001180001037983 */ /* 0x000f280000300800 */
        /* <DEDUP_REMOVED lines=27> */
[----:B------:R-:W3:Y:S04]  /*23150*/  LDL.LU R4, [R1+0x108] ;  /* 0x0001080001047983 */ /* 0x000ee80000300800 */
[----:B------:R-:W2:Y:S04]  /*23160*/  LDL R5, [R1+0xe8c] ;  /* 0x000e8c0001057983 */ /* 0x000ea80000100800 */
[----:B0-----:R-:W0:Y:S02]  /*23170*/  S2R R0, SR_TID.X ;  /* 0x0000000000007919 */ /* 0x001e240000002100 */
[----:B0-----:R-:W-:-:S05]  /*23180*/  LOP3.LUT R0, R0, 0x3f, RZ, 0xc0, !PT ;  /* 0x0000003f00007812 */ /* 0x001fca00078ec0ff */
[----:B------:R-:W-:-:S05]  /*23190*/  IMAD.SHL.U32 R0, R0, 0x2, RZ ;  /* 0x0000000200007824 */ /* 0x000fca00078e00ff */
[----:B---3--:R0:W-:Y:S02]  /*231a0*/  STS.U16 [R0+0x2400], R4 ;  /* 0x0024000400007388 */ /* 0x0081e40000000400 */
[----:B0-----:R-:W-:Y:S01]  /*231b0*/  PRMT R0, RZ, 0x7610, R0 ;  /* 0x00007610ff007816 */ /* 0x001fe20000000000 */
[----:B--2---:R-:W-:Y:S02]  /*231c0*/  @!P2 IMAD.MOV.U32 R4, RZ, RZ, R14 ;  /* 0x000000ffff04a224 */ /* 0x004fe400078e000e */
[----:B------:R-:W2:Y:S04]  /*231d0*/  LDL.LU R14, [R1+0x128] ;  /* 0x00012800010e7983 */ /* 0x000ea80000300800 */
        /* <DEDUP_REMOVED lines=28> */
[----:B------:R-:W3:Y:S01]  /*233a0*/  LDL R5, [R1+0x1610] ;  /* 0x0016100001057983 */ /* 0x000ee20000100800 */
[----:B--2---:R-:W-:-:S03]  /*233b0*/  PRMT R8, RZ, 0x7610, R8 ;  /* 0x00007610ff087816 */ /* 0x004fc60000000008 */
[----:B----4-:R0:W-:Y:S04]  /*233c0*/  STS.U16 [R0+0x2a00], R3 ;  /* 0x002a000300007388 */ /* 0x0101e80000000400 */
[----:B---3--:R2:W-:Y:S04]  /*233d0*/  STL [R1+0x2a30], R28 ;  /* 0x002a301c01007387 */ /* 0x0085e80000100800 */
[----:B0-----:R-:W3:Y:S01]  /*233e0*/  LDL.LU R3, [R1+0x138] ;  /* 0x0001380001037983 */ /* 0x001ee20000300800 */
[----:B------:R-:W-:-:S04]  /*233f0*/  @!P2 LOP3.LUT R5, R5, R4, RZ, 0x3c, !PT ;  /* 0x000000040505a212 */ /* 0x000fc800078e3cff */
[----:B------:R-:W-:-:S04]  /*23400*/  @!P2 LOP3.LUT R4, R5, R4, RZ, 0x3c, !PT ;  /* 0x000000040504a212 */ /* 0x000fc800078e3cff */
[----:B------:R-:W-:-:S05]  /*23410*/  @!P2 LOP3.LUT R5, R5, R4, RZ, 0x3c, !PT ;  /* 0x000000040505a212 */ /* 0x000fca00078e3cff */
[----:B------:R0:W4:Y:S04]  /*23420*/  @!P2 LDG.E.U16 R8, [R4.64] ;  /* 0x000000060408a981 */ /* 0x000128000c1e1500 */
[----:B0-----:R-:W3:Y:S04]  /*23430*/  LDL R4, [R1+0xe24] ;  /* 0x000e240001047983 */ /* 0x001ee80000100800 */
[----:B------:R-:W3:Y:S01]  /*23440*/  LDL R5, [R1+0x1600] ;  /* 0x0016000001057983 */ /* 0x000ee20000100800 */
[----:B--2---:R-:W-:-:S03]  /*23450*/  PRMT R28, RZ, 0x7610, R28 ;  /* 0x00007610ff1c7816 */ /* 0x004fc6000000001c */
[----:B------:R0:W-:Y:S04]  /*23460*/  STS.U16 [R0+0x2c00], R20 ;  /* 0x002c001400007388 */ /* 0x0001e80000000400 */
[----:B0-----:R-:W2:Y:S04]  /*23470*/  LDL R20, [R1+0x15a8] ;  /* 0x0015a80001147983 */ /* 0x001ea80000100800 */
[----:B----4-:R0:W-:Y:S04]  /*23480*/  STL [R1+0x3c], R8 ;  /* 0x00003c0801007387 */ /* 0x0101e80000100800 */
[----:B0-----:R-:W4:Y:S01]  /*23490*/  LDL.LU R8, [R1+0x13c] ;  /* 0x00013c0001087983 */ /* 0x001f220000300800 */
[----:B---3--:R-:W-:-:S04]  /*234a0*/  @!P2 LOP3.LUT R5, R5, R4, RZ, 0x3c, !PT ;  /* 0x000000040505a212 */ /* 0x008fc800078e3cff */
[----:B------:R-:W-:-:S04]  /*234b0*/  @!P2 LOP3.LUT R4, R5, R4, RZ, 0x3c, !PT ;  /* 0x000000040504a212 */ /* 0x000fc800078e3cff */
[----:B------:R-:W-:-:S05]  /*234c0*/  @!P2 LOP3.LUT R5, R5, R4, RZ, 0x3c, !PT ;  /* 0x000000040505a212 */ /* 0x000fca00078e3cff */
[----:B------:R0:W3:Y:S04]  /*234d0*/  @!P2 LDG.E.U16 R28, [R4.64] ;  /* 0x00000006041ca981 */ /* 0x0000e8000c1e1500 */
[----:B0-----:R-:W2:Y:S04]  /*234e0*/  LDL R4, [R1+0x15e4] ;  /* 0x0015e40001047983 */ /* 0x001ea80000100800 */
[----:B------:R-:W2:Y:S04]  /*234f0*/  LDL R5, [R1+0x15e8] ;  /* 0x0015e80001057983 */ /* 0x000ea80000100800 */
[----:B------:R0:W-:Y:S02]  /*23500*/  STS.U16 [R0+0x2e00], R10 ;  /* 0x002e000a00007388 */ /* 0x0001e40000000400 */
[----:B0-----:R-:W-:-:S02]  /*23510*/  PRMT R0, RZ, 0x7610, R0 ;  /* 0x00007610ff007816 */ /* 0x001fc40000000000 */
[----:B--2---:R-:W-:-:S04]  /*23520*/  @!P2 LOP3.LUT R5, R5, R4, RZ, 0x3c, !PT ;  /* 0x000000040505a212 */ /* 0x004fc800078e3cff */
[----:B------:R-:W-:-:S04]  /*23530*/  @!P2 LOP3.LUT R4, R5, R4, RZ, 0x3c, !PT ;  /* 0x000000040504a212 */ /* 0x000fc800078e3cff */
[----:B------:R-:W-:-:S05]  /*23540*/  @!P2 LOP3.LUT R5, R5, R4, RZ, 0x3c, !PT ;  /* 0x000000040505a212 */ /* 0x000fca00078e3cff */
[----:B------:R-:W2:Y:S04]  /*23550*/  @!P2 LDG.E.U16 R0, [R4.64] ;  /* 0x000000060400a981 */ /* 0x000ea8000c1e1500 */
[----:B---3--:R0:W-:Y:S04]  /*23560*/  STL [R1+0x38], R28 ;  /* 0x0000381c01007387 */ /* 0x0081e80000100800 */
[----:B0-----:R-:W3:Y:S04]  /*23570*/  LDL R28, [R1+0x1588] ;  /* 0x00158800011c7983 */ /* 0x001ee80000100800 */
[----:B------:R-:W3:Y:S04]  /*23580*/  LDL.LU R10, [R1+0x140] ;  /* 0x00014000010a7983 */ /* 0x000ee80000300800 */
[----:B--2---:R0:W-:Y:S04]  /*23590*/  STL [R1+0x34], R0 ;  /* 0x0000340001007387 */ /* 0x0041e80000100800 */
[----:B------:R-:W2:Y:S04]  /*235a0*/  LDL R4, [R1+0x15c4] ;  /* 0x0015c40001047983 */ /* 0x000ea80000100800 */
[----:B------:R-:W2:Y:S04]  /*235b0*/  LDL R5, [R1+0x15c8] ;  /* 0x0015c80001057983 */ /* 0x000ea80000100800 */
[----:B0-----:R-:W0:Y:S02]  /*235c0*/  S2R R0, SR_TID.X ;  /* 0x0000000000007919 */ /* 0x001e240000002100 */
[----:B0-----:R-:W-:-:S05]  /*235d0*/  LOP3.LUT R0, R0, 0x3f, RZ, 0xc0, !PT ;  /* 0x0000003f00007812 */ /* 0x001fca00078ec0ff */
[----:B------:R-:W-:-:S05]  /*235e0*/  IMAD.SHL.U32 R0, R0, 0x2, RZ ;  /* 0x0000000200007824 */ /* 0x000fca00078e00ff */
[----:B------:R0:W-:Y:S04]  /*235f0*/  STS.U16 [R0+0x3000], R14 ;  /* 0x0030000e00007388 */ /* 0x0001e80000000400 */
[----:B0-----:R-:W3:Y:S01]  /*23600*/  LDL.LU R14, [R1+0x2a98] ;  /* 0x002a9800010e7983 */ /* 0x001ee20000300800 */
[----:B--2---:R-:W-:-:S04]  /*23610*/  @!P2 LOP3.LUT R5, R5, R4, RZ, 0x3c, !PT ;  /* 0x000000040505a212 */ /* 0x004fc800078e3cff */
[----:B------:R-:W-:-:S04]  /*23620*/  @!P2 LOP3.LUT R4, R5, R4, RZ, 0x3c, !PT ;  /* 0x000000040504a212 */ /* 0x000fc800078e3cff */
[----:B------:R-:W-:Y:S02]  /*23630*/  @!P2 LOP3.LUT R5, R5, R4, RZ, 0x3c, !PT ;  /* 0x000000040505a212 */ /* 0x000fe400078e3cff */
[----:B---3--:R-:W-:-:S06]  /*23640*/  PRMT R14, RZ, 0x7610, R14 ;  /* 0x00007610ff0e7816 */ /* 0x008fcc000000000e */
[----:B------:R0:W2:Y:S04]  /*23650*/  @!P2 LDG.E.U16 R14, [R4.64] ;  /* 0x00000006040ea981 */ /* 0x0000a8000c1e1500 */
[----:B0-----:R-:W3:Y:S04]  /*23660*/  LDL.LU R4, [R1+0x12c] ;  /* 0x00012c0001047983 */ /* 0x001ee80000300800 */
[----:B------:R-:W2:Y:S04]  /*23670*/  LDL R5, [R1+0x15a4] ;  /* 0x0015a40001057983 */ /* 0x000ea80000100800 */
[----:B---3--:R0:W-:Y:S02]  /*23680*/  STS.U16 [R0+0x3200], R4 ;  /* 0x0032000400007388 */ /* 0x0081e40000000400 */
[----:B0-----:R-:W-:Y:S01]  /*23690*/  PRMT R0, RZ, 0x7610, R0 ;  /* 0x00007610ff007816 */ /* 0x001fe20000000000 */
[----:B------:R-:W-:-:S05]  /*236a0*/  @!P2 IMAD.MOV.U32 R4, RZ, RZ, R20 ;  /* 0x000000ffff04a224 */ /* 0x000fca00078e0014 */
[----:B--2---:R-:W2:Y:S04]  /*236b0*/  @!P2 LDG.E.U16 R0, [R4.64] ;  /* 0x000000060400a981 */ /* 0x004ea8000c1e1500 */
[----:B------:R0:W-:Y:S04]  /*236c0*/  STL [R1+0x30], R14 ;  /* 0x0000300e01007387 */ /* 0x0001e80000100800 */
[----:B0-----:R-:W3:Y:S04]  /*236d0*/  LDL.LU R14, [R1+0x14c] ;  /* 0x00014c00010e7983 */ /* 0x001ee80000300800 */
[----:B------:R-:W3:Y:S04]  /*236e0*/  LDL.LU R20, [R1+0x150] ;  /* 0x0001500001147983 */ /* 0x000ee80000300800 */
[----:B--2---:R0:W-:Y:S04]  /*236f0*/  STL [R1+0x2c], R0 ;  /* 0x00002c0001007387 */ /* 0x0041e80000100800 */
[----:B------:R-:W2:Y:S04]  /*23700*/  LDL R5, [R1+0x1584] ;  /* 0x0015840001057983 */ /* 0x000ea80000100800 */
[----:B0-----:R-:W0:Y:S01]  /*23710*/  S2R R0, SR_TID.X ;  /* 0x0000000000007919 */ /* 0x001e220000002100 */
[----:B------:R-:W-:Y:S01]  /*23720*/  @!P2 IMAD.MOV.U32 R4, RZ, RZ, R28 ;  /* 0x000000ffff04a224 */ /* 0x000fe200078e001c */
[----:B0-----:R-:W-:-:S05]  /*23730*/  LOP3.LUT R0, R0, 0x3f, RZ, 0xc0, !PT ;  /* 0x0000003f00007812 */ /* 0x001fca00078ec0ff */
[----:B------:R-:W-:-:S05]  /*23740*/  IMAD.SHL.U32 R0, R0, 0x2, RZ ;  /* 0x0000000200007824 */ /* 0x000fca00078e00ff */
[----:B------:R0:W-:Y:S02]  /*23750*/  STS.U16 [R0+0x3400], R2 ;  /* 0x0034000200007388 */ /* 0x0001e40000000400 */
[----:B0-----:R-:W-:Y:S02]  /*23760*/  PRMT R0, RZ, 0x7610, R0 ;  /* 0x00007610ff007816 */ /* 0x001fe40000000000 */
[----:B------:R-:W3:Y:S04]  /*23770*/  LDL.LU R2, [R1+0x158] ;  /* 0x0001580001027983 */ /* 0x000ee80000300800 */
[----:B------:R-:W3:Y:S04]  /*23780*/  LDL R28, [R1+0x1508] ;  /* 0x00150800011c7983 */ /* 0x000ee80000100800 */
[----:B--2---:R-:W2:Y:S04]  /*23790*/  @!P2 LDG.E.U16 R0, [R4.64] ;  /* 0x000000060400a981 */ /* 0x004ea8000c1e1500 */
        /* <DEDUP_REMOVED lines=19> */
[----:B----4-:R0:W-:Y:S02]  /*238d0*/  STS.U16 [R0+0x3800], R8 ;  /* 0x0038000800007388 */ /* 0x0101e40000000400 */
[----:B0-----:R-:W-:Y:S02]  /*238e0*/  PRMT R0, RZ, 0x7610, R0 ;  /* 0x00007610ff007816 */ /* 0x001fe40000000000 */
[----:B------:R-:W4:Y:S01]  /*238f0*/  LDL.LU R8, [R1+0x2a94] ;  /* 0x002a940001087983 */ /* 0x000f220000300800 */
        /* <DEDUP_REMOVED lines=18> */
[----:B------:R-:W2:Y:S04]  /*23a20*/  LDL.LU R4, [R1+0x148] ;  /* 0x0001480001047983 */ /* 0x000ea80000300800 */
[----:B------:R-:W3:Y:S04]  /*23a30*/  LDL R5, [R1+0x1504] ;  /* 0x0015040001057983 */ /* 0x000ee80000100800 */
[----:B0-----:R-:W0:Y:S02]  /*23a40*/  S2R R0, SR_TID.X ;  /* 0x0000000000007919 */ /* 0x001e240000002100 */
[----:B0-----:R-:W-:-:S05]  /*23a50*/  LOP3.LUT R0, R0, 0x3f, RZ, 0xc0, !PT ;  /* 0x0000003f00007812 */ /* 0x001fca00078ec0ff */
[----:B------:R-:W-:-:S05]  /*23a60*/  IMAD.SHL.U32 R0, R0, 0x2, RZ ;  /* 0x0000000200007824 */ /* 0x000fca00078e00ff */
[----:B--2---:R0:W-:Y:S02]  /*23a70*/  STS.U16 [R0+0x3c00], R4 ;  /* 0x003c000400007388 */ /* 0x0041e40000000400 */
[----:B0-----:R-:W-:Y:S01]  /*23a80*/  PRMT R0, RZ, 0x7610, R0 ;  /* 0x00007610ff007816 */ /* 0x001fe20000000000 */
[----:B---3--:R-:W-:Y:S02]  /*23a90*/  @!P2 IMAD.MOV.U32 R4, RZ, RZ, R28 ;  /* 0x000000ffff04a224 */ /* 0x008fe400078e001c */
        /* <DEDUP_REMOVED lines=60> */
[----:B--2---:R0:W-:Y:S04]  /*23e60*/  STS.U16 [R0+0x4600], R3 ;  /* 0x0046000300007388 */ /* 0x0041e80000000400 */
[----:B0-----:R-:W2:Y:S01]  /*23e70*/  LDL.LU R3, [R1+0x2a7c] ;  /* 0x002a7c0001037983 */ /* 0x001ea20000300800 */
[----:B---3--:R-:W-:-:S04]  /*23e80*/  @!P2 LOP3.LUT R5, R5, R4, RZ, 0x3c, !PT ;  /* 0x000000040505a212 */ /* 0x008fc800078e3cff */
[----:B------:R-:W-:-:S04]  /*23e90*/  @!P2 LOP3.LUT R4, R5, R4, RZ, 0x3c, !PT ;  /* 0x000000040504a212 */ /* 0x000fc800078e3cff */
[----:B------:R-:W-:Y:S02]  /*23ea0*/  @!P2 LOP3.LUT R5, R5, R4, RZ, 0x3c, !PT ;  /* 0x000000040505a212 */ /* 0x000fe400078e3cff */
[----:B--2---:R-:W-:-:S06]  /*23eb0*/  PRMT R3, RZ, 0x7610, R3 ;  /* 0x00007610ff037816 */ /* 0x004fcc0000000003 */
[----:B------:R0:W2:Y:S04]  /*23ec0*/  @!P2 LDG.E.U16 R3, [R4.64] ;  /* 0x000000060403a981 */ /* 0x0000a8000c1e1500 */
[----:B------:R-:W-:Y:S04]  /*23ed0*/  STS.U16 [R0+0x4800], R2 ;  /* 0x0048000200007388 */ /* 0x000fe80000000400 */
[----:B0-----:R-:W3:Y:S04]  /*23ee0*/  LDL R4, [R1+0x1444] ;  /* 0x0014440001047983 */ /* 0x001ee80000100800 */
[----:B------:R-:W3:Y:S04]  /*23ef0*/  LDL R5, [R1+0x1448] ;  /* 0x0014480001057983 */ /* 0x000ee80000100800 */
[----:B--2---:R0:W-:Y:S04]  /*23f00*/  STL [R1+0x29fc], R3 ;  /* 0x0029fc0301007387 */ /* 0x0041e80000100800 */
[----:B0-----:R-:W2:Y:S04]  /*23f10*/  LDL R3, [R1+0x1428] ;  /* 0x0014280001037983 */ /* 0x001ea80000100800 */
[----:B------:R-:W2:Y:S01]  /*23f20*/  LDL.LU R2, [R1+0x2a78] ;  /* 0x002a780001027983 */ /* 0x000ea20000300800 */
[----:B---3--:R-:W-:-:S04]  /*23f30*/  @!P2 LOP3.LUT R5, R5, R4, RZ, 0x3c, !PT ;  /* 0x000000040505a212 */ /* 0x008fc800078e3cff */
[----:B------:R-:W-:-:S04]  /*23f40*/  @!P2 LOP3.LUT R4, R5, R4, RZ, 0x3c, !PT ;  /* 0x000000040504a212 */ /* 0x000fc800078e3cff */
[----:B------:R-:W-:Y:S02]  /*23f50*/  @!P2 LOP3.LUT R5, R5, R4, RZ, 0x3c, !PT ;  /* 0x000000040505a212 */ /* 0x000fe400078e3cff */
[----:B--2---:R-:W-:-:S06]  /*23f60*/  PRMT R2, RZ, 0x7610, R2 ;  /* 0x00007610ff027816 */ /* 0x004fcc0000000002 */
[----:B------:R0:W2:Y:S04]  /*23f70*/  @!P2 LDG.E.U16 R2, [R4.64] ;  /* 0x000000060402a981 */ /* 0x0000a8000c1e1500 */
[----:B0-----:R-:W3:Y:S01]  /*23f80*/  LDL R5, [R1+0x1424] ;  /* 0x0014240001057983 */ /* 0x001ee20000100800 */
[----:B------:R-:W-:Y:S01]  /*23f90*/  PRMT R29, RZ, 0x7610, R29 ;  /* 0x00007610ff1d7816 */ /* 0x000fe2000000001d */
[----:B------:R-:W-:Y:S02]  /*23fa0*/  @!P2 IMAD.MOV.U32 R4, RZ, RZ, R3 ;  /* 0x000000ffff04a224 */ /* 0x000fe400078e0003 */
[----:B------:R-:W-:Y:S04]  /*23fb0*/  STS.U16 [R0+0x4a00], R28 ;  /* 0x004a001c00007388 */ /* 0x000fe80000000400 */
[----:B--2---:R0:W-:Y:S04]  /*23fc0*/  STL [R1+0x2a00], R2 ;  /* 0x002a000201007387 */ /* 0x0041e80000100800 */
[----:B0-----:R-:W2:Y:S04]  /*23fd0*/  LDL R2, [R1+0x1408] ;  /* 0x0014080001027983 */ /* 0x001ea80000100800 */
[----:B------:R-:W2:Y:S04]  /*23fe0*/  LDL.LU R28, [R1+0x18c] ;  /* 0x00018c00011c7983 */ /* 0x000ea80000300800 */
[----:B------:R-:W2:Y:S04]  /*23ff0*/  LDL R3, [R1+0x13c8] ;  /* 0x0013c80001037983 */ /* 0x000ea80000100800 */
[----:B---3--:R0:W3:Y:S04]  /*24000*/  @!P2 LDG.E.U16 R29, [R4.64] ;  /* 0x00000006041da981 */ /* 0x0080e8000c1e1500 */
[----:B0-----:R-:W2:Y:S04]  /*24010*/  LDL.LU R4, [R1+0x174] ;  /* 0x0001740001047983 */ /* 0x001ea80000300800 */
[----:B------:R-:W4:Y:S01]  /*24020*/  LDL R5, [R1+0x1404] ;  /* 0x0014040001057983 */ /* 0x000f220000100800 */
[----:B------:R-:W-:-:S03]  /*24030*/  PRMT R27, RZ, 0x7610, R27 ;  /* 0x00007610ff1b7816 */ /* 0x000fc6000000001b */
[----:B---3--:R0:W-:Y:S04]  /*24040*/  STL [R1+0x2a04], R29 ;  /* 0x002a041d01007387 */ /* 0x0081e80000100800 */
[----:B--2---:R2:W-:Y:S04]  /*24050*/  STS.U16 [R0+0x4c00], R4 ;  /* 0x004c000400007388 */ /* 0x0045e80000000400 */
[----:B0-----:R-:W3:Y:S01]  /*24060*/  LDL.LU R29, [R1+0x17c] ;  /* 0x00017c00011d7983 */ /* 0x001ee20000300800 */
[----:B--2---:R-:W-:Y:S01]  /*24070*/  @!P2 IMAD.MOV.U32 R4, RZ, RZ, R2 ;  /* 0x000000ffff04a224 */ /* 0x004fe200078e0002 */
[----:B------:R-:W-:-:S02]  /*24080*/  PRMT R26, RZ, 0x7610, R26 ;  /* 0x00007610ff1a7816 */ /* 0x000fc4000000001a */
[----:B------:R-:W2:Y:S04]  /*24090*/  LDL R2, [R1+0x13a8] ;  /* 0x0013a80001027983 */ /* 0x000ea80000100800 */
[----:B----4-:R0:W4:Y:S04]  /*240a0*/  @!P2 LDG.E.U16 R27, [R4.64] ;  /* 0x00000006041ba981 */ /* 0x010128000c1e1500 */
[----:B0-----:R-:W2:Y:S04]  /*240b0*/  LDL R4, [R1+0x13e4] ;  /* 0x0013e40001047983 */ /* 0x001ea80000100800 */
[----:B------:R-:W2:Y:S04]  /*240c0*/  LDL R5, [R1+0x13e8] ;  /* 0x0013e80001057983 */ /* 0x000ea80000100800 */
[----:B---3--:R-:W-:Y:S04]  /*240d0*/  STS.U16 [R0+0x4e00], R29 ;  /* 0x004e001d00007388 */ /* 0x008fe80000000400 */
[----:B----4-:R0:W-:Y:S04]  /*240e0*/  STL [R1+0x2a08], R27 ;  /* 0x002a081b01007387 */ /* 0x0101e80000100800 */
[----:B0-----:R-:W3:Y:S01]  /*240f0*/  LDL R27, [R1+0x13a4] ;  /* 0x0013a400011b7983 */ /* 0x001ee20000100800 */
[----:B--2---:R-:W-:-:S03]  /*24100*/  @!P2 LOP3.LUT R5, R5, R4, RZ, 0x3c, !PT ;  /* 0x000000040505a212 */ /* 0x004fc600078e3cff */
[----:B------:R-:W2:Y:S01]  /*24110*/  LDL.LU R29, [R1+0x198] ;  /* 0x00019800011d7983 */ /* 0x000ea20000300800 */
[----:B------:R-:W-:-:S04]  /*24120*/  @!P2 LOP3.LUT R4, R5, R4, RZ, 0x3c, !PT ;  /* 0x000000040504a212 */ /* 0x000fc800078e3cff */
[----:B------:R-:W-:-:S05]  /*24130*/  @!P2 LOP3.LUT R5, R5, R4, RZ, 0x3c, !PT ;  /* 0x000000040505a212 */ /* 0x000fca00078e3cff */
[----:B------:R0:W4:Y:S04]  /*24140*/  @!P2 LDG.E.U16 R26, [R4.64] ;  /* 0x00000006041aa981 */ /* 0x000128000c1e1500 */
[----:B0-----:R-:W2:Y:S04]  /*24150*/  LDL.LU R4, [R1+0x180] ;  /* 0x0001800001047983 */ /* 0x001ea80000300800 */
[----:B------:R-:W3:Y:S01]  /*24160*/  LDL R5, [R1+0x13c4] ;  /* 0x0013c40001057983 */ /* 0x000ee20000100800 */
[----:B------:R-:W-:-:S03]  /*24170*/  PRMT R25, RZ, 0x7610, R25 ;  /* 0x00007610ff197816 */ /* 0x000fc60000000019 */
[----:B----4-:R0:W-:Y:S04]  /*24180*/  STL [R1+0x2a0c], R26 ;  /* 0x002a0c1a01007387 */ /* 0x0101e80000100800 */
[----:B--2---:R2:W-:Y:S04]  /*24190*/  STS.U16 [R0+0x5000], R4 ;  /* 0x0050000400007388 */ /* 0x0045e80000000400 */
[----:B0-----:R-:W4:Y:S01]  /*241a0*/  LDL R26, [R1+0x1368] ;  /* 0x00136800011a7983 */ /* 0x001f220000100800 */
[----:B--2---:R-:W-:-:S03]  /*241b0*/  @!P2 IMAD.MOV.U32 R4, RZ, RZ, R3 ;  /* 0x000000ffff04a224 */ /* 0x004fc600078e0003 */
[----:B------:R-:W2:Y:S04]  /*241c0*/  LDL.LU R3, [R1+0x1a0] ;  /* 0x0001a00001037983 */ /* 0x000ea80000300800 */
[----:B---3--:R0:W3:Y:S04]  /*241d0*/  @!P2 LDG.E.U16 R25, [R4.64] ;  /* 0x000000060419a981 */ /* 0x0080e8000c1e1500 */
[----:B0-----:R-:W2:Y:S01]  /*241e0*/  LDL.LU R5, [R1+0x188] ;  /* 0x0001880001057983 */ /* 0x001ea20000300800 */
[----:B------:R-:W-:Y:S01]  /*241f0*/  PRMT R24, RZ, 0x7610, R24 ;  /* 0x00007610ff187816 */ /* 0x000fe20000000018 */
[----:B------:R-:W-:-:S02]  /*24200*/  @!P2 IMAD.MOV.U32 R4, RZ, RZ, R2 ;  /* 0x000000ffff04a224 */ /* 0x000fc400078e0002 */
[----:B---3--:R0:W-:Y:S04]  /*24210*/  STL [R1+0x2a10], R25 ;  /* 0x002a101901007387 */ /* 0x0081e80000100800 */
[----:B--2---:R2:W-:Y:S04]  /*24220*/  STS.U16 [R0+0x5200], R5 ;  /* 0x0052000500007388 */ /* 0x0045e80000000400 */
[----:B0-----:R-:W3:Y:S01]  /*24230*/  LDL.LU R25, [R1+0x1a4] ;  /* 0x0001a40001197983 */ /* 0x001ee20000300800 */
[----:B--2---:R-:W-:-:S05]  /*24240*/  @!P2 IMAD.MOV.U32 R5, RZ, RZ, R27 ;  /* 0x000000ffff05a224 */ /* 0x004fca00078e001b */
[----:B------:R0:W2:Y:S04]  /*24250*/  @!P2 LDG.E.U16 R24, [R4.64] ;  /* 0x000000060418a981 */ /* 0x0000a8000c1e1500 */
[----:B0-----:R-:W3:Y:S04]  /*24260*/  LDL R4, [R1+0x1384] ;  /* 0x0013840001047983 */ /* 0x001ee80000100800 */
[----:B------:R-:W3:Y:S01]  /*24270*/  LDL R5, [R1+0x1388] ;  /* 0x0013880001057983 */ /* 0x000ee20000100800 */
[----:B------:R-:W-:-:S03]  /*24280*/  PRMT R23, RZ, 0x7610, R23 ;  /* 0x00007610ff177816 */ /* 0x000fc60000000017 */
[----:B------:R-:W-:Y:S04]  /*24290*/  STS.U16 [R0+0x5400], R28 ;  /* 0x0054001c00007388 */ /* 0x000fe80000000400 */
[----:B--2---:R0:W-:Y:S04]  /*242a0*/  STL [R1+0x2a14], R24 ;  /* 0x002a141801007387 */ /* 0x0041e80000100800 */
[----:B------:R-:W2:Y:S04]  /*242b0*/  LDL R27, [R1+0x1344] ;  /* 0x00134400011b7983 */ /* 0x000ea80000100800 */
[----:B------:R-:W2:Y:S04]  /*242c0*/  LDL R2, [R1+0x1348] ;  /* 0x0013480001027983 */ /* 0x000ea80000100800 */
[----:B0-----:R-:W2:Y:S01]  /*242d0*/  LDL R24, [R1+0x1364] ;  /* 0x0013640001187983 */ /* 0x001ea20000100800 */
[----:B---3--:R-:W-:-:S03]  /*242e0*/  @!P2 LOP3.LUT R5, R5, R4, RZ, 0x3c, !PT ;  /* 0x000000040505a212 */ /* 0x008fc600078e3cff */
[----:B------:R-:W3:Y:S01]  /*242f0*/  LDL.LU R28, [R1+0x1ac] ;  /* 0x0001ac00011c7983 */ /* 0x000ee20000300800 */
[----:B------:R-:W-:-:S04]  /*24300*/  @!P2 LOP3.LUT R4, R5, R4, RZ, 0x3c, !PT ;  /* 0x000000040504a212 */ /* 0x000fc800078e3cff */
[----:B------:R-:W-:-:S05]  /*24310*/  @!P2 LOP3.LUT R5, R5, R4, RZ, 0x3c, !PT ;  /* 0x000000040505a212 */ /* 0x000fca00078e3cff */
[----:B------:R0:W2:Y:S04]  /*24320*/  @!P2 LDG.E.U16 R23, [R4.64] ;  /* 0x000000060417a981 */ /* 0x0000a8000c1e1500 */
[----:B0-----:R-:W2:Y:S01]  /*24330*/  LDL.LU R5, [R1+0x194] ;  /* 0x0001940001057983 */ /* 0x001ea20000300800 */
[----:B------:R-:W-:Y:S01]  /*24340*/  PRMT R22, RZ, 0x7610, R22 ;  /* 0x00007610ff167816 */ /* 0x000fe20000000016 */
[----:B----4-:R-:W-:Y:S02]  /*24350*/  @!P2 IMAD.MOV.U32 R4, RZ, RZ, R26 ;  /* 0x000000ffff04a224 */ /* 0x010fe400078e001a */
[----:B--2---:R0:W-:Y:S02]  /*24360*/  STS.U16 [R0+0x5600], R5 ;  /* 0x0056000500007388 */ /* 0x0041e40000000400 */
[----:B0-----:R-:W-:-:S05]  /*24370*/  @!P2 IMAD.MOV.U32 R5, RZ, RZ, R24 ;  /* 0x000000ffff05a224 */ /* 0x001fca00078e0018 */
[----:B------:R0:W2:Y:S04]  /*24380*/  @!P2 LDG.E.U16 R22, [R4.64] ;  /* 0x000000060416a981 */ /* 0x0000a8000c1e1500 */
[----:B------:R4:W-:Y:S01]  /*24390*/  STL [R1+0x2a18], R23 ;  /* 0x002a181701007387 */ /* 0x0009e20000100800 */
[----:B------:R-:W3:Y:S01]  /*243a0*/  LDL.LU R26, [R1+0x1b0] ;  /* 0x0001b000011a7983 */ /* 0x000ee20000300800 */
[----:B------:R-:W-:Y:S01]  /*243b0*/  PRMT R21, RZ, 0x7610, R21 ;  /* 0x00007610ff157816 */ /* 0x000fe20000000015 */
[----:B0-----:R-:W-:Y:S02]  /*243c0*/  @!P2 IMAD.MOV.U32 R4, RZ, RZ, R2 ;  /* 0x000000ffff04a224 */ /* 0x001fe400078e0002 */
[----:B------:R-:W-:-:S05]  /*243d0*/  @!P2 IMAD.MOV.U32 R5, RZ, RZ, R27 ;  /* 0x000000ffff05a224 */ /* 0x000fca00078e001b */
[----:B------:R0:W3:Y:S04]  /*243e0*/  @!P2 LDG.E.U16 R21, [R4.64] ;  /* 0x000000060415a981 */ /* 0x0000e8000c1e1500 */
[----:B--2---:R2:W-:Y:S01]  /*243f0*/  STL [R1+0x2a1c], R22 ;  /* 0x002a1c1601007387 */ /* 0x0045e20000100800 */
[----:B------:R-:W3:Y:S02]  /*24400*/  LDL R24, [R1+0x1304] ;  /* 0x0013040001187983 */ /* 0x000ee40000100800 */
[----:B----4-:R-:W4:Y:S01]  /*24410*/  LDL R23, [R1+0x1308] ;  /* 0x0013080001177983 */ /* 0x010f220000100800 */
[----:B--2---:R-:W2:Y:S01]  /*24420*/  LDL R22, [R1+0x1328] ;  /* 0x0013280001167983 */ /* 0x004ea20000100800 */
[----:B------:R-:W3:Y:S02]  /*24430*/  LDL.LU R27, [R1+0x1b8] ;  /* 0x0001b800011b7983 */ /* 0x000ee40000300800 */
[----:B0-----:R-:W3:Y:S01]  /*24440*/  LDL R5, [R1+0x1324] ;  /* 0x0013240001057983 */ /* 0x001ee20000100800 */
[----:B------:R-:W-:-:S02]  /*24450*/  PRMT R20, RZ, 0x7610, R20 ;  /* 0x00007610ff147816 */ /* 0x000fc40000000014 */
[----:B------:R-:W-:Y:S01]  /*24460*/  PRMT R19, RZ, 0x7610, R19 ;  /* 0x00007610ff137816 */ /* 0x000fe20000000013 */
[----:B--2---:R-:W-:-:S05]  /*24470*/  @!P2 IMAD.MOV.U32 R4, RZ, RZ, R22 ;  /* 0x000000ffff04a224 */ /* 0x004fca00078e0016 */
[----:B---3--:R4:W2:Y:S02]  /*24480*/  @!P2 LDG.E.U16 R20, [R4.64] ;  /* 0x000000060414a981 */ /* 0x0088a4000c1e1500 */
[----:B----4-:R-:W-:Y:S02]  /*24490*/  @!P2 IMAD.MOV.U32 R4, RZ, RZ, R23 ;  /* 0x000000ffff04a224 */ /* 0x010fe400078e0017 */
[----:B------:R-:W-:-:S05]  /*244a0*/  @!P2 IMAD.MOV.U32 R5, RZ, RZ, R24 ;  /* 0x000000ffff05a224 */ /* 0x000fca00078e0018 */
[----:B------:R-:W3:Y:S04]  /*244b0*/  @!P2 LDG.E.U16 R19, [R4.64] ;  /* 0x000000060413a981 */ /* 0x000ee8000c1e1500 */
[----:B------:R-:W-:Y:S04]  /*244c0*/  STL [R1+0x2a20], R21 ;  /* 0x002a201501007387 */ /* 0x000fe80000100800 */
[----:B------:R0:W-:Y:S01]  /*244d0*/  STS.U16 [R0+0x5a00], R3 ;  /* 0x005a000300007388 */ /* 0x0001e20000000400 */
[----:B------:R-:W4:Y:S03]  /*244e0*/  LDL R2, [R1+0x12e8] ;  /* 0x0012e80001027983 */ /* 0x000f260000100800 */
[----:B------:R1:W-:Y:S04]  /*244f0*/  STS.U16 [R0+0x5800], R29 ;  /* 0x0058001d00007388 */ /* 0x0003e80000000400 */
[----:B0-----:R-:W4:Y:S01]  /*24500*/  LDL R3, [R1+0x12e4] ;  /* 0x0012e40001037983 */ /* 0x001f220000100800 */
[----:B-1----:R-:W4:Y:S03]  /*24510*/  LDL.LU R29, [R1+0x1bc] ;  /* 0x0001bc00011d7983 */ /* 0x002f260000300800 */
[----:B--2---:R0:W-:Y:S01]  /*24520*/  STL [R1+0x2a24], R20 ;  /* 0x002a241401007387 */ /* 0x0041e20000100800 */
[----:B------:R-:W2:Y:S02]  /*24530*/  LDL R22, [R1+0x12c4] ;  /* 0x0012c40001167983 */ /* 0x000ea40000100800 */
[----:B------:R-:W2:Y:S01]  /*24540*/  LDL R21, [R1+0x12c8] ;  /* 0x0012c80001157983 */ /* 0x000ea20000100800 */
[----:B---3--:R1:W-:Y:S01]  /*24550*/  STL [R1+0x2a2c], R19 ;  /* 0x002a2c1301007387 */ /* 0x0083e20000100800 */
[----:B0-----:R-:W3:Y:S03]  /*24560*/  LDL R20, [R1+0x12a4] ;  /* 0x0012a40001147983 */ /* 0x001ee60000100800 */
[----:B-1----:R-:W3:Y:S01]  /*24570*/  LDL R19, [R1+0x12a8] ;  /* 0x0012a80001137983 */ /* 0x002ee20000100800 */
[----:B------:R-:W-:Y:S01]  /*24580*/  PRMT R18, RZ, 0x7610, R18 ;  /* 0x00007610ff127816 */ /* 0x000fe20000000012 */
[----:B----4-:R-:W-:-:S02]  /*24590*/  @!P2 IMAD.MOV.U32 R4, RZ, RZ, R2 ;  /* 0x000000ffff04a224 */ /* 0x010fc400078e0002 */
[----:B------:R-:W-:Y:S01]  /*245a0*/  @!P2 IMAD.MOV.U32 R5, RZ, RZ, R3 ;  /* 0x000000ffff05a224 */ /* 0x000fe200078e0003 */
[----:B------:R-:W-:-:S04]  /*245b0*/  PRMT R17, RZ, 0x7610, R17 ;  /* 0x00007610ff117816 */ /* 0x000fc80000000011 */
[----:B------:R2:W4:Y:S01]  /*245c0*/  @!P2 LDG.E.U16 R18, [R4.64] ;  /* 0x000000060412a981 */ /* 0x000522000c1e1500 */
[----:B------:R-:W-:Y:S01]  /*245d0*/  PRMT R16, RZ, 0x7610, R16 ;  /* 0x00007610ff107816 */ /* 0x000fe20000000010 */
[----:B--2---:R-:W-:Y:S02]  /*245e0*/  @!P2 IMAD.MOV.U32 R5, RZ, RZ, R22 ;  /* 0x000000ffff05a224 */ /* 0x004fe400078e0016 */
[----:B------:R-:W-:-:S05]  /*245f0*/  @!P2 IMAD.MOV.U32 R4, RZ, RZ, R21 ;  /* 0x000000ffff04a224 */ /* 0x000fca00078e0015 */
[----:B------:R3:W2:Y:S02]  /*24600*/  @!P2 LDG.E.U16 R17, [R4.64] ;  /* 0x000000060411a981 */ /* 0x0006a4000c1e1500 */
[----:B---3--:R-:W-:Y:S02]  /*24610*/  @!P2 IMAD.MOV.U32 R5, RZ, RZ, R20 ;  /* 0x000000ffff05a224 */ /* 0x008fe400078e0014 */
[----:B------:R-:W-:-:S05]  /*24620*/  @!P2 IMAD.MOV.U32 R4, RZ, RZ, R19 ;  /* 0x000000ffff04a224 */ /* 0x000fca00078e0013 */
[----:B------:R-:W3:Y:S04]  /*24630*/  @!P2 LDG.E.U16 R16, [R4.64] ;  /* 0x000000060410a981 */ /* 0x000ee8000c1e1500 */
[----:B------:R0:W-:Y:S04]  /*24640*/  STS.U16 [R0+0x5e00], R28 ;  /* 0x005e001c00007388 */ /* 0x0001e80000000400 */
[----:B------:R1:W-:Y:S04]  /*24650*/  STS.U16 [R0+0x5c00], R25 ;  /* 0x005c001900007388 */ /* 0x0003e80000000400 */
[----:B0-----:R-:W3:Y:S01]  /*24660*/  LDL.LU R28, [R1+0x1c4] ;  /* 0x0001c400011c7983 */ /* 0x001ee20000300800 */
[----:B------:R-:W3:Y:S02]  /*24670*/  LDL R3, [R1+0x1284] ;  /* 0x0012840001037983 */ /* 0x000ee40000100800 */
[----:B------:R-:W3:Y:S02]  /*24680*/  LDL R2, [R1+0x1288] ;  /* 0x0012880001027983 */ /* 0x000ee40000100800 */
[----:B----4-:R0:W-:Y:S01]  /*24690*/  STL [R1+0x2a34], R18 ;  /* 0x002a341201007387 */ /* 0x0101e20000100800 */
[----:B------:R-:W4:Y:S01]  /*246a0*/  LDL.LU R24, [R1+0x1c8] ;  /* 0x0001c80001187983 */ /* 0x000f220000300800 */
[----:B-1----:R-:W4:Y:S03]  /*246b0*/  LDL.LU R25, [R1+0x1d0] ;  /* 0x0001d00001197983 */ /* 0x002f260000300800 */
[----:B------:R-:W-:Y:S04]  /*246c0*/  STS.U16 [R0+0x6000], R26 ;  /* 0x0060001a00007388 */ /* 0x000fe80000000400 */
[----:B--2---:R1:W-:Y:S01]  /*246d0*/  STL [R1+0x2a38], R17 ;  /* 0x002a381101007387 */ /* 0x0043e20000100800 */
[----:B0-----:R-:W2:Y:S03]  /*246e0*/  LDL R18, [R1+0x1264] ;  /* 0x0012640001127983 */ /* 0x001ea60000100800 */
[----:B-1----:R-:W4:Y:S04]  /*246f0*/  LDL R17, [R1+0x1268] ;  /* 0x0012680001117983 */ /* 0x002f280000100800 */
[----:B---3--:R0:W-:Y:S01]  /*24700*/  STL [R1+0x2a3c], R16 ;  /* 0x002a3c1001007387 */ /* 0x0081e20000100800 */
[----:B------:R-:W3:Y:S02]  /*24710*/  LDL.LU R26, [R1+0x1d8] ;  /* 0x0001d800011a7983 */ /* 0x000ee40000300800 */
[----:B------:R-:W3:Y:S01]  /*24720*/  LDL R19, [R1+0x1244] ;  /* 0x0012440001137983 */ /* 0x000ee20000100800 */
[----:B0-----:R-:W3:Y:S01]  /*24730*/  LDL R16, [R1+0x1248] ;  /* 0x0012480001107983 */ /* 0x001ee20000100800 */
[----:B------:R-:W-:Y:S01]  /*24740*/  PRMT R15, RZ, 0x7610, R15 ;  /* 0x00007610ff0f7816 */ /* 0x000fe2000000000f */
[----:B------:R-:W-:-:S02]  /*24750*/  @!P2 IMAD.MOV.U32 R5, RZ, RZ, R3 ;  /* 0x000000ffff05a224 */ /* 0x000fc400078e0003 */
[----:B------:R-:W-:Y:S01]  /*24760*/  @!P2 IMAD.MOV.U32 R4, RZ, RZ, R2 ;  /* 0x000000ffff04a224 */ /* 0x000fe200078e0002 */
[----:B------:R-:W-:Y:S02]  /*24770*/  PRMT R14, RZ, 0x7610, R14 ;  /* 0x00007610ff0e7816 */ /* 0x000fe4000000000e */
[----:B------:R-:W-:Y:S01]  /*24780*/  PRMT R13, RZ, 0x7610, R13 ;  /* 0x00007610ff0d7816 */ /* 0x000fe2000000000d */
[----:B------:R-:W3:Y:S04]  /*24790*/  LDL R3, [R1+0x1224] ;  /* 0x0012240001037983 */ /* 0x000ee80000100800 */
[----:B------:R2:W3:Y:S04]  /*247a0*/  @!P2 LDG.E.U16 R15, [R4.64] ;  /* 0x00000006040fa981 */ /* 0x0004e8000c1e1500 */
[----:B------:R-:W3:Y:S01]  /*247b0*/  LDL R2, [R1+0x1228] ;  /* 0x0012280001027983 */ /* 0x000ee20000100800 */
[----:B--2---:R-:W-:-:S02]  /*247c0*/  @!P2 IMAD.MOV.U32 R5, RZ, RZ, R18 ;  /* 0x000000ffff05a224 */ /* 0x004fc400078e0012 */
[----:B----4-:R-:W-:-:S05]  /*247d0*/  @!P2 IMAD.MOV.U32 R4, RZ, RZ, R17 ;  /* 0x000000ffff04a224 */ /* 0x010fca00078e0011 */
[----:B------:R3:W2:Y:S02]  /*247e0*/  @!P2 LDG.E.U16 R14, [R4.64] ;  /* 0x00000006040ea981 */ /* 0x0006a4000c1e1500 */
[----:B---3--:R-:W-:Y:S02]  /*247f0*/  @!P2 IMAD.MOV.U32 R5, RZ, RZ, R19 ;  /* 0x000000ffff05a224 */ /* 0x008fe400078e0013 */
[----:B------:R-:W-:-:S05]  /*24800*/  @!P2 IMAD.MOV.U32 R4, RZ, RZ, R16 ;  /* 0x000000ffff04a224 */ /* 0x000fca00078e0010 */
[----:B------:R-:W3:Y:S04]  /*24810*/  @!P2 LDG.E.U16 R13, [R4.64] ;  /* 0x00000006040da981 */ /* 0x000ee8000c1e1500 */
[----:B------:R0:W-:Y:S04]  /*24820*/  STS.U16 [R0+0x6200], R27 ;  /* 0x0062001b00007388 */ /* 0x0001e80000000400 */
[----:B------:R1:W-:Y:S04]  /*24830*/  STS.U16 [R0+0x6400], R29 ;  /* 0x0064001d00007388 */ /* 0x0003e80000000400 */
[----:B------:R4:W-:Y:S04]  /*24840*/  STS.U16 [R0+0x6600], R28 ;  /* 0x0066001c00007388 */ /* 0x0009e80000000400 */
[----:B0-----:R-:W3:Y:S01]  /*24850*/  LDL.LU R27, [R1+0x1dc] ;  /* 0x0001dc00011b7983 */ /* 0x001ee20000300800 */
[----:B-1----:R-:W3:Y:S02]  /*24860*/  LDL.LU R29, [R1+0x584] ;  /* 0x00058400011d7983 */ /* 0x002ee40000300800 */
[----:B------:R0:W-:Y:S02]  /*24870*/  STL [R1+0x2a40], R15 ;  /* 0x002a400f01007387 */ /* 0x0001e40000100800 */
[----:B----4-:R-:W4:Y:S01]  /*24880*/  LDL.LU R28, [R1+0x588] ;  /* 0x00058800011c7983 */ /* 0x010f220000300800 */
[----:B------:R-:W4:Y:S04]  /*24890*/  LDL R18, [R1+0x1204] ;  /* 0x0012040001127983 */ /* 0x000f280000100800 */
[----:B------:R-:W4:Y:S04]  /*248a0*/  LDL R17, [R1+0x1208] ;  /* 0x0012080001117983 */ /* 0x000f280000100800 */
[----:B--2---:R1:W-:Y:S01]  /*248b0*/  STL [R1+0x2a44], R14 ;  /* 0x002a440e01007387 */ /* 0x0043e20000100800 */
[----:B------:R-:W2:Y:S02]  /*248c0*/  LDL R16, [R1+0x11e4] ;  /* 0x0011e40001107983 */ /* 0x000ea40000100800 */
[----:B0-----:R-:W2:Y:S01]  /*248d0*/  LDL R15, [R1+0x11e8] ;  /* 0x0011e800010f7983 */ /* 0x001ea20000100800 */
[----:B---3--:R0:W-:Y:S01]  /*248e0*/  STL [R1+0x2a48], R13 ;  /* 0x002a480d01007387 */ /* 0x0081e20000100800 */
[----:B-1----:R-:W3:Y:S03]  /*248f0*/  LDL R14, [R1+0x11c4] ;  /* 0x0011c400010e7983 */ /* 0x002ee60000100800 */
[----:B0-----:R-:W3:Y:S01]  /*24900*/  LDL R13, [R1+0x11c8] ;  /* 0x0011c800010d7983 */ /* 0x001ee20000100800 */
[----:B------:R-:W-:Y:S01]  /*24910*/  PRMT R12, RZ, 0x7610, R12 ;  /* 0x00007610ff0c7816 */ /* 0x000fe2000000000c */
[----:B------:R-:W-:-:S02]  /*24920*/  @!P2 IMAD.MOV.U32 R4, RZ, RZ, R2 ;  /* 0x000000ffff04a224 */ /* 0x000fc400078e0002 */
[----:B------:R-:W-:Y:S01]  /*24930*/  @!P2 IMAD.MOV.U32 R5, RZ, RZ, R3 ;  /* 0x000000ffff05a224 */ /* 0x000fe200078e0003 */
[----:B------:R-:W-:Y:S02]  /*24940*/  PRMT R11, RZ, 0x7610, R11 ;  /* 0x00007610ff0b7816 */ /* 0x000fe4000000000b */
[----:B------:R-:W-:Y:S02]  /*24950*/  PRMT R10, RZ, 0x7610, R10 ;  /* 0x00007610ff0a7816 */ /* 0x000fe4000000000a */
[----:B------:R-:W-:Y:S01]  /*24960*/  PRMT R9, RZ, 0x7610, R9 ;  /* 0x00007610ff097816 */ /* 0x000fe20000000009 */
[----:B------:R-:W3:Y:S04]  /*24970*/  LDL R3, [R1+0x11a4] ;  /* 0x0011a40001037983 */ /* 0x000ee80000100800 */
[----:B------:R4:W3:Y:S04]  /*24980*/  @!P2 LDG.E.U16 R12, [R4.64] ;  /* 0x00000006040ca981 */ /* 0x0008e8000c1e1500 */
[----:B------:R-:W3:Y:S01]  /*24990*/  LDL R2, [R1+0x11a8] ;  /* 0x0011a80001027983 */ /* 0x000ee20000100800 */
[----:B----4-:R-:W-:-:S02]  /*249a0*/  @!P2 IMAD.MOV.U32 R4, RZ, RZ, R17 ;  /* 0x000000ffff04a224 */ /* 0x010fc400078e0011 */
[----:B------:R-:W-:-:S05]  /*249b0*/  @!P2 IMAD.MOV.U32 R5, RZ, RZ, R18 ;  /* 0x000000ffff05a224 */ /* 0x000fca00078e0012 */
[----:B------:R2:W4:Y:S02]  /*249c0*/  @!P2 LDG.E.U16 R11, [R4.64] ;  /* 0x00000006040ba981 */ /* 0x000524000c1e1500 */
[----:B--2---:R-:W-:Y:S02]  /*249d0*/  @!P2 IMAD.MOV.U32 R5, RZ, RZ, R16 ;  /* 0x000000ffff05a224 */ /* 0x004fe400078e0010 */
[----:B------:R-:W-:-:S05]  /*249e0*/  @!P2 IMAD.MOV.U32 R4, RZ, RZ, R15 ;  /* 0x000000ffff04a224 */ /* 0x000fca00078e000f */
[----:B------:R3:W2:Y:S02]  /*249f0*/  @!P2 LDG.E.U16 R10, [R4.64] ;  /* 0x00000006040aa981 */ /* 0x0006a4000c1e1500 */
[----:B---3--:R-:W-:Y:S02]  /*24a00*/  @!P2 IMAD.MOV.U32 R5, RZ, RZ, R14 ;  /* 0x000000ffff05a224 */ /* 0x008fe400078e000e */
[----:B------:R-:W-:-:S05]  /*24a10*/  @!P2 IMAD.MOV.U32 R4, RZ, RZ, R13 ;  /* 0x000000ffff04a224 */ /* 0x000fca00078e000d */
[----:B------:R0:W3:Y:S04]  /*24a20*/  @!P2 LDG.E.U16 R9, [R4.64] ;  /* 0x000000060409a981 */ /* 0x0000e8000c1e1500 */
[----:B------:R1:W-:Y:S04]  /*24a30*/  STL [R1+0x2a4c], R12 ;  /* 0x002a4c0c01007387 */ /* 0x0003e80000100800 */
[----:B------:R-:W-:Y:S04]  /*24a40*/  STS.U16 [R0+0x7200], R28 ;  /* 0x0072001c00007388 */ /* 0x000fe80000000400 */
[----:B------:R-:W-:Y:S04]  /*24a50*/  STS.U16 [R0+0x6800], R24 ;  /* 0x0068001800007388 */ /* 0x000fe80000000400 */
[----:B----4-:R2:W-:Y:S04]  /*24a60*/  STL [R1+0x2a50], R11 ;  /* 0x002a500b01007387 */ /* 0x0105e80000100800 */
[----:B------:R-:W-:Y:S01]  /*24a70*/  STS.U16 [R0+0x6a00], R25 ;  /* 0x006a001900007388 */ /* 0x000fe20000000400 */
[----:B------:R-:W-:-:S03]  /*24a80*/  PRMT R8, RZ, 0x7610, R8 ;  /* 0x00007610ff087816 */ /* 0x000fc60000000008 */
[----:B------:R-:W-:Y:S01]  /*24a90*/  STS.U16 [R0+0x6c00], R26 ;  /* 0x006c001a00007388 */ /* 0x000fe20000000400 */
[----:B0-----:R-:W-:Y:S02]  /*24aa0*/  @!P2 IMAD.MOV.U32 R4, RZ, RZ, R2 ;  /* 0x000000ffff04a224 */ /* 0x001fe400078e0002 */
[----:B------:R-:W-:Y:S01]  /*24ab0*/  @!P2 IMAD.MOV.U32 R5, RZ, RZ, R3 ;  /* 0x000000ffff05a224 */ /* 0x000fe200078e0003 */
[----:B------:R-:W-:Y:S04]  /*24ac0*/  STS.U16 [R0+0x6e00], R27 ;  /* 0x006e001b00007388 */ /* 0x000fe80000000400 */
[----:B------:R-:W-:Y:S04]  /*24ad0*/  STS.U16 [R0+0x7000], R29 ;  /* 0x0070001d00007388 */ /* 0x000fe80000000400 */
[----:B------:R0:W2:Y:S04]  /*24ae0*/  @!P2 LDG.E.U16 R8, [R4.64] ;  /* 0x000000060408a981 */ /* 0x0000a8000c1e1500 */
[----:B--2---:R2:W-:Y:S04]  /*24af0*/  STL [R1+0x2a54], R10 ;  /* 0x002a540a01007387 */ /* 0x0045e80000100800 */
[----:B---3--:R3:W-:Y:S01]  /*24b00*/  STL [R1+0x2a58], R9 ;  /* 0x002a580901007387 */ /* 0x0087e20000100800 */
[----:B-1----:R-:W4:Y:S02]  /*24b10*/  LDL.LU R12, [R1+0x594] ;  /* 0x00059400010c7983 */ /* 0x002f240000300800 */
[----:B--2---:R-:W2:Y:S02]  /*24b20*/  LDL R11, [R1+0x1188] ;  /* 0x00118800010b7983 */ /* 0x004ea40000100800 */
[----:B------:R-:W2:Y:S01]  /*24b30*/  LDL R10, [R1+0x1164] ;  /* 0x00116400010a7983 */ /* 0x000ea20000100800 */
[----:B---3--:R-:W3:Y:S01]  /*24b40*/  LDL R9, [R1+0x1168] ;  /* 0x0011680001097983 */ /* 0x008ee20000100800 */
[----:B------:R-:W2:Y:S02]  /*24b50*/  LDL.LU R19, [R1+0x598] ;  /* 0x0005980001137983 */ /* 0x000ea40000300800 */
[----:B------:R-:W2:Y:S02]  /*24b60*/  LDL.LU R13, [R1+0x58c] ;  /* 0x00058c00010d7983 */ /* 0x000ea40000300800 */
[----:B------:R-:W2:Y:S01]  /*24b70*/  LDL.LU R14, [R1+0x580] ;  /* 0x00058000010e7983 */ /* 0x000ea20000300800 */
[----:B------:R-:W2:Y:S01]  /*24b80*/  LDL.LU R15, [R1+0x1d4] ;  /* 0x0001d400010f7983 */ /* 0x000ea20000300800 */
        /* <DEDUP_REMOVED lines=15> */
[----:B0-----:R-:W2:Y:S01]  /*24c80*/  LDL.LU R4, [R1+0x590] ;  /* 0x0005900001047983 */ /* 0x001ea20000300800 */
[----:B------:R-:W3:Y:S01]  /*24c90*/  LDL R5, [R1+0x1184] ;  /* 0x0011840001057983 */ /* 0x000ee20000100800 */
[----:B------:R-:W-:-:S02]  /*24ca0*/  PRMT R7, RZ, 0x7610, R7 ;  /* 0x00007610ff077816 */ /* 0x000fc40000000007 */
[----:B------:R-:W-:Y:S01]  /*24cb0*/  PRMT R6, RZ, 0x7610, R6 ;  /* 0x00007610ff067816 */ /* 0x000fe20000000006 */
[----:B--2---:R0:W-:Y:S02]  /*24cc0*/  STS.U16 [R0+0x7400], R4 ;  /* 0x0074000400007388 */ /* 0x0041e40000000400 */
[----:B0-----:R-:W-:-:S05]  /*24cd0*/  @!P2 IMAD.MOV.U32 R4, RZ, RZ, R11 ;  /* 0x000000ffff04a224 */ /* 0x001fca00078e000b */
[----:B---3--:R0:W2:Y:S02]  /*24ce0*/  @!P2 LDG.E.U16 R7, [R4.64] ;  /* 0x000000060407a981 */ /* 0x0080a4000c1e1500 */
[----:B0-----:R-:W-:Y:S02]  /*24cf0*/  @!P2 IMAD.MOV.U32 R4, RZ, RZ, R9 ;  /* 0x000000ffff04a224 */ /* 0x001fe400078e0009 */
[----:B------:R-:W-:-:S05]  /*24d00*/  @!P2 IMAD.MOV.U32 R5, RZ, RZ, R10 ;  /* 0x000000ffff05a224 */ /* 0x000fca00078e000a */
[----:B------:R-:W3:Y:S04]  /*24d10*/  @!P2 LDG.E.U16 R6, [R4.64] ;  /* 0x000000060406a981 */ /* 0x000ee8000c1e1500 */
[----:B------:R0:W-:Y:S04]  /*24d20*/  STS.U16 [R0+0x7800], R19 ;  /* 0x0078001300007388 */ /* 0x0001e80000000400 */
[----:B----4-:R-:W-:Y:S04]  /*24d30*/  STS.U16 [R0+0x7600], R12 ;  /* 0x0076000c00007388 */ /* 0x010fe80000000400 */
[----:B------:R-:W-:Y:S04]  /*24d40*/  STS.U16 [R0+0x7a00], R13 ;  /* 0x007a000d00007388 */ /* 0x000fe80000000400 */
[----:B------:R-:W-:Y:S04]  /*24d50*/  STS.U16 [R0+0x7c00], R14 ;  /* 0x007c000e00007388 */ /* 0x000fe80000000400 */
[----:B------:R-:W-:Y:S01]  /*24d60*/  STS.U16 [R0+0x7e00], R15 ;  /* 0x007e000f00007388 */ /* 0x000fe20000000400 */
[----:B0-----:R-:W-:-:S03]  /*24d70*/  LOP3.LUT R19, R0, 0x10, RZ, 0x3c, !PT ;  /* 0x0000001000137812 */ /* 0x001fc600078e3cff */
[----:B------:R-:W-:Y:S04]  /*24d80*/  STL [R1+0x2a5c], R8 ;  /* 0x002a5c0801007387 */ /* 0x000fe80000100800 */
[----:B------:R-:W-:Y:S01]  /*24d90*/  STS.U16 [R19+0x80], R16 ;  /* 0x0000801013007388 */ /* 0x000fe20000000400 */
[----:B------:R-:W-:Y:S02]  /*24da0*/  STS.U16 [R19+0x280], R17 ;  /* 0x0002801113007388 */ /* 0x000fe40000000400 */
[----:B------:R-:W-:Y:S02]  /*24db0*/  STS.U16 [R19+0x480], R18 ;  /* 0x0004801213007388 */ /* 0x000fe40000000400 */
[----:B------:R-:W-:Y:S01]  /*24dc0*/  STS.U16 [R19+0x680], R20 ;  /* 0x0006801413007388 */ /* 0x000fe20000000400 */
[----:B------:R0:W-:Y:S04]  /*24dd0*/  STS.U16 [R19+0x880], R28 ;  /* 0x0008801c13007388 */ /* 0x0001e80000000400 */
[----:B--2---:R-:W-:Y:S04]  /*24de0*/  STL [R1+0x2a60], R7 ;  /* 0x002a600701007387 */ /* 0x004fe80000100800 */
[----:B---3--:R-:W-:Y:S01]  /*24df0*/  STL [R1+0x2a64], R6 ;  /* 0x002a640601007387 */ /* 0x008fe20000100800 */
[----:B0-----:R-:W2:Y:S02]  /*24e00*/  LDL.LU R28, [R1+0x104] ;  /* 0x00010400011c7983 */ /* 0x001ea40000300800 */
[----:B------:R-:W3:Y:S02]  /*24e10*/  LDL.LU R0, [R1+0xf4] ;  /* 0x0000f40001007983 */ /* 0x000ee40000300800 */
[----:B---3--:R0:W-:Y:S04]  /*24e20*/  STL [R1+0x2a70], R0 ;  /* 0x002a700001007387 */ /* 0x0081e80000100800 */
[----:B0-----:R-:W3:Y:S01]  /*24e30*/  LDL.LU R0, [R1+0xf8] ;  /* 0x0000f80001007983 */ /* 0x001ee20000300800 */
[----:B------:R-:W-:Y:S02]  /*24e40*/  STS.U16 [R19+0xa80], R21 ;  /* 0x000a801513007388 */ /* 0x000fe40000000400 */
[----:B------:R-:W-:Y:S02]  /*24e50*/  STS.U16 [R19+0xc80], R22 ;  /* 0x000c801613007388 */ /* 0x000fe40000000400 */
[----:B------:R-:W-:Y:S01]  /*24e60*/  STS.U16 [R19+0xe80], R23 ;  /* 0x000e801713007388 */ /* 0x000fe20000000400 */
[----:B------:R-:W-:Y:S01]  /*24e70*/  STS.U16 [R19+0x1080], R24 ;  /* 0x0010801813007388 */ /* 0x000fe20000000400 */
[----:B------:R-:W-:Y:S02]  /*24e80*/  STS.U16 [R19+0x1280], R25 ;  /* 0x0012801913007388 */ /* 0x000fe40000000400 */
[----:B------:R-:W-:Y:S02]  /*24e90*/  STS.U16 [R19+0x1480], R26 ;  /* 0x0014801a13007388 */ /* 0x000fe40000000400 */
[----:B------:R-:W-:Y:S01]  /*24ea0*/  STS.U16 [R19+0x1680], R27 ;  /* 0x0016801b13007388 */ /* 0x000fe20000000400 */
[----:B------:R-:W-:Y:S01]  /*24eb0*/  STS.U16 [R19+0x1880], R29 ;  /* 0x0018801d13007388 */ /* 0x000fe20000000400 */
[----:B------:R-:W-:Y:S02]  /*24ec0*/  STS.U16 [R19+0x1a80], R2 ;  /* 0x001a800213007388 */ /* 0x000fe40000000400 */
[----:B------:R-:W-:Y:S01]  /*24ed0*/  STS.U16 [R19+0x1c80], R3 ;  /* 0x001c800313007388 */ /* 0x000fe20000000400 */
[----:B---3--:R0:W-:Y:S04]  /*24ee0*/  STL [R1+0x2a74], R0 ;  /* 0x002a740001007387 */ /* 0x0081e80000100800 */
[----:B0-----:R-:W3:Y:S01]  /*24ef0*/  LDL.LU R0, [R1+0xfc] ;  /* 0x0000fc0001007983 */ /* 0x001ee20000300800 */
[----:B------:R-:W4:Y:S02]  /*24f00*/  LDL.LU R6, [R1+0xf0] ;  /* 0x0000f00001067983 */ /* 0x000f240000300800 */
[----:B------:R-:W4:Y:S02]  /*24f10*/  LDL.LU R4, [R1+0xec] ;  /* 0x0000ec0001047983 */ /* 0x000f240000300800 */
[----:B------:R-:W4:Y:S01]  /*24f20*/  LDL.LU R5, [R1+0xe8] ;  /* 0x0000e80001057983 */ /* 0x000f220000300800 */
[----:B------:R-:W4:Y:S01]  /*24f30*/  LDL.LU R7, [R1+0xe4] ;  /* 0x0000e40001077983 */ /* 0x000f220000300800 */
        /* <DEDUP_REMOVED lines=20> */
[----:B------:R-:W4:Y:S03]  /*25080*/  LDL.LU R29, [R1+0x90] ;  /* 0x00009000011d7983 */ /* 0x000f260000300800 */
[----:B--2---:R0:W-:Y:S01]  /*25090*/  STS.U16 [R19+0x1e80], R28 ;  /* 0x001e801c13007388 */ /* 0x0041e20000000400 */
[----:B------:R-:W2:Y:S03]  /*250a0*/  LDL.LU R2, [R1+0x8c] ;  /* 0x00008c0001027983 */ /* 0x000ea60000300800 */
[----:B0-----:R-:W2:Y:S04]  /*250b0*/  LDL.LU R28, [R1+0x88] ;  /* 0x00008800011c7983 */ /* 0x001ea80000300800 */
[----:B---3--:R0:W-:Y:S04]  /*250c0*/  STS.U16 [R19+0x2080], R0 ;  /* 0x0020800013007388 */ /* 0x0081e80000000400 */
[----:B0-----:R-:W3:Y:S04]  /*250d0*/  LDL.LU R0, [R1+0x2a74] ;  /* 0x002a740001007983 */ /* 0x001ee80000300800 */
[----:B---3--:R0:W-:Y:S04]  /*250e0*/  STS.U16 [R19+0x2280], R0 ;  /* 0x0022800013007388 */ /* 0x0081e80000000400 */
[----:B0-----:R-:W3:Y:S04]  /*250f0*/  LDL.LU R0, [R1+0x2a70] ;  /* 0x002a700001007983 */ /* 0x001ee80000300800 */
[----:B---3--:R-:W-:Y:S01]  /*25100*/  STS.U16 [R19+0x2480], R0 ;  /* 0x0024800013007388 */ /* 0x008fe20000000400 */
[----:B----4-:R-:W-:Y:S02]  /*25110*/  STS.U16 [R19+0x2680], R6 ;  /* 0x0026800613007388 */ /* 0x010fe40000000400 */
        /* <DEDUP_REMOVED lines=13> */
[----:B------:R0:W-:Y:S02]  /*251f0*/  STS.U16 [R19+0x4280], R3 ;  /* 0x0042800313007388 */ /* 0x0001e40000000400 */
[----:B0-----:R-:W3:Y:S01]  /*25200*/  LDL.LU R3, [R1+0x84] ;  /* 0x0000840001037983 */ /* 0x001ee20000300800 */
[----:B------:R-:W4:Y:S03]  /*25210*/  LDL.LU R6, [R1+0x78] ;  /* 0x0000780001067983 */ /* 0x000f260000300800 */
[----:B----4-:R0:W-:Y:S04]  /*25220*/  STL [R1+0x2a68], R6 ;  /* 0x002a680601007387 */ /* 0x0101e80000100800 */
[----:B0-----:R-:W4:Y:S04]  /*25230*/  LDL.LU R6, [R1+0x7c] ;  /* 0x00007c0001067983 */ /* 0x001f280000300800 */
        /* <DEDUP_REMOVED lines=10> */
[----:B--2---:R-:W-:Y:S02]  /*252e0*/  STS.U16 [R19+0x5880], R2 ;  /* 0x0058800213007388 */ /* 0x004fe40000000400 */
[----:B------:R-:W-:Y:S01]  /*252f0*/  STS.U16 [R19+0x5a80], R28 ;  /* 0x005a801c13007388 */ /* 0x000fe20000000400 */
[----:B----4-:R0:W-:Y:S04]  /*25300*/  STL [R1+0x2a6c], R6 ;  /* 0x002a6c0601007387 */ /* 0x0101e80000100800 */
[----:B0-----:R-:W2:Y:S01]  /*25310*/  LDL.LU R6, [R1+0x80] ;  /* 0x0000800001067983 */ /* 0x001ea20000300800 */
        /* <DEDUP_REMOVED lines=21> */
[----:B------:R-:W4:Y:S01]  /*25470*/  LDL.LU R29, [R1+0x1c] ;  /* 0x00001c00011d7983 */ /* 0x000f220000300800 */
[----:B---3--:R0:W-:Y:S01]  /*25480*/  STS.U16 [R19+0x5c80], R3 ;  /* 0x005c800313007388 */ /* 0x0081e20000000400 */
[----:B------:R-:W4:Y:S03]  /*25490*/  LDL.LU R2, [R1+0x18] ;  /* 0x0000180001027983 */ /* 0x000f260000300800 */
[----:B0-----:R-:W4:Y:S01]  /*254a0*/  LDL.LU R3, [R1+0x14] ;  /* 0x0000140001037983 */ /* 0x001f220000300800 */
[----:B------:R-:W4:Y:S02]  /*254b0*/  LDL.LU R0, [R1+0x10] ;  /* 0x0000100001007983 */ /* 0x000f240000300800 */
[----:B------:R-:W4:Y:S02]  /*254c0*/  LDL.LU R4, [R1+0xc] ;  /* 0x00000c0001047983 */ /* 0x000f240000300800 */
[----:B------:R-:W4:Y:S01]  /*254d0*/  LDL.LU R5, [R1+0x8] ;  /* 0x0000080001057983 */ /* 0x000f220000300800 */
[----:B--2---:R0:W-:Y:S04]  /*254e0*/  STS.U16 [R19+0x5e80], R6 ;  /* 0x005e800613007388 */ /* 0x0041e80000000400 */
[----:B0-----:R-:W2:Y:S04]  /*254f0*/  LDL.LU R6, [R1+0x2a6c] ;  /* 0x002a6c0001067983 */ /* 0x001ea80000300800 */
[----:B--2---:R0:W-:Y:S04]  /*25500*/  STS.U16 [R19+0x6080], R6 ;  /* 0x0060800613007388 */ /* 0x0041e80000000400 */
[----:B0-----:R-:W2:Y:S04]  /*25510*/  LDL.LU R6, [R1+0x2a68] ;  /* 0x002a680001067983 */ /* 0x001ea80000300800 */
[----:B--2---:R0:W-:Y:S01]  /*25520*/  STS.U16 [R19+0x6280], R6 ;  /* 0x0062800613007388 */ /* 0x0041e20000000400 */
[----:B----4-:R1:W-:Y:S02]  /*25530*/  STS.U16 [R19+0x6480], R7 ;  /* 0x0064800713007388 */ /* 0x0103e40000000400 */
[----:B------:R2:W-:Y:S02]  /*25540*/  STS.U16 [R19+0x6680], R8 ;  /* 0x0066800813007388 */ /* 0x0005e40000000400 */
[----:B------:R4:W-:Y:S01]  /*25550*/  STS.U16 [R19+0x6880], R9 ;  /* 0x0068800913007388 */ /* 0x0009e20000000400 */
[----:B------:R4:W-:Y:S01]  /*25560*/  STS.U16 [R19+0x6a80], R10 ;  /* 0x006a800a13007388 */ /* 0x0009e20000000400 */
[----:B------:R4:W-:Y:S03]  /*25570*/  STS.U16 [R19+0x6c80], R11 ;  /* 0x006c800b13007388 */ /* 0x0009e60000000400 */
[----:B0-----:R-:W3:Y:S01]  /*25580*/  LDL.LU R6, [R1+0x2a64] ;  /* 0x002a640001067983 */ /* 0x001ee20000300800 */
[----:B-1----:R-:W3:Y:S02]  /*25590*/  LDL.LU R7, [R1+0x2a60] ;  /* 0x002a600001077983 */ /* 0x002ee40000300800 */
[----:B--2---:R-:W2:Y:S02]  /*255a0*/  LDL.LU R8, [R1+0x2a5c] ;  /* 0x002a5c0001087983 */ /* 0x004ea40000300800 */
[----:B----4-:R-:W3:Y:S01]  /*255b0*/  LDL.LU R9, [R1+0x2a58] ;  /* 0x002a580001097983 */ /* 0x010ee20000300800 */
[----:B------:R-:W2:Y:S01]  /*255c0*/  LDL.LU R10, [R1+0x2a54] ;  /* 0x002a5400010a7983 */ /* 0x000ea20000300800 */
[----:B------:R-:W2:Y:S03]  /*255d0*/  LDL.LU R11, [R1+0x2a50] ;  /* 0x002a5000010b7983 */ /* 0x000ea60000300800 */
[----:B------:R0:W-:Y:S01]  /*255e0*/  STS.U16 [R19+0x6e80], R12 ;  /* 0x006e800c13007388 */ /* 0x0001e20000000400 */
[----:B------:R1:W-:Y:S02]  /*255f0*/  STS.U16 [R19+0x7080], R13 ;  /* 0x0070800d13007388 */ /* 0x0003e40000000400 */
[----:B------:R1:W-:Y:S02]  /*25600*/  STS.U16 [R19+0x7280], R14 ;  /* 0x0072800e13007388 */ /* 0x0003e40000000400 */
[----:B------:R1:W-:Y:S01]  /*25610*/  STS.U16 [R19+0x7480], R15 ;  /* 0x0074800f13007388 */ /* 0x0003e20000000400 */
[----:B------:R1:W-:Y:S01]  /*25620*/  STS.U16 [R19+0x7680], R16 ;  /* 0x0076801013007388 */ /* 0x0003e20000000400 */
[----:B------:R1:W-:Y:S03]  /*25630*/  STS.U16 [R19+0x7880], R17 ;  /* 0x0078801113007388 */ /* 0x0003e60000000400 */
[----:B0-----:R-:W2:Y:S01]  /*25640*/  LDL.LU R12, [R1+0x2a4c] ;  /* 0x002a4c00010c7983 */ /* 0x001ea20000300800 */
[----:B-1----:R-:W2:Y:S03]  /*25650*/  LDL.LU R13, [R1+0x2a48] ;  /* 0x002a4800010d7983 */ /* 0x002ea60000300800 */
[----:B------:R-:W2:Y:S01]  /*25660*/  LDL.LU R14, [R1+0x2a44] ;  /* 0x002a4400010e7983 */ /* 0x000ea20000300800 */
[----:B------:R-:W2:Y:S03]  /*25670*/  LDL.LU R15, [R1+0x2a40] ;  /* 0x002a4000010f7983 */ /* 0x000ea60000300800 */
[----:B------:R-:W2:Y:S01]  /*25680*/  LDL.LU R16, [R1+0x2a3c] ;  /* 0x002a3c0001107983 */ /* 0x000ea20000300800 */
[----:B------:R-:W2:Y:S03]  /*25690*/  LDL.LU R17, [R1+0x2a38] ;  /* 0x002a380001117983 */ /* 0x000ea60000300800 */
[----:B------:R0:W-:Y:S01]  /*256a0*/  STS.U16 [R19+0x7a80], R18 ;  /* 0x007a801213007388 */ /* 0x0001e20000000400 */
[----:B------:R1:W-:Y:S03]  /*256b0*/  STS.U16 [R19+0x7c80], R28 ;  /* 0x007c801c13007388 */ /* 0x0003e60000000400 */
[----:B0-----:R-:W2:Y:S01]  /*256c0*/  LDL.LU R18, [R1+0x2a34] ;  /* 0x002a340001127983 */ /* 0x001ea20000300800 */
[----:B-1----:R-:W2:Y:S03]  /*256d0*/  LDL.LU R28, [R1+0x2a30] ;  /* 0x002a3000011c7983 */ /* 0x002ea60000300800 */
[----:B--2---:R0:W-:Y:S04]  /*256e0*/  STS.U16 [R19+0x7e80], R28 ;  /* 0x007e801c13007388 */ /* 0x0041e80000000400 */
[----:B0-----:R-:W2:Y:S01]  /*256f0*/  LDL.LU R19, [R1+0x2a2c] ;  /* 0x002a2c0001137983 */ /* 0x001ea20000300800 */
[----:B------:R-:W2:Y:S03]  /*25700*/  LDL.LU R28, [R1+0x2a28] ;  /* 0x002a2800011c7983 */ /* 0x000ea60000300800 */
[----:B--2---:R0:W-:Y:S01]  /*25710*/  STS.U16 [R28+0x100], R20 ;  /* 0x000100141c007388 */ /* 0x0041e20000000400 */
[----:B------:R1:W-:Y:S02]  /*25720*/  STS.U16 [R28+0x300], R21 ;  /* 0x000300151c007388 */ /* 0x0003e40000000400 */
[----:B------:R2:W-:Y:S02]  /*25730*/  STS.U16 [R28+0x500], R22 ;  /* 0x000500161c007388 */ /* 0x0005e40000000400 */
[----:B------:R3:W-:Y:S01]  /*25740*/  STS.U16 [R28+0x700], R23 ;  /* 0x000700171c007388 */ /* 0x0007e20000000400 */
[----:B------:R3:W-:Y:S01]  /*25750*/  STS.U16 [R28+0x900], R24 ;  /* 0x000900181c007388 */ /* 0x0007e20000000400 */
[----:B------:R3:W-:Y:S03]  /*25760*/  STS.U16 [R28+0xb00], R25 ;  /* 0x000b00191c007388 */ /* 0x0007e60000000400 */
[----:B0-----:R-:W4:Y:S01]  /*25770*/  LDL.LU R20, [R1+0x2a24] ;  /* 0x002a240001147983 */ /* 0x001f220000300800 */
[----:B-1----:R-:W4:Y:S02]  /*25780*/  LDL.LU R21, [R1+0x2a20] ;  /* 0x002a200001157983 */ /* 0x002f240000300800 */
[----:B--2---:R-:W2:Y:S02]  /*25790*/  LDL.LU R22, [R1+0x2a1c] ;  /* 0x002a1c0001167983 */ /* 0x004ea40000300800 */
[----:B---3--:R-:W3:Y:S01]  /*257a0*/  LDL.LU R23, [R1+0x2a18] ;  /* 0x002a180001177983 */ /* 0x008ee20000300800 */
[----:B------:R-:W2:Y:S01]  /*257b0*/  LDL.LU R24, [R1+0x2a14] ;  /* 0x002a140001187983 */ /* 0x000ea20000300800 */
[----:B------:R-:W2:Y:S03]  /*257c0*/  LDL.LU R25, [R1+0x2a10] ;  /* 0x002a100001197983 */ /* 0x000ea60000300800 */
[----:B------:R0:W-:Y:S01]  /*257d0*/  STS.U16 [R28+0xd00], R26 ;  /* 0x000d001a1c007388 */ /* 0x0001e20000000400 */
[----:B------:R1:W-:Y:S02]  /*257e0*/  STS.U16 [R28+0xf00], R27 ;  /* 0x000f001b1c007388 */ /* 0x0003e40000000400 */
[----:B------:R1:W-:Y:S02]  /*257f0*/  STS.U16 [R28+0x1100], R29 ;  /* 0x0011001d1c007388 */ /* 0x0003e40000000400 */
[----:B------:R1:W-:Y:S01]  /*25800*/  STS.U16 [R28+0x1300], R2 ;  /* 0x001300021c007388 */ /* 0x0003e20000000400 */
[----:B------:R1:W-:Y:S04]  /*25810*/  STS.U16 [R28+0x1500], R3 ;  /* 0x001500031c007388 */ /* 0x0003e80000000400 */
[----:B0-----:R-:W2:Y:S01]  /*25820*/  LDL.LU R26, [R1+0x2a0c] ;  /* 0x002a0c00011a7983 */ /* 0x001ea20000300800 */
[----:B-1----:R-:W2:Y:S03]  /*25830*/  LDL.LU R27, [R1+0x2a08] ;  /* 0x002a0800011b7983 */ /* 0x002ea60000300800 */
[----:B------:R-:W2:Y:S01]  /*25840*/  LDL.LU R29, [R1+0x2a04] ;  /* 0x002a0400011d7983 */ /* 0x000ea20000300800 */
[----:B------:R-:W2:Y:S03]  /*25850*/  LDL.LU R2, [R1+0x2a00] ;  /* 0x002a000001027983 */ /* 0x000ea60000300800 */
[----:B------:R-:W2:Y:S04]  /*25860*/  LDL.LU R3, [R1+0x29fc] ;  /* 0x0029fc0001037983 */ /* 0x000ea80000300800 */
[----:B------:R-:W-:Y:S01]  /*25870*/  STS.U16 [R28+0x1700], R0 ;  /* 0x001700001c007388 */ /* 0x000fe20000000400 */
[----:B------:R-:W-:Y:S02]  /*25880*/  STS.U16 [R28+0x1900], R4 ;  /* 0x001900041c007388 */ /* 0x000fe40000000400 */
[----:B------:R-:W-:Y:S01]  /*25890*/  STS.U16 [R28+0x1b00], R5 ;  /* 0x001b00051c007388 */ /* 0x000fe20000000400 */
[----:B--2---:R0:W-:Y:S01]  /*258a0*/  STS.U16 [R28+0x1d00], R3 ;  /* 0x001d00031c007388 */ /* 0x0041e20000000400 */
[----:B------:R1:W-:Y:S03]  /*258b0*/  STS.U16 [R28+0x1f00], R2 ;  /* 0x001f00021c007388 */ /* 0x0003e60000000400 */
[----:B0-----:R-:W2:Y:S01]  /*258c0*/  LDL.LU R3, [R1+0x29f8] ;  /* 0x0029f80001037983 */ /* 0x001ea20000300800 */
[----:B------:R-:W2:Y:S02]  /*258d0*/  LDL R5, [R1+0xe30] ;  /* 0x000e300001057983 */ /* 0x000ea40000100800 */
[----:B------:R-:W2:Y:S02]  /*258e0*/  LDL R4, [R1+0x160c] ;  /* 0x00160c0001047983 */ /* 0x000ea40000100800 */
[----:B-1----:R-:W2:Y:S01]  /*258f0*/  LDL.LU R2, [R1+0xe44] ;  /* 0x000e440001027983 */ /* 0x002ea20000300800 */
[----:B------:R-:W-:Y:S01]  /*25900*/  STS.U16 [R28+0x2100], R29 ;  /* 0x0021001d1c007388 */ /* 0x000fe20000000400 */
[----:B------:R-:W-:Y:S02]  /*25910*/  STS.U16 [R28+0x2300], R27 ;  /* 0x0023001b1c007388 */ /* 0x000fe40000000400 */
[----:B------:R-:W-:Y:S02]  /*25920*/  STS.U16 [R28+0x2500], R26 ;  /* 0x0025001a1c007388 */ /* 0x000fe40000000400 */
[----:B------:R-:W-:Y:S01]  /*25930*/  STS.U16 [R28+0x2700], R25 ;  /* 0x002700191c007388 */ /* 0x000fe20000000400 */
[----:B------:R-:W-:Y:S01]  /*25940*/  STS.U16 [R28+0x2900], R24 ;  /* 0x002900181c007388 */ /* 0x000fe20000000400 */
[----:B---3--:R-:W-:Y:S02]  /*25950*/  STS.U16 [R28+0x2b00], R23 ;  /* 0x002b00171c007388 */ /* 0x008fe40000000400 */
[----:B------:R-:W-:Y:S02]  /*25960*/  STS.U16 [R28+0x2d00], R22 ;  /* 0x002d00161c007388 */ /* 0x000fe40000000400 */
[----:B----4-:R-:W-:Y:S01]  /*25970*/  STS.U16 [R28+0x2f00], R21 ;  /* 0x002f00151c007388 */ /* 0x010fe20000000400 */
[----:B------:R-:W-:Y:S04]  /*25980*/  STS.U16 [R28+0x3100], R20 ;  /* 0x003100141c007388 */ /* 0x000fe80000000400 */
[----:B--2---:R0:W-:Y:S01]  /*25990*/  STL [R1+0x29f0], R2 ;  /* 0x0029f00201007387 */ /* 0x0041e20000100800 */
[----:B------:R-:W-:Y:S01]  /*259a0*/  STS.U16 [R28+0x3300], R19 ;  /* 0x003300131c007388 */ /* 0x000fe20000000400 */
[----:B0-----:R-:W-:-:S02]  /*259b0*/  PRMT R2, RZ, 0x7610, R2 ;  /* 0x00007610ff027816 */ /* 0x001fc40000000002 */
[----:B------:R-:W2:Y:S04]  /*259c0*/  LDL.LU R0, [R1+0xe3c] ;  /* 0x000e3c0001007983 */ /* 0x000ea80000300800 */
[----:B------:R-:W3:Y:S04]  /*259d0*/  @!P2 LDG.E.U16 R2, [R4.64] ;  /* 0x000000060402a981 */ /* 0x000ee8000c1e1500 */
        /* <DEDUP_REMOVED lines=12> */
[----:B------:R0:W-:Y:S04]  /*25aa0*/  STS.U16 [R28+0x4d00], R6 ;  /* 0x004d00061c007388 */ /* 0x0001e80000000400 */
[----:B0-----:R-:W4:Y:S04]  /*25ab0*/  LDL.LU R28, [R1+0x29f4] ;  /* 0x0029f400011c7983 */ /* 0x001f280000300800 */
[----:B---3--:R0:W-:Y:S04]  /*25ac0*/  STL [R1+0x104], R2 ;  /* 0x0001040201007387 */ /* 0x0081e80000100800 */
[----:B0-----:R-:W3:Y:S01]  /*25ad0*/  LDL.LU R2, [R1+0x29f0] ;  /* 0x0029f00001027983 */ /* 0x001ee20000300800 */
[----:B------:R-:W2:Y:S02]  /*25ae0*/  LDL R4, [R1+0xe20] ;  /* 0x000e200001047983 */ /* 0x000ea40000100800 */
[----:B------:R-:W2:Y:S01]  /*25af0*/  LDL R5, [R1+0x15fc] ;  /* 0x0015fc0001057983 */ /* 0x000ea20000100800 */
[----:B----4-:R-:W-:-:S02]  /*25b00*/  PRMT R28, RZ, 0x7610, R28 ;  /* 0x00007610ff1c7816 */ /* 0x010fc4000000001c */
[----:B--2---:R-:W-:-:S04]  /*25b10*/  @!P2 LOP3.LUT R5, R5, R4, RZ, 0x3c, !PT ;  /* 0x000000040505a212 */ /* 0x004fc800078e3cff */
[----:B------:R-:W-:-:S04]  /*25b20*/  @!P2 LOP3.LUT R4, R5, R4, RZ, 0x3c, !PT ;  /* 0x000000040504a212 */ /* 0x000fc800078e3cff */
[----:B------:R-:W-:-:S05]  /*25b30*/  @!P2 LOP3.LUT R5, R5, R4, RZ, 0x3c, !PT ;  /* 0x000000040505a212 */ /* 0x000fca00078e3cff */
[----:B------:R-:W2:Y:S04]  /*25b40*/  @!P2 LDG.E.U16 R28, [R4.64] ;  /* 0x00000006041ca981 */ /* 0x000ea8000c1e1500 */
[----:B--2---:R0:W-:Y:S04]  /*25b50*/  STL [R1+0x100], R28 ;  /* 0x0001001c01007387 */ /* 0x0041e80000100800 */
[----:B0-----:R-:W2:Y:S01]  /*25b60*/  LDL.LU R28, [R1+0x29ec] ;  /* 0x0029ec00011c7983 */ /* 0x001ea20000300800 */
[----:B------:R-:W4:Y:S02]  /*25b70*/  LDL R4, [R1+0x15dc] ;  /* 0x0015dc0001047983 */ /* 0x000f240000100800 */
[----:B------:R-:W4:Y:S01]  /*25b80*/  LDL R5, [R1+0x15e0] ;  /* 0x0015e00001057983 */ /* 0x000f220000100800 */
[----:B------:R-:W-:-:S02]  /*25b90*/  PRMT R3, RZ, 0x7610, R3 ;  /* 0x00007610ff037816 */ /* 0x000fc40000000003 */
[----:B----4-:R-:W-:-:S04]  /*25ba0*/  @!P2 LOP3.LUT R5, R5, R4, RZ, 0x3c, !PT ;  /* 0x000000040505a212 */ /* 0x010fc800078e3cff */
[----:B------:R-:W-:-:S04]  /*25bb0*/  @!P2 LOP3.LUT R4, R5, R4, RZ, 0x3c, !PT ;  /* 0x000000040504a212 */ /* 0x000fc800078e3cff */
[----:B------:R-:W-:-:S05]  /*25bc0*/  @!P2 LOP3.LUT R5, R5, R4, RZ, 0x3c, !PT ;  /* 0x000000040505a212 */ /* 0x000fca00078e3cff */
[----:B------:R-:W4:Y:S04]  /*25bd0*/  @!P2 LDG.E.U16 R3, [R4.64] ;  /* 0x000000060403a981 */ /* 0x000f28000c1e1500 */
[----:B----4-:R0:W-:Y:S04]  /*25be0*/  STL [R1+0xfc], R3 ;  /* 0x0000fc0301007387 */ /* 0x0101e80000100800 */
[----:B0-----:R-:W4:Y:S01]  /*25bf0*/  LDL.LU R3, [R1+0x29e8] ;  /* 0x0029e80001037983 */ /* 0x001f220000300800 */
[----:B------:R-:W3:Y:S02]  /*25c00*/  LDL R4, [R1+0x15bc] ;  /* 0x0015bc0001047983 */ /* 0x000ee40000100800 */
[----:B------:R-:W3:Y:S01]  /*25c10*/  LDL R5, [R1+0x15c0] ;  /* 0x0015c00001057983 */ /* 0x000ee20000100800 */
[----:B--2---:R-:W-:-:S02]  /*25c20*/  PRMT R28, RZ, 0x7610, R28 ;  /* 0x00007610ff1c7816 */ /* 0x004fc4000000001c */
[----:B---3--:R-:W-:-:S04]  /*25c30*/  @!P2 LOP3.LUT R5, R5, R4, RZ, 0x3c, !PT ;  /* 0x000000040505a212 */ /* 0x008fc800078e3cff */
[----:B------:R-:W-:-:S04]  /*25c40*/  @!P2 LOP3.LUT R4, R5, R4, RZ, 0x3c, !PT ;  /* 0x000000040504a212 */ /* 0x000fc800078e3cff */
[----:B------:R-:W-:-:S05]  /*25c50*/  @!P2 LOP3.LUT R5, R5, R4, RZ, 0x3c, !PT ;  /* 0x000000040505a212 */ /* 0x000fca00078e3cff */
[----:B------:R-:W2:Y:S04]  /*25c60*/  @!P2 LDG.E.U16 R28, [R4.64] ;  /* 0x00000006041ca981 */ /* 0x000ea8000c1e1500 */
[----:B--2---:R0:W-:Y:S04]  /*25c70*/  STL [R1+0xf8], R28 ;  /* 0x0000f81c01007387 */ /* 0x0041e80000100800 */
[----:B0-----:R-:W2:Y:S01]  /*25c80*/  LDL.LU R28, [R1+0x29e4] ;  /* 0x0029e400011c7983 */ /* 0x001ea20000300800 */
[----:B------:R-:W3:Y:S02]  /*25c90*/  LDL R4, [R1+0x159c] ;  /* 0x00159c0001047983 */ /* 0x000ee40000100800 */
[----:B------:R-:W3:Y:S01]  /*25ca0*/  LDL R5, [R1+0x15a0] ;  /* 0x0015a00001057983 */ /* 0x000ee20000100800 */
[----:B----4-:R-:W-:-:S02]  /*25cb0*/  PRMT R3, RZ, 0x7610, R3 ;  /* 0x00007610ff037816 */ /* 0x010fc40000000003 */
[----:B---3--:R-:W-:-:S04]  /*25cc0*/  @!P2 LOP3.LUT R5, R5, R4, RZ, 0x3c, !PT ;  /* 0x000000040505a212 */ /* 0x008fc800078e3cff */
[----:B------:R-:W-:-:S04]  /*25cd0*/  @!P2 LOP3.LUT R4, R5, R4, RZ, 0x3c, !PT ;  /* 0x000000040504a212 */ /* 0x000fc800078e3cff */
[----:B------:R-:W-:-:S05]  /*25ce0*/  @!P2 LOP3.LUT R5, R5, R4, RZ, 0x3c, !PT ;  /* 0x000000040505a212 */ /* 0x000fca00078e3cff */
[----:B------:R-:W3:Y:S04]  /*25cf0*/  @!P2 LDG.E.U16 R3, [R4.64] ;  /* 0x000000060403a981 */ /* 0x000ee8000c1e1500 */
[----:B---3--:R0:W-:Y:S04]  /*25d00*/  STL [R1+0xf4], R3 ;  /* 0x0000f40301007387 */ /* 0x0081e80000100800 */
[----:B0-----:R-:W3:Y:S01]  /*25d10*/  LDL.LU R3, [R1+0x29e0] ;  /* 0x0029e00001037983 */ /* 0x001ee20000300800 */
[----:B------:R-:W4:Y:S02]  /*25d20*/  LDL R4, [R1+0x157c] ;  /* 0x00157c0001047983 */ /* 0x000f240000100800 */
[----:B------:R-:W4:Y:S01]  /*25d30*/  LDL R5, [R1+0x1580] ;  /* 0x0015800001057983 */ /* 0x000f220000100800 */
[----:B--2---:R-:W-:-:S02]  /*25d40*/  PRMT R28, RZ, 0x7610, R28 ;  /* 0x00007610ff1c7816 */ /* 0x004fc4000000001c */
[----:B----4-:R-:W-:-:S04]  /*25d50*/  @!P2 LOP3.LUT R5, R5, R4, RZ, 0x3c, !PT ;  /* 0x000000040505a212 */ /* 0x010fc800078e3cff */
[----:B------:R-:W-:-:S04]  /*25d60*/  @!P2 LOP3.LUT R4, R5, R4, RZ, 0x3c, !PT ;  /* 0x000000040504a212 */ /* 0x000fc800078e3cff */
[----:B------:R-:W-:-:S05]  /*25d70*/  @!P2 LOP3.LUT R5, R5, R4, RZ, 0x3c, !PT ;  /* 0x000000040505a212 */ /* 0x000fca00078e3cff */
[----:B------:R-:W2:Y:S04]  /*25d80*/  @!P2 LDG.E.U16 R28, [R4.64] ;  /* 0x00000006041ca981 */ /* 0x000ea8000c1e1500 */
[----:B--2---:R0:W-:Y:S04]  /*25d90*/  STL [R1+0xf0], R28 ;  /* 0x0000f01c01007387 */ /* 0x0041e80000100800 */
[----:B0-----:R-:W2:Y:S01]  /*25da0*/  LDL.LU R28, [R1+0x29dc] ;  /* 0x0029dc00011c7983 */ /* 0x001ea20000300800 */
[----:B------:R-:W4:Y:S02]  /*25db0*/  LDL R4, [R1+0x155c] ;  /* 0x00155c0001047983 */ /* 0x000f240000100800 */
[----:B------:R-:W4:Y:S01]  /*25dc0*/  LDL R5, [R1+0x1560] ;  /* 0x0015600001057983 */ /* 0x000f220000100800 */
[----:B---3--:R-:W-:-:S02]  /*25dd0*/  PRMT R3, RZ, 0x7610, R3 ;  /* 0x00007610ff037816 */ /* 0x008fc40000000003 */
[----:B----4-:R-:W-:-:S04]  /*25de0*/  @!P2 LOP3.LUT R5, R5, R4, RZ, 0x3c, !PT ;  /* 0x000000040505a212 */ /* 0x010fc800078e3cff */
        /* <DEDUP_REMOVED lines=231> */
[----:B------:R-:W4:Y:S02]  /*26c60*/  LDL R5, [R1+0x1220] ;  /* 0x0012200001057983 */ /* 0x000f240000100800 */
[----:B----4-:R-:W-:-:S02]  /*26c70*/  @!P2 LOP3.LUT R5, R5, R4, RZ, 0x3c, !PT ;  /* 0x000000040505a212 */ /* 0x010fc400078e3cff */
[----:B--2---:R-:W-:Y:S02]  /*26c80*/  PRMT R28, RZ, 0x7610, R28 ;  /* 0x00007610ff1c7816 */ /* 0x004fe4000000001c */
        /* <DEDUP_REMOVED lines=164> */
[----:B------:R0:W3:Y:S04]  /*276d0*/  @!P2 LDG.E.U16 R3, [R4.64] ;  /* 0x000000060403a981 */ /* 0x0000e8000c1e1500 */
[----:B0-----:R-:W4:Y:S04]  /*276e0*/  LDL R4, [R1+0x1084] ;  /* 0x0010840001047983 */ /* 0x001f280000100800 */
[----:B------:R-:W4:Y:S01]  /*276f0*/  LDL R5, [R1+0x1088] ;  /* 0x0010880001057983 */ /* 0x000f220000100800 */
[----:B--2---:R-:W-:Y:S02]  /*27700*/  PRMT R28, RZ, 0x7610, R28 ;  /* 0x00007610ff1c7816 */ /* 0x004fe4000000001c */
[----:B----4-:R-:W-:-:S04]  /*27710*/  @!P2 LOP3.LUT R5, R5, R4, RZ, 0x3c, !PT ;  /* 0x000000040505a212 */ /* 0x010fc800078e3cff */
[----:B------:R-:W-:-:S04]  /*27720*/  @!P2 LOP3.LUT R4, R5, R4, RZ, 0x3c, !PT ;  /* 0x000000040504a212 */ /* 0x000fc800078e3cff */
[----:B------:R-:W-:-:S05]  /*27730*/  @!P2 LOP3.LUT R5, R5, R4, RZ, 0x3c, !PT ;  /* 0x000000040505a212 */ /* 0x000fca00078e3cff */
[----:B------:R-:W2:Y:S04]  /*27740*/  @!P2 LDG.E.U16 R28, [R4.64] ;  /* 0x00000006041ca981 */ /* 0x000ea8000c1e1500 */
[----:B---3--:R-:W-:Y:S04]  /*27750*/  STL [R1+0x28c4], R3 ;  /* 0x0028c40301007387 */ /* 0x008fe80000100800 */
[----:B--2---:R0:W-:Y:S04]  /*27760*/  STL [R1+0x38], R28 ;  /* 0x0000381c01007387 */ /* 0x0041e80000100800 */
[----:B0-----:R-:W2:Y:S01]  /*27770*/  LDL.LU R28, [R1+0x2928] ;  /* 0x00292800011c7983 */ /* 0x001ea20000300800 */
[----:B------:R-:W3:Y:S02]  /*27780*/  LDL R4, [R1+0x107c] ;  /* 0x00107c0001047983 */ /* 0x000ee40000100800 */
[----:B------:R-:W3:Y:S02]  /*27790*/  LDL R5, [R1+0x1080] ;  /* 0x0010800001057983 */ /* 0x000ee40000100800 */
[----:B---3--:R-:W-:-:S02]  /*277a0*/  @!P2 LOP3.LUT R5, R5, R4, RZ, 0x3c, !PT ;  /* 0x000000040505a212 */ /* 0x008fc400078e3cff */
[----:B--2---:R-:W-:Y:S02]  /*277b0*/  PRMT R28, RZ, 0x7610, R28 ;  /* 0x00007610ff1c7816 */ /* 0x004fe4000000001c */
[----:B------:R-:W-:-:S04]  /*277c0*/  @!P2 LOP3.LUT R4, R5, R4, RZ, 0x3c, !PT ;  /* 0x000000040504a212 */ /* 0x000fc800078e3cff */
[----:B------:R-:W-:-:S05]  /*277d0*/  @!P2 LOP3.LUT R5, R5, R4, RZ, 0x3c, !PT ;  /* 0x000000040505a212 */ /* 0x000fca00078e3cff */
[----:B------:R-:W2:Y:S04]  /*277e0*/  @!P2 LDG.E.U16 R28, [R4.64] ;  /* 0x00000006041ca981 */ /* 0x000ea8000c1e1500 */
        /* <DEDUP_REMOVED lines=113> */
[----:B------:R-:W-:Y:S01]  /*27f00*/  @!P2 LOP3.LUT R5, R5, R4, RZ, 0x3c, !PT ;  /* 0x000000040505a212 */ /* 0x000fe200078e3cff */
[----:B--2---:R0:W-:Y:S04]  /*27f10*/  STL [R1+0x28c8], R28 ;  /* 0x0028c81c01007387 */ /* 0x0041e80000100800 */
[----:B------:R1:W2:Y:S01]  /*27f20*/  @!P2 LDG.E.U16 R3, [R4.64] ;  /* 0x000000060403a981 */ /* 0x0002a2000c1e1500 */
[----:B------:R-:W-:Y:S02]  /*27f30*/  PRMT R29, RZ, 0x7610, R29 ;  /* 0x00007610ff1d7816 */ /* 0x000fe4000000001d */
[----:B------:R-:W-:Y:S01]  /*27f40*/  PRMT R27, RZ, 0x7610, R27 ;  /* 0x00007610ff1b7816 */ /* 0x000fe2000000001b */
[----:B0-----:R-:W3:Y:S04]  /*27f50*/  LDL R28, [R1+0xf48] ;  /* 0x000f4800011c7983 */ /* 0x001ee80000100800 */
[----:B-1----:R-:W4:Y:S04]  /*27f60*/  LDL R4, [R1+0xf9c] ;  /* 0x000f9c0001047983 */ /* 0x002f280000100800 */
[----:B------:R-:W4:Y:S02]  /*27f70*/  LDL R5, [R1+0xfa0] ;  /* 0x000fa00001057983 */ /* 0x000f240000100800 */
[----:B----4-:R-:W-:-:S04]  /*27f80*/  @!P2 LOP3.LUT R5, R5, R4, RZ, 0x3c, !PT ;  /* 0x000000040505a212 */ /* 0x010fc800078e3cff */
[----:B------:R-:W-:-:S04]  /*27f90*/  @!P2 LOP3.LUT R4, R5, R4, RZ, 0x3c, !PT ;  /* 0x000000040504a212 */ /* 0x000fc800078e3cff */
[----:B------:R-:W-:-:S05]  /*27fa0*/  @!P2 LOP3.LUT R5, R5, R4, RZ, 0x3c, !PT ;  /* 0x000000040505a212 */ /* 0x000fca00078e3cff */
[----:B------:R0:W4:Y:S04]  /*27fb0*/  @!P2 LDG.E.U16 R29, [R4.64] ;  /* 0x00000006041da981 */ /* 0x000128000c1e1500 */
[----:B0-----:R-:W2:Y:S04]  /*27fc0*/  LDL R4, [R1+0xf84] ;  /* 0x000f840001047983 */ /* 0x001ea80000100800 */
[----:B------:R-:W2:Y:S04]  /*27fd0*/  LDL R5, [R1+0xf88] ;  /* 0x000f880001057983 */ /* 0x000ea80000100800 */
[----:B----4-:R0:W-:Y:S04]  /*27fe0*/  STL [R1+0x28cc], R29 ;  /* 0x0028cc1d01007387 */ /* 0x0101e80000100800 */
[----:B0-----:R-:W4:Y:S01]  /*27ff0*/  LDL R29, [R1+0xf68] ;  /* 0x000f6800011d7983 */ /* 0x001f220000100800 */
[----:B--2---:R-:W-:-:S04]  /*28000*/  @!P2 LOP3.LUT R5, R5, R4, RZ, 0x3c, !PT ;  /* 0x000000040505a212 */ /* 0x004fc800078e3cff */
[----:B------:R-:W-:-:S04]  /*28010*/  @!P2 LOP3.LUT R4, R5, R4, RZ, 0x3c, !PT ;  /* 0x000000040504a212 */ /* 0x000fc800078e3cff */
[----:B------:R-:W-:-:S05]  /*28020*/  @!P2 LOP3.LUT R5, R5, R4, RZ, 0x3c, !PT ;  /* 0x000000040505a212 */ /* 0x000fca00078e3cff */
[----:B------:R0:W2:Y:S04]  /*28030*/  @!P2 LDG.E.U16 R27, [R4.64] ;  /* 0x00000006041ba981 */ /* 0x0000a8000c1e1500 */
[----:B0-----:R-:W2:Y:S01]  /*28040*/  LDL R5, [R1+0xf64] ;  /* 0x000f640001057983 */ /* 0x001ea20000100800 */
[----:B------:R-:W-:Y:S01]  /*28050*/  PRMT R26, RZ, 0x7610, R26 ;  /* 0x00007610ff1a7816 */ /* 0x000fe2000000001a */
[----:B----4-:R-:W-:Y:S01]  /*28060*/  @!P2 IMAD.MOV.U32 R4, RZ, RZ, R29 ;  /* 0x000000ffff04a224 */ /* 0x010fe200078e001d */
[----:B------:R-:W-:Y:S02]  /*28070*/  PRMT R25, RZ, 0x7610, R25 ;  /* 0x00007610ff197816 */ /* 0x000fe40000000019 */
[----:B------:R-:W-:Y:S02]  /*28080*/  PRMT R24, RZ, 0x7610, R24 ;  /* 0x00007610ff187816 */ /* 0x000fe40000000018 */
[----:B------:R-:W-:-:S02]  /*28090*/  PRMT R23, RZ, 0x7610, R23 ;  /* 0x00007610ff177816 */ /* 0x000fc40000000017 */
[----:B------:R-:W-:Y:S01]  /*280a0*/  PRMT R22, RZ, 0x7610, R22 ;  /* 0x00007610ff167816 */ /* 0x000fe20000000016 */
[----:B------:R-:W4:Y:S04]  /*280b0*/  LDL R29, [R1+0xec8] ;  /* 0x000ec800011d7983 */ /* 0x000f280000100800 */
[----:B--2---:R0:W2:Y:S04]  /*280c0*/  @!P2 LDG.E.U16 R26, [R4.64] ;  /* 0x00000006041aa981 */ /* 0x0040a8000c1e1500 */
[----:B0-----:R-:W2:Y:S01]  /*280d0*/  LDL R5, [R1+0xf44] ;  /* 0x000f440001057983 */ /* 0x001ea20000100800 */
[----:B---3--:R-:W-:-:S02]  /*280e0*/  @!P2 IMAD.MOV.U32 R4, RZ, RZ, R28 ;  /* 0x000000ffff04a224 */ /* 0x008fc400078e001c */
[----:B------:R-:W3:Y:S03]  /*280f0*/  LDL R28, [R1+0xea8] ;  /* 0x000ea800011c7983 */ /* 0x000ee60000100800 */
[----:B--2---:R0:W2:Y:S04]  /*28100*/  @!P2 LDG.E.U16 R25, [R4.64] ;  /* 0x000000060419a981 */ /* 0x0040a8000c1e1500 */
[----:B0-----:R-:W2:Y:S04]  /*28110*/  LDL R4, [R1+0xf24] ;  /* 0x000f240001047983 */ /* 0x001ea80000100800 */
[----:B------:R-:W2:Y:S02]  /*28120*/  LDL R5, [R1+0xf28] ;  /* 0x000f280001057983 */ /* 0x000ea40000100800 */
[----:B--2---:R-:W-:-:S04]  /*28130*/  @!P2 LOP3.LUT R5, R5, R4, RZ, 0x3c, !PT ;  /* 0x000000040505a212 */ /* 0x004fc800078e3cff */
[----:B------:R-:W-:-:S04]  /*28140*/  @!P2 LOP3.LUT R4, R5, R4, RZ, 0x3c, !PT ;  /* 0x000000040504a212 */ /* 0x000fc800078e3cff */
[----:B------:R-:W-:-:S05]  /*28150*/  @!P2 LOP3.LUT R5, R5, R4, RZ, 0x3c, !PT ;  /* 0x000000040505a212 */ /* 0x000fca00078e3cff */
[----:B------:R0:W2:Y:S04]  /*28160*/  @!P2 LDG.E.U16 R24, [R4.64] ;  /* 0x000000060418a981 */ /* 0x0000a8000c1e1500 */
        /* <DEDUP_REMOVED lines=12> */
[----:B0-----:R-:W3:Y:S04]  /*28230*/  LDL R5, [R1+0xec4] ;  /* 0x000ec40001057983 */ /* 0x001ee80000100800 */
[----:B--2---:R0:W-:Y:S04]  /*28240*/  STL [R1+0x28f4], R22 ;  /* 0x0028f41601007387 */ /* 0x0041e80000100800 */
[----:B0-----:R-:W2:Y:S01]  /*28250*/  LDL R22, [R1+0xea4] ;  /* 0x000ea40001167983 */ /* 0x001ea20000100800 */
[----:B------:R-:W-:Y:S01]  /*28260*/  PRMT R21, RZ, 0x7610, R21 ;  /* 0x00007610ff157816 */ /* 0x000fe20000000015 */
[----:B----4-:R-:W-:Y:S01]  /*28270*/  @!P2 IMAD.MOV.U32 R4, RZ, RZ, R29 ;  /* 0x000000ffff04a224 */ /* 0x010fe200078e001d */
[----:B------:R-:W-:-:S02]  /*28280*/  PRMT R20, RZ, 0x7610, R20 ;  /* 0x00007610ff147816 */ /* 0x000fc40000000014 */
[----:B------:R-:W-:Y:S02]  /*28290*/  PRMT R19, RZ, 0x7610, R19 ;  /* 0x00007610ff137816 */ /* 0x000fe40000000013 */
[----:B------:R-:W-:Y:S02]  /*282a0*/  PRMT R18, RZ, 0x7610, R18 ;  /* 0x00007610ff127816 */ /* 0x000fe40000000012 */
[----:B------:R-:W-:Y:S01]  /*282b0*/  PRMT R17, RZ, 0x7610, R17 ;  /* 0x00007610ff117816 */ /* 0x000fe20000000011 */
[----:B---3--:R0:W3:Y:S04]  /*282c0*/  @!P2 LDG.E.U16 R21, [R4.64] ;  /* 0x000000060415a981 */ /* 0x0080e8000c1e1500 */
[----:B------:R-:W4:Y:S01]  /*282d0*/  LDL R29, [R1+0xf80] ;  /* 0x000f8000011d7983 */ /* 0x000f220000100800 */
[----:B0-----:R-:W-:-:S03]  /*282e0*/  @!P2 IMAD.MOV.U32 R4, RZ, RZ, R28 ;  /* 0x000000ffff04a224 */ /* 0x001fc600078e001c */
[----:B------:R-:W3:Y:S01]  /*282f0*/  LDL R28, [R1+0xf5c] ;  /* 0x000f5c00011c7983 */ /* 0x000ee20000100800 */
[----:B--2---:R-:W-:-:S03]  /*28300*/  @!P2 IMAD.MOV.U32 R5, RZ, RZ, R22 ;  /* 0x000000ffff05a224 */ /* 0x004fc600078e0016 */
[----:B------:R-:W2:Y:S04]  /*28310*/  LDL R22, [R1+0xf60] ;  /* 0x000f600001167983 */ /* 0x000ea80000100800 */
        /* <DEDUP_REMOVED lines=13> */
[----:B0-----:R-:W2:Y:S01]  /*283f0*/  LDL R5, [R1+0xe48] ;  /* 0x000e480001057983 */ /* 0x001ea20000100800 */
[----:B------:R0:W-:Y:S02]  /*28400*/  STL [R1+0x1650], R2 ;  /* 0x0016500201007387 */ /* 0x0001e40000100800 */
[----:B--2---:R-:W-:Y:S02]  /*28410*/  @!P2 IMAD.MOV.U32 R4, RZ, RZ, R5 ;  /* 0x000000ffff04a224 */ /* 0x004fe400078e0005 */
[----:B------:R-:W-:Y:S02]  /*28420*/  @!P2 IMAD.MOV.U32 R5, RZ, RZ, R2 ;  /* 0x000000ffff05a224 */ /* 0x000fe400078e0002 */
[----:B0-----:R-:W2:Y:S04]  /*28430*/  LDL.LU R2, [R1+0xe7c] ;  /* 0x000e7c0001027983 */ /* 0x001ea80000300800 */
[----:B------:R0:W2:Y:S04]  /*28440*/  @!P2 LDG.E.U16 R17, [R4.64] ;  /* 0x000000060411a981 */ /* 0x0000a8000c1e1500 */
[----:B0-----:R-:W2:Y:S01]  /*28450*/  LDL R5, [R1+0xf7c] ;  /* 0x000f7c0001057983 */ /* 0x001ea20000100800 */
[----:B------:R-:W-:Y:S01]  /*28460*/  PRMT R16, RZ, 0x7610, R16 ;  /* 0x00007610ff107816 */ /* 0x000fe20000000010 */
[----:B----4-:R-:W-:Y:S01]  /*28470*/  @!P2 IMAD.MOV.U32 R4, RZ, RZ, R29 ;  /* 0x000000ffff04a224 */ /* 0x010fe200078e001d */
[----:B------:R-:W-:-:S04]  /*28480*/  PRMT R15, RZ, 0x7610, R15 ;  /* 0x00007610ff0f7816 */ /* 0x000fc8000000000f */
[----:B--2---:R0:W2:Y:S02]  /*28490*/  @!P2 LDG.E.U16 R16, [R4.64] ;  /* 0x000000060410a981 */ /* 0x0040a4000c1e1500 */
[----:B0-----:R-:W-:Y:S02]  /*284a0*/  @!P2 IMAD.MOV.U32 R4, RZ, RZ, R22 ;  /* 0x000000ffff04a224 */ /* 0x001fe400078e0016 */
[----:B---3--:R-:W-:-:S05]  /*284b0*/  @!P2 IMAD.MOV.U32 R5, RZ, RZ, R28 ;  /* 0x000000ffff05a224 */ /* 0x008fca00078e001c */
[----:B------:R0:W3:Y:S04]  /*284c0*/  @!P2 LDG.E.U16 R15, [R4.64] ;  /* 0x00000006040fa981 */ /* 0x0000e8000c1e1500 */
[----:B--2---:R1:W-:Y:S01]  /*284d0*/  STL [R1+0x28d0], R16 ;  /* 0x0028d01001007387 */ /* 0x0043e20000100800 */
[----:B0-----:R-:W2:Y:S02]  /*284e0*/  LDL R4, [R1+0xf3c] ;  /* 0x000f3c0001047983 */ /* 0x001ea40000100800 */
[----:B------:R-:W2:Y:S01]  /*284f0*/  LDL R5, [R1+0xf40] ;  /* 0x000f400001057983 */ /* 0x000ea20000100800 */
[----:B------:R-:W-:Y:S01]  /*28500*/  PRMT R14, RZ, 0x7610, R14 ;  /* 0x00007610ff0e7816 */ /* 0x000fe2000000000e */
[----:B------:R-:W4:Y:S04]  /*28510*/  LDL R29, [R1+0xedc] ;  /* 0x000edc00011d7983 */ /* 0x000f280000100800 */
[----:B------:R-:W3:Y:S04]  /*28520*/  LDL R28, [R1+0xee0] ;  /* 0x000ee000011c7983 */ /* 0x000ee80000100800 */
[----:B------:R-:W3:Y:S04]  /*28530*/  LDL R22, [R1+0xebc] ;  /* 0x000ebc0001167983 */ /* 0x000ee80000100800 */
[----:B-1----:R-:W3:Y:S01]  /*28540*/  LDL R16, [R1+0xec0] ;  /* 0x000ec00001107983 */ /* 0x002ee20000100800 */
[----:B--2---:R-:W-:-:S04]  /*28550*/  @!P2 LOP3.LUT R5, R5, R4, RZ, 0x3c, !PT ;  /* 0x000000040505a212 */ /* 0x004fc800078e3cff */
[----:B------:R-:W-:-:S04]  /*28560*/  @!P2 LOP3.LUT R4, R5, R4, RZ, 0x3c, !PT ;  /* 0x000000040504a212 */ /* 0x000fc800078e3cff */
[----:B------:R-:W-:-:S05]  /*28570*/  @!P2 LOP3.LUT R5, R5, R4, RZ, 0x3c, !PT ;  /* 0x000000040505a212 */ /* 0x000fca00078e3cff */
[----:B------:R0:W2:Y:S04]  /*28580*/  @!P2 LDG.E.U16 R14, [R4.64] ;  /* 0x00000006040ea981 */ /* 0x0000a8000c1e1500 */
[----:B---3--:R1:W-:Y:S04]  /*28590*/  STL [R1+0x28d4], R15 ;  /* 0x0028d40f01007387 */ /* 0x0083e80000100800 */
[----:B0-----:R-:W3:Y:S04]  /*285a0*/  LDL R4, [R1+0xf1c] ;  /* 0x000f1c0001047983 */ /* 0x001ee80000100800 */
[----:B------:R-:W3:Y:S04]  /*285b0*/  LDL R5, [R1+0xf20] ;  /* 0x000f200001057983 */ /* 0x000ee80000100800 */
[----:B-1----:R-:W4:Y:S04]  /*285c0*/  LDL R15, [R1+0xf00] ;  /* 0x000f0000010f7983 */ /* 0x002f280000100800 */
[----:B--2---:R0:W-:Y:S04]  /*285d0*/  STL [R1+0x28d8], R14 ;  /* 0x0028d80e01007387 */ /* 0x0041e80000100800 */
[----:B0-----:R-:W2:Y:S01]  /*285e0*/  LDL R14, [R1+0xefc] ;  /* 0x000efc00010e7983 */ /* 0x001ea20000100800 */
[----:B---3--:R-:W-:-:S02]  /*285f0*/  @!P2 LOP3.LUT R5, R5, R4, RZ, 0x3c, !PT ;  /* 0x000000040505a212 */ /* 0x008fc400078e3cff */
[----:B------:R-:W-:Y:S02]  /*28600*/  PRMT R13, RZ, 0x7610, R13 ;  /* 0x00007610ff0d7816 */ /* 0x000fe4000000000d */
[----:B------:R-:W-:-:S04]  /*28610*/  @!P2 LOP3.LUT R4, R5, R4, RZ, 0x3c, !PT ;  /* 0x000000040504a212 */ /* 0x000fc800078e3cff */
[----:B------:R-:W-:Y:S02]  /*28620*/  @!P2 LOP3.LUT R5, R5, R4, RZ, 0x3c, !PT ;  /* 0x000000040505a212 */ /* 0x000fe400078e3cff */
[----:B------:R-:W-:-:S03]  /*28630*/  PRMT R12, RZ, 0x7610, R12 ;  /* 0x00007610ff0c7816 */ /* 0x000fc6000000000c */
[----:B------:R4:W3:Y:S01]  /*28640*/  @!P2 LDG.E.U16 R13, [R4.64] ;  /* 0x00000006040da981 */ /* 0x0008e2000c1e1500 */
[----:B------:R-:W-:Y:S01]  /*28650*/  PRMT R11, RZ, 0x7610, R11 ;  /* 0x00007610ff0b7816 */ /* 0x000fe2000000000b */
[----:B----4-:R-:W-:Y:S02]  /*28660*/  @!P2 IMAD.MOV.U32 R4, RZ, RZ, R15 ;  /* 0x000000ffff04a224 */ /* 0x010fe400078e000f */
[----:B--2---:R-:W-:-:S05]  /*28670*/  @!P2 IMAD.MOV.U32 R5, RZ, RZ, R14 ;  /* 0x000000ffff05a224 */ /* 0x004fca00078e000e */
[----:B------:R0:W2:Y:S02]  /*28680*/  @!P2 LDG.E.U16 R12, [R4.64] ;  /* 0x00000006040ca981 */ /* 0x0000a4000c1e1500 */
[----:B0-----:R-:W-:Y:S02]  /*28690*/  @!P2 IMAD.MOV.U32 R4, RZ, RZ, R28 ;  /* 0x000000ffff04a224 */ /* 0x001fe400078e001c */
[----:B------:R-:W-:-:S05]  /*286a0*/  @!P2 IMAD.MOV.U32 R5, RZ, RZ, R29 ;  /* 0x000000ffff05a224 */ /* 0x000fca00078e001d */
[----:B------:R0:W4:Y:S04]  /*286b0*/  @!P2 LDG.E.U16 R11, [R4.64] ;  /* 0x00000006040ba981 */ /* 0x000128000c1e1500 */
[----:B---3--:R-:W-:Y:S01]  /*286c0*/  STL [R1+0x28dc], R13 ;  /* 0x0028dc0d01007387 */ /* 0x008fe20000100800 */
[----:B------:R-:W-:Y:S01]  /*286d0*/  PRMT R10, RZ, 0x7610, R10 ;  /* 0x00007610ff0a7816 */ /* 0x000fe2000000000a */
[----:B0-----:R-:W-:Y:S02]  /*286e0*/  @!P2 IMAD.MOV.U32 R5, RZ, RZ, R22 ;  /* 0x000000ffff05a224 */ /* 0x001fe400078e0016 */
[----:B------:R-:W-:-:S05]  /*286f0*/  @!P2 IMAD.MOV.U32 R4, RZ, RZ, R16 ;  /* 0x000000ffff04a224 */ /* 0x000fca00078e0010 */
[----:B------:R0:W3:Y:S04]  /*28700*/  @!P2 LDG.E.U16 R10, [R4.64] ;  /* 0x00000006040aa981 */ /* 0x0000e8000c1e1500 */
[----:B--2---:R-:W-:Y:S04]  /*28710*/  STL [R1+0x28e0], R12 ;  /* 0x0028e00c01007387 */ /* 0x004fe80000100800 */
[----:B----4-:R1:W-:Y:S01]  /*28720*/  STL [R1+0x28e4], R11 ;  /* 0x0028e40b01007387 */ /* 0x0103e20000100800 */
[----:B------:R-:W2:Y:S03]  /*28730*/  LDL R22, [R1+0xe80] ;  /* 0x000e800001167983 */ /* 0x000ea60000100800 */
[----:B-1----:R-:W4:Y:S01]  /*28740*/  LDL.LU R11, [R1+0x40] ;  /* 0x00004000010b7983 */ /* 0x002f220000300800 */
[----:B------:R-:W2:Y:S02]  /*28750*/  LDL.LU R12, [R1+0x38] ;  /* 0x00003800010c7983 */ /* 0x000ea40000300800 */
[----:B------:R-:W2:Y:S02]  /*28760*/  LDL.LU R13, [R1+0x30] ;  /* 0x00003000010d7983 */ /* 0x000ea40000300800 */
[----:B------:R-:W2:Y:S01]  /*28770*/  LDL.LU R14, [R1+0x28] ;  /* 0x00002800010e7983 */ /* 0x000ea20000300800 */
[----:B------:R-:W2:Y:S01]  /*28780*/  LDL.LU R15, [R1+0x20] ;  /* 0x00002000010f7983 */ /* 0x000ea20000300800 */
[----:B------:R-:W2:Y:S02]  /*28790*/  LDL.LU R16, [R1+0x18] ;  /* 0x0000180001107983 */ /* 0x000ea40000300800 */
[----:B------:R-:W2:Y:S02]  /*287a0*/  LDL.LU R29, [R1+0x10] ;  /* 0x00001000011d7983 */ /* 0x000ea40000300800 */
[----:B------:R-:W2:Y:S01]  /*287b0*/  LDL.LU R28, [R1+0x8] ;  /* 0x00000800011c7983 */ /* 0x000ea20000300800 */
[----:B0-----:R-:W2:Y:S04]  /*287c0*/  LDL R4, [R1+0xe9c] ;  /* 0x000e9c0001047983 */ /* 0x001ea80000100800 */
[----:B------:R-:W2:Y:S01]  /*287d0*/  LDL R5, [R1+0xea0] ;  /* 0x000ea00001057983 */ /* 0x000ea20000100800 */
[----:B------:R-:W-:-:S02]  /*287e0*/  PRMT R9, RZ, 0x7610, R9 ;  /* 0x00007610ff097816 */ /* 0x000fc40000000009 */
[----:B--2---:R-:W-:-:S04]  /*287f0*/  @!P2 LOP3.LUT R5, R5, R4, RZ, 0x3c, !PT ;  /* 0x000000040505a212 */ /* 0x004fc800078e3cff */
[----:B------:R-:W-:-:S04]  /*28800*/  @!P2 LOP3.LUT R4, R5, R4, RZ, 0x3c, !PT ;  /* 0x000000040504a212 */ /* 0x000fc800078e3cff */
[----:B------:R-:W-:-:S05]  /*28810*/  @!P2 LOP3.LUT R5, R5, R4, RZ, 0x3c, !PT ;  /* 0x000000040505a212 */ /* 0x000fca00078e3cff */
[----:B------:R0:W2:Y:S01]  /*28820*/  @!P2 LDG.E.U16 R9, [R4.64] ;  /* 0x000000060409a981 */ /* 0x0000a2000c1e1500 */
[----:B------:R-:W-:-:S03]  /*28830*/  PRMT R8, RZ, 0x7610, R8 ;  /* 0x00007610ff087816 */ /* 0x000fc60000000008 */
[----:B---3--:R1:W-:Y:S01]  /*28840*/  STL [R1+0x28e8], R10 ;  /* 0x0028e80a01007387 */ /* 0x0083e20000100800 */
[----:B0-----:R-:W-:Y:S02]  /*28850*/  @!P2 IMAD.MOV.U32 R4, RZ, RZ, R22 ;  /* 0x000000ffff04a224 */ /* 0x001fe400078e0016 */
[----:B------:R-:W-:Y:S01]  /*28860*/  @!P2 IMAD.MOV.U32 R5, RZ, RZ, R2 ;  /* 0x000000ffff05a224 */ /* 0x000fe200078e0002 */
[----:B-1----:R-:W3:Y:S04]  /*28870*/  LDL.LU R10, [R1+0x48] ;  /* 0x00004800010a7983 */ /* 0x002ee80000300800 */
[----:B------:R0:W3:Y:S04]  /*28880*/  @!P2 LDG.E.U16 R8, [R4.64] ;  /* 0x000000060408a981 */ /* 0x0000e8000c1e1500 */
[----:B--2---:R1:W-:Y:S04]  /*28890*/  STL [R1+0x28ec], R9 ;  /* 0x0028ec0901007387 */ /* 0x0043e80000100800 */
[----:B-1----:R-:W2:Y:S01]  /*288a0*/  LDL.LU R9, [R1+0x50] ;  /* 0x0000500001097983 */ /* 0x002ea20000300800 */
[----:B------:R1:W-:Y:S03]  /*288b0*/  STL [R1+0x1654], R2 ;  /* 0x0016540201007387 */ /* 0x0003e60000100800 */
[----:B-1----:R-:W2:Y:S01]  /*288c0*/  LDL.LU R2, [R1+0x58] ;  /* 0x0000580001027983 */ /* 0x002ea20000300800 */
[----:B0-----:R-:W2:Y:S02]  /*288d0*/  LDL R4, [R1+0xe5c] ;  /* 0x000e5c0001047983 */ /* 0x001ea40000100800 */
[----:B------:R-:W2:Y:S01]  /*288e0*/  LDL R5, [R1+0xe60] ;  /* 0x000e600001057983 */ /* 0x000ea20000100800 */
[----:B------:R-:W-:Y:S01]  /*288f0*/  PRMT R7, RZ, 0x7610, R7 ;  /* 0x00007610ff077816 */ /* 0x000fe20000000007 */
[----:B---3--:R0:W-:Y:S04]  /*28900*/  STL [R1+0x28f0], R8 ;  /* 0x0028f00801007387 */ /* 0x0081e80000100800 */
[----:B0-----:R-:W3:Y:S01]  /*28910*/  LDL.LU R8, [R1+0x60] ;  /* 0x0000600001087983 */ /* 0x001ee20000300800 */
[----:B--2---:R-:W-:-:S04]  /*28920*/  @!P2 LOP3.LUT R5, R5, R4, RZ, 0x3c, !PT ;  /* 0x000000040505a212 */ /* 0x004fc800078e3cff */
[----:B------:R-:W-:-:S04]  /*28930*/  @!P2 LOP3.LUT R4, R5, R4, RZ, 0x3c, !PT ;  /* 0x000000040504a212 */ /* 0x000fc800078e3cff */
[----:B------:R-:W-:-:S05]  /*28940*/  @!P2 LOP3.LUT R5, R5, R4, RZ, 0x3c, !PT ;  /* 0x000000040505a212 */ /* 0x000fca00078e3cff */
[----:B------:R0:W2:Y:S04]  /*28950*/  @!P2 LDG.E.U16 R7, [R4.64] ;  /* 0x000000060407a981 */ /* 0x0000a8000c1e1500 */
[----:B0-----:R-:W2:Y:S01]  /*28960*/  LDL R5, [R1+0xe40] ;  /* 0x000e400001057983 */ /* 0x001ea20000100800 */
[----:B------:R0:W-:Y:S03]  /*28970*/  STL [R1+0x1658], R0 ;  /* 0x0016580001007387 */ /* 0x0001e60000100800 */
[----:B------:R-:W1:Y:S01]  /*28980*/  S2R R22, SR_TID.X ;  /* 0x0000000000167919 */ /* 0x000e620000002100 */
[----:B------:R-:W-:Y:S01]  /*28990*/  PRMT R6, RZ, 0x7610, R6 ;  /* 0x00007610ff067816 */ /* 0x000fe20000000006 */
[----:B--2---:R-:W-:-:S02]  /*289a0*/  @!P2 IMAD.MOV.U32 R4, RZ, RZ, R5 ;  /* 0x000000ffff04a224 */ /* 0x004fc400078e0005 */
[----:B------:R-:W-:Y:S02]  /*289b0*/  @!P2 IMAD.MOV.U32 R5, RZ, RZ, R0 ;  /* 0x000000ffff05a224 */ /* 0x000fe400078e0000 */
[----:B0-----:R-:W2:Y:S01]  /*289c0*/  LDL.LU R0, [R1+0x68] ;  /* 0x0000680001007983 */ /* 0x001ea20000300800 */
[----:B-1----:R-:W-:-:S03]  /*289d0*/  LOP3.LUT R22, R22, 0x3f, RZ, 0xc0, !PT ;  /* 0x0000003f16167812 */ /* 0x002fc600078ec0ff */
[----:B------:R0:W4:Y:S02]  /*289e0*/  @!P2 LDG.E.U16 R6, [R4.64] ;  /* 0x000000060406a981 */ /* 0x000124000c1e1500 */
[----:B------:R-:W-:-:S05]  /*289f0*/  IMAD.SHL.U32 R22, R22, 0x2, RZ ;  /* 0x0000000216167824 */ /* 0x000fca00078e00ff */
[----:B------:R-:W-:Y:S01]  /*28a00*/  LOP3.LUT R22, R22, 0x20, RZ, 0x3c, !PT ;  /* 0x0000002016167812 */ /* 0x000fe200078e3cff */
[----:B0-----:R-:W4:Y:S04]  /*28a10*/  LDL.LU R4, [R1+0xf4] ;  /* 0x0000f40001047983 */ /* 0x001f280000300800 */
[----:B------:R-:W0:Y:S04]  /*28a20*/  S2R R5, SR_TID.X ;  /* 0x0000000000057919 */ /* 0x000e280000002100 */
[----:B--2---:R1:W-:Y:S01]  /*28a30*/  STS.U16 [R22+0x4f00], R0 ;  /* 0x004f000016007388 */ /* 0x0043e20000000400 */
[----:B---3--:R2:W-:Y:S02]  /*28a40*/  STS.U16 [R22+0x5100], R8 ;  /* 0x0051000816007388 */ /* 0x0085e40000000400 */
[----:B------:R3:W-:Y:S02]  /*28a50*/  STS.U16 [R22+0x5300], R2 ;  /* 0x0053000216007388 */ /* 0x0007e40000000400 */
[----:B------:R0:W-:Y:S01]  /*28a60*/  STS.U16 [R22+0x5500], R9 ;  /* 0x0055000916007388 */ /* 0x0001e20000000400 */
[----:B------:R0:W-:Y:S01]  /*28a70*/  STS.U16 [R22+0x5700], R10 ;  /* 0x0057000a16007388 */ /* 0x0001e20000000400 */
[----:B----4-:R3:W-:Y:S03]  /*28a80*/  STS.U16 [R22+0x5900], R11 ;  /* 0x0059000b16007388 */ /* 0x0107e60000000400 */
[----:B-1----:R-:W4:Y:S01]  /*28a90*/  LDL.LU R0, [R1+0xf0] ;  /* 0x0000f00001007983 */ /* 0x002f220000300800 */
[----:B--2---:R-:W2:Y:S02]  /*28aa0*/  LDL.LU R8, [R1+0xec] ;  /* 0x0000ec0001087983 */ /* 0x004ea40000300800 */
[----:B---3--:R-:W3:Y:S01]  /*28ab0*/  LDL.LU R2, [R1+0xe8] ;  /* 0x0000e80001027983 */ /* 0x008ee20000300800 */
[----:B0-----:R-:W2:Y:S04]  /*28ac0*/  LDL.LU R9, [R1+0xe4] ;  /* 0x0000e40001097983 */ /* 0x001ea80000300800 */
[----:B------:R-:W2:Y:S04]  /*28ad0*/  LDL.LU R10, [R1+0xe0] ;  /* 0x0000e000010a7983 */ /* 0x000ea80000300800 */
[----:B------:R0:W-:Y:S01]  /*28ae0*/  STS.U16 [R22+0x5b00], R12 ;  /* 0x005b000c16007388 */ /* 0x0001e20000000400 */
[----:B------:R-:W2:Y:S02]  /*28af0*/  LDL.LU R11, [R1+0xdc] ;  /* 0x0000dc00010b7983 */ /* 0x000ea40000300800 */
[----:B------:R1:W-:Y:S02]  /*28b00*/  STS.U16 [R22+0x5d00], R13 ;  /* 0x005d000d16007388 */ /* 0x0003e40000000400 */
[----:B------:R1:W-:Y:S01]  /*28b10*/  STS.U16 [R22+0x5f00], R14 ;  /* 0x005f000e16007388 */ /* 0x0003e20000000400 */
[----:B------:R1:W-:Y:S01]  /*28b20*/  STS.U16 [R22+0x6100], R15 ;  /* 0x0061000f16007388 */ /* 0x0003e20000000400 */
[----:B------:R1:W-:Y:S02]  /*28b30*/  STS.U16 [R22+0x6300], R16 ;  /* 0x0063001016007388 */ /* 0x0003e40000000400 */
[----:B------:R1:W-:Y:S01]  /*28b40*/  STS.U16 [R22+0x6500], R29 ;  /* 0x0065001d16007388 */ /* 0x0003e20000000400 */
[----:B0-----:R-:W2:Y:S01]  /*28b50*/  LDL.LU R12, [R1+0xd8] ;  /* 0x0000d800010c7983 */ /* 0x001ea20000300800 */
[----:B-1----:R-:W2:Y:S03]  /*28b60*/  LDL.LU R13, [R1+0xd4] ;  /* 0x0000d400010d7983 */ /* 0x002ea60000300800 */
[----:B------:R-:W2:Y:S04]  /*28b70*/  LDL.LU R14, [R1+0xd0] ;  /* 0x0000d000010e7983 */ /* 0x000ea80000300800 */
[----:B------:R-:W2:Y:S01]  /*28b80*/  LDL.LU R15, [R1+0xcc] ;  /* 0x0000cc00010f7983 */ /* 0x000ea20000300800 */
[----:B------:R-:W2:Y:S02]  /*28b90*/  LDL.LU R16, [R1+0xc8] ;  /* 0x0000c80001107983 */ /* 0x000ea40000300800 */
[----:B------:R0:W-:Y:S02]  /*28ba0*/  STS.U16 [R22+0x6700], R28 ;  /* 0x0067001c16007388 */ /* 0x0001e40000000400 */
[----:B------:R-:W2:Y:S01]  /*28bb0*/  LDL.LU R29, [R1+0xc4] ;  /* 0x0000c400011d7983 */ /* 0x000ea20000300800 */
[----:B------:R1:W-:Y:S01]  /*28bc0*/  STS.U16 [R22+0x6900], R3 ;  /* 0x0069000316007388 */ /* 0x0003e20000000400 */
[----:B------:R1:W-:Y:S02]  /*28bd0*/  STS.U16 [R22+0x6b00], R27 ;  /* 0x006b001b16007388 */ /* 0x0003e40000000400 */
[----:B------:R1:W-:Y:S02]  /*28be0*/  STS.U16 [R22+0x6d00], R26 ;  /* 0x006d001a16007388 */ /* 0x0003e40000000400 */
[----:B------:R1:W-:Y:S01]  /*28bf0*/  STS.U16 [R22+0x6f00], R25 ;  /* 0x006f001916007388 */ /* 0x0003e20000000400 */
[----:B------:R1:W-:Y:S04]  /*28c00*/  STS.U16 [R22+0x7100], R24 ;  /* 0x0071001816007388 */ /* 0x0003e80000000400 */
[----:B0-----:R-:W2:Y:S01]  /*28c10*/  LDL.LU R28, [R1+0xc0] ;  /* 0x0000c000011c7983 */ /* 0x001ea20000300800 */
[----:B-1----:R-:W2:Y:S03]  /*28c20*/  LDL.LU R3, [R1+0xbc] ;  /* 0x0000bc0001037983 */ /* 0x002ea60000300800 */
[----:B------:R-:W2:Y:S04]  /*28c30*/  LDL.LU R27, [R1+0xf8] ;  /* 0x0000f800011b7983 */ /* 0x000ea80000300800 */
[----:B------:R-:W2:Y:S01]  /*28c40*/  LDL.LU R26, [R1+0xfc] ;  /* 0x0000fc00011a7983 */ /* 0x000ea20000300800 */
[----:B------:R-:W2:Y:S02]  /*28c50*/  LDL.LU R25, [R1+0x100] ;  /* 0x0001000001197983 */ /* 0x000ea40000300800 */
[----:B------:R-:W2:Y:S02]  /*28c60*/  LDL.LU R24, [R1+0x104] ;  /* 0x0001040001187983 */ /* 0x000ea40000300800 */
[----:B------:R0:W-:Y:S02]  /*28c70*/  STS.U16 [R22+0x7300], R23 ;  /* 0x0073001716007388 */ /* 0x0001e40000000400 */
[----:B0-----:R-:W2:Y:S01]  /*28c80*/  LDL.LU R22, [R1+0x28f4] ;  /* 0x0028f40001167983 */ /* 0x001ea20000300800 */
[----:B------:R-:W-:-:S05]  /*28c90*/  LOP3.LUT R5, R5, 0x3f, RZ, 0xc0, !PT ;  /* 0x0000003f05057812 */ /* 0x000fca00078ec0ff */
[C---:B------:R-:W-:Y:S02]  /*28ca0*/  IMAD.SHL.U32 R23, R5.reuse, 0x2, RZ ;  /* 0x0000000205177824 */ /* 0x040fe400078e00ff */
[----:B------:R-:W-:-:S03]  /*28cb0*/  IMAD.SHL.U32 R5, R5, 0x2, RZ ;  /* 0x0000000205057824 */ /* 0x000fc600078e00ff */
[----:B------:R-:W-:Y:S02]  /*28cc0*/  LOP3.LUT R23, R23, 0x20, RZ, 0x3c, !PT ;  /* 0x0000002017177812 */ /* 0x000fe400078e3cff */
[----:B------:R-:W-:-:S03]  /*28cd0*/  LOP3.LUT R5, R5, 0x30, RZ, 0x3c, !PT ;  /* 0x0000003005057812 */ /* 0x000fc600078e3cff */
[----:B--2---:R-:W-:Y:S01]  /*28ce0*/  STS.U16 [R23+0x7500], R22 ;  /* 0x0075001617007388 */ /* 0x004fe20000000400 */
[----:B------:R-:W-:Y:S02]  /*28cf0*/  STS.U16 [R23+0x7700], R21 ;  /* 0x0077001517007388 */ /* 0x000fe40000000400 */
[----:B------:R-:W-:Y:S02]  /*28d00*/  STS.U16 [R23+0x7900], R20 ;  /* 0x0079001417007388 */ /* 0x000fe40000000400 */
[----:B------:R-:W-:Y:S01]  /*28d10*/  STS.U16 [R23+0x7b00], R19 ;  /* 0x007b001317007388 */ /* 0x000fe20000000400 */
[----:B------:R-:W-:Y:S01]  /*28d20*/  STS.U16 [R23+0x7d00], R18 ;  /* 0x007d001217007388 */ /* 0x000fe20000000400 */
[----:B------:R-:W-:Y:S02]  /*28d30*/  STS.U16 [R23+0x7f00], R17 ;  /* 0x007f001117007388 */ /* 0x000fe40000000400 */
[----:B------:R-:W-:Y:S02]  /*28d40*/  STS.U16 [R5+0x180], R24 ;  /* 0x0001801805007388 */ /* 0x000fe40000000400 */
[----:B------:R0:W-:Y:S01]  /*28d50*/  STS.U16 [R5+0x380], R25 ;  /* 0x0003801905007388 */ /* 0x0001e20000000400 */
[----:B------:R1:W-:Y:S01]  /*28d60*/  STS.U16 [R5+0x580], R26 ;  /* 0x0005801a05007388 */ /* 0x0003e20000000400 */
[----:B------:R-:W-:Y:S02]  /*28d70*/  STS.U16 [R5+0x780], R27 ;  /* 0x0007801b05007388 */ /* 0x000fe40000000400 */
[----:B------:R-:W-:Y:S02]  /*28d80*/  STS.U16 [R5+0x980], R4 ;  /* 0x0009800405007388 */ /* 0x000fe40000000400 */
[----:B----4-:R-:W-:Y:S01]  /*28d90*/  STS.U16 [R5+0xb80], R0 ;  /* 0x000b800005007388 */ /* 0x010fe20000000400 */
[----:B------:R-:W-:Y:S01]  /*28da0*/  STS.U16 [R5+0xd80], R8 ;  /* 0x000d800805007388 */ /* 0x000fe20000000400 */
[----:B---3--:R2:W-:Y:S03]  /*28db0*/  STS.U16 [R5+0xf80], R2 ;  /* 0x000f800205007388 */ /* 0x0085e60000000400 */
[----:B0-----:R-:W3:Y:S01]  /*28dc0*/  LDL.LU R25, [R1+0xb8] ;  /* 0x0000b80001197983 */ /* 0x001ee20000300800 */
[----:B-1----:R-:W4:Y:S02]  /*28dd0*/  LDL.LU R26, [R1+0xb4] ;  /* 0x0000b400011a7983 */ /* 0x002f240000300800 */
[----:B------:R0:W-:Y:S01]  /*28de0*/  STS.U16 [R5+0x1180], R9 ;  /* 0x0011800905007388 */ /* 0x0001e20000000400 */
[----:B--2---:R-:W2:Y:S01]  /*28df0*/  LDL.LU R2, [R1+0xb0] ;  /* 0x0000b00001027983 */ /* 0x004ea20000300800 */
[----:B------:R-:W2:Y:S02]  /*28e00*/  LDL.LU R0, [R1+0xac] ;  /* 0x0000ac0001007983 */ /* 0x000ea40000300800 */
[----:B------:R-:W2:Y:S02]  /*28e10*/  LDL.LU R27, [R1+0xa8] ;  /* 0x0000a800011b7983 */ /* 0x000ea40000300800 */
[----:B------:R-:W2:Y:S01]  /*28e20*/  LDL.LU R8, [R1+0xa4] ;  /* 0x0000a40001087983 */ /* 0x000ea20000300800 */
[----:B------:R1:W-:Y:S04]  /*28e30*/  STS.U16 [R5+0x1380], R10 ;  /* 0x0013800a05007388 */ /* 0x0003e80000000400 */
[----:B0-----:R-:W2:Y:S01]  /*28e40*/  LDL.LU R9, [R1+0xa0] ;  /* 0x0000a00001097983 */ /* 0x001ea20000300800 */
[----:B------:R0:W-:Y:S02]  /*28e50*/  STS.U16 [R5+0x1580], R11 ;  /* 0x0015800b05007388 */ /* 0x0001e40000000400 */
[----:B------:R0:W-:Y:S02]  /*28e60*/  STS.U16 [R5+0x1780], R12 ;  /* 0x0017800c05007388 */ /* 0x0001e40000000400 */
[----:B------:R0:W-:Y:S01]  /*28e70*/  STS.U16 [R5+0x1980], R13 ;  /* 0x0019800d05007388 */ /* 0x0001e20000000400 */
[----:B------:R0:W-:Y:S01]  /*28e80*/  STS.U16 [R5+0x1b80], R14 ;  /* 0x001b800e05007388 */ /* 0x0001e20000000400 */
[----:B------:R0:W-:Y:S03]  /*28e90*/  STS.U16 [R5+0x1d80], R15 ;  /* 0x001d800f05007388 */ /* 0x0001e60000000400 */
[----:B-1----:R-:W2:Y:S01]  /*28ea0*/  LDL.LU R10, [R1+0x9c] ;  /* 0x00009c00010a7983 */ /* 0x002ea20000300800 */
[----:B0-----:R-:W2:Y:S03]  /*28eb0*/  LDL.LU R11, [R1+0x98] ;  /* 0x00009800010b7983 */ /* 0x001ea60000300800 */
[----:B------:R-:W2:Y:S04]  /*28ec0*/  LDL.LU R12, [R1+0x94] ;  /* 0x00009400010c7983 */ /* 0x000ea80000300800 */
[----:B------:R-:W2:Y:S01]  /*28ed0*/  LDL.LU R13, [R1+0x90] ;  /* 0x00009000010d7983 */ /* 0x000ea20000300800 */
[----:B------:R-:W2:Y:S02]  /*28ee0*/  LDL.LU R14, [R1+0x8c] ;  /* 0x00008c00010e7983 */ /* 0x000ea40000300800 */
[----:B------:R0:W-:Y:S02]  /*28ef0*/  STS.U16 [R5+0x1f80], R16 ;  /* 0x001f801005007388 */ /* 0x0001e40000000400 */
[----:B------:R-:W2:Y:S01]  /*28f00*/  LDL.LU R15, [R1+0x88] ;  /* 0x00008800010f7983 */ /* 0x000ea20000300800 */
[----:B------:R1:W-:Y:S01]  /*28f10*/  STS.U16 [R5+0x2180], R29 ;  /* 0x0021801d05007388 */ /* 0x0003e20000000400 */
[----:B------:R1:W-:Y:S02]  /*28f20*/  STS.U16 [R5+0x2380], R28 ;  /* 0x0023801c05007388 */ /* 0x0003e40000000400 */
[----:B------:R1:W-:Y:S01]  /*28f30*/  STS.U16 [R5+0x2580], R3 ;  /* 0x0025800305007388 */ /* 0x0003e20000000400 */
[----:B0-----:R-:W2:Y:S01]  /*28f40*/  LDL.LU R16, [R1+0x84] ;  /* 0x0000840001107983 */ /* 0x001ea20000300800 */
[----:B-1----:R-:W2:Y:S02]  /*28f50*/  LDL.LU R29, [R1+0x80] ;  /* 0x00008000011d7983 */ /* 0x002ea40000300800 */
        /* <DEDUP_REMOVED lines=10> */
[----:B------:R-:W2:Y:S03]  /*29000*/  LDL.LU R24, [R1+0x34] ;  /* 0x0000340001187983 */ /* 0x000ea60000300800 */
[----:B---3--:R0:W-:Y:S01]  /*29010*/  STS.U16 [R5+0x2780], R25 ;  /* 0x0027801905007388 */ /* 0x0081e20000000400 */
[----:B----4-:R-:W-:Y:S03]  /*29020*/  STS.U16 [R5+0x2980], R26 ;  /* 0x0029801a05007388 */ /* 0x010fe60000000400 */
[----:B--2---:R1:W-:Y:S01]  /*29030*/  STS.U16 [R5+0x2b80], R2 ;  /* 0x002b800205007388 */ /* 0x0043e20000000400 */
[----:B------:R2:W-:Y:S03]  /*29040*/  STS.U16 [R5+0x2d80], R0 ;  /* 0x002d800005007388 */ /* 0x0005e60000000400 */
[----:B0-----:R-:W3:Y:S01]  /*29050*/  LDL.LU R25, [R1+0x2c] ;  /* 0x00002c0001197983 */ /* 0x001ee20000300800 */
[----:B------:R0:W-:Y:S02]  /*29060*/  STS.U16 [R5+0x2f80], R27 ;  /* 0x002f801b05007388 */ /* 0x0001e40000000400 */
[----:B------:R4:W-:Y:S01]  /*29070*/  STS.U16 [R5+0x3180], R8 ;  /* 0x0031800805007388 */ /* 0x0009e20000000400 */
[----:B-1----:R-:W3:Y:S01]  /*29080*/  LDL.LU R2, [R1+0x24] ;  /* 0x0000240001027983 */ /* 0x002ee20000300800 */
[----:B------:R-:W3:Y:S02]  /*29090*/  LDL.LU R26, [R1+0x1c] ;  /* 0x00001c00011a7983 */ /* 0x000ee40000300800 */
[----:B--2---:R-:W2:Y:S02]  /*290a0*/  LDL.LU R0, [R1+0x14] ;  /* 0x0000140001007983 */ /* 0x004ea40000300800 */
[----:B------:R1:W-:Y:S01]  /*290b0*/  STS.U16 [R5+0x3380], R9 ;  /* 0x0033800905007388 */ /* 0x0003e20000000400 */
[----:B0-----:R-:W2:Y:S01]  /*290c0*/  LDL.LU R27, [R1+0xc] ;  /* 0x00000c00011b7983 */ /* 0x001ea20000300800 */
[----:B----4-:R-:W2:Y:S03]  /*290d0*/  LDL.LU R8, [R1+0x28f0] ;  /* 0x0028f00001087983 */ /* 0x010ea60000300800 */
[----:B------:R0:W-:Y:S01]  /*290e0*/  STS.U16 [R5+0x3580], R10 ;  /* 0x0035800a05007388 */ /* 0x0001e20000000400 */
[----:B------:R0:W-:Y:S02]  /*290f0*/  STS.U16 [R5+0x3780], R11 ;  /* 0x0037800b05007388 */ /* 0x0001e40000000400 */
[----:B------:R0:W-:Y:S02]  /*29100*/  STS.U16 [R5+0x3980], R12 ;  /* 0x0039800c05007388 */ /* 0x0001e40000000400 */
[----:B------:R0:W-:Y:S01]  /*29110*/  STS.U16 [R5+0x3b80], R13 ;  /* 0x003b800d05007388 */ /* 0x0001e20000000400 */
[----:B-1----:R-:W2:Y:S04]  /*29120*/  LDL.LU R9, [R1+0x28ec] ;  /* 0x0028ec0001097983 */ /* 0x002ea80000300800 */
[----:B------:R1:W-:Y:S04]  /*29130*/  STS.U16 [R5+0x3d80], R14 ;  /* 0x003d800e05007388 */ /* 0x0003e80000000400 */
[----:B0-----:R-:W2:Y:S01]  /*29140*/  LDL.LU R10, [R1+0x28e8] ;  /* 0x0028e800010a7983 */ /* 0x001ea20000300800 */
[----:B------:R-:W2:Y:S02]  /*29150*/  LDL.LU R11, [R1+0x28e4] ;  /* 0x0028e400010b7983 */ /* 0x000ea40000300800 */
[----:B------:R0:W-:Y:S01]  /*29160*/  STS.U16 [R5+0x3f80], R15 ;  /* 0x003f800f05007388 */ /* 0x0001e20000000400 */
[----:B------:R-:W2:Y:S01]  /*29170*/  LDL.LU R12, [R1+0x28e0] ;  /* 0x0028e000010c7983 */ /* 0x000ea20000300800 */
[----:B------:R-:W2:Y:S03]  /*29180*/  LDL.LU R13, [R1+0x28dc] ;  /* 0x0028dc00010d7983 */ /* 0x000ea60000300800 */
[----:B------:R0:W-:Y:S04]  /*29190*/  STS.U16 [R5+0x4180], R16 ;  /* 0x0041801005007388 */ /* 0x0001e80000000400 */
[----:B-1----:R-:W2:Y:S01]  /*291a0*/  LDL.LU R14, [R1+0x28d8] ;  /* 0x0028d800010e7983 */ /* 0x002ea20000300800 */
[----:B------:R1:W-:Y:S02]  /*291b0*/  STS.U16 [R5+0x4380], R29 ;  /* 0x0043801d05007388 */ /* 0x0003e40000000400 */
[----:B------:R1:W-:Y:S01]  /*291c0*/  STS.U16 [R5+0x4580], R28 ;  /* 0x0045801c05007388 */ /* 0x0003e20000000400 */
[----:B0-----:R-:W2:Y:S01]  /*291d0*/  LDL.LU R15, [R1+0x28d4] ;  /* 0x0028d400010f7983 */ /* 0x001ea20000300800 */
[----:B------:R0:W-:Y:S03]  /*291e0*/  STS.U16 [R5+0x4780], R3 ;  /* 0x0047800305007388 */ /* 0x0001e60000000400 */
[----:B------:R-:W2:Y:S04]  /*291f0*/  LDL.LU R16, [R1+0x28d0] ;  /* 0x0028d00001107983 */ /* 0x000ea80000300800 */
[----:B-1----:R-:W2:Y:S01]  /*29200*/  LDL.LU R29, [R1+0x28cc] ;  /* 0x0028cc00011d7983 */ /* 0x002ea20000300800 */
[----:B------:R-:W2:Y:S03]  /*29210*/  LDL.LU R28, [R1+0x28c8] ;  /* 0x0028c800011c7983 */ /* 0x000ea60000300800 */
[----:B0-----:R-:W2:Y:S01]  /*29220*/  LDL.LU R3, [R1+0x28c4] ;  /* 0x0028c40001037983 */ /* 0x001ea20000300800 */
[----:B------:R-:W-:Y:S02]  /*29230*/  STS.U16 [R5+0x4980], R17 ;  /* 0x0049801105007388 */ /* 0x000fe40000000400 */
[----:B------:R-:W-:Y:S02]  /*29240*/  STS.U16 [R5+0x4b80], R18 ;  /* 0x004b801205007388 */ /* 0x000fe40000000400 */
[----:B------:R-:W-:Y:S01]  /*29250*/  STS.U16 [R5+0x4d80], R19 ;  /* 0x004d801305007388 */ /* 0x000fe20000000400 */
[----:B------:R-:W-:Y:S01]  /*29260*/  STS.U16 [R5+0x4f80], R20 ;  /* 0x004f801405007388 */ /* 0x000fe20000000400 */
[----:B------:R0:W-:Y:S02]  /*29270*/  STS.U16 [R5+0x5180], R4 ;  /* 0x0051800405007388 */ /* 0x0001e40000000400 */
[----:B------:R-:W-:Y:S02]  /*29280*/  STS.U16 [R5+0x5380], R21 ;  /* 0x0053801505007388 */ /* 0x000fe40000000400 */
[----:B------:R-:W-:Y:S01]  /*29290*/  STS.U16 [R5+0x5580], R22 ;  /* 0x0055801605007388 */ /* 0x000fe20000000400 */
[----:B------:R-:W-:Y:S04]  /*292a0*/  STS.U16 [R5+0x5780], R23 ;  /* 0x0057801705007388 */ /* 0x000fe80000000400 */
[----:B0-----:R-:W2:Y:S04]  /*292b0*/  LDL R4, [R1+0xd1c] ;  /* 0x000d1c0001047983 */ /* 0x001ea80000100800 */
[----:B--2---:R0:W-:Y:S01]  /*292c0*/  STS.U16 [R5+0x5980], R3 ;  /* 0x0059800305007388 */ /* 0x0041e20000000400 */
[----:B------:R-:W-:Y:S02]  /*292d0*/  STS.U16 [R5+0x5b80], R24 ;  /* 0x005b801805007388 */ /* 0x000fe40000000400 */
[----:B---3--:R-:W-:Y:S02]  /*292e0*/  STS.U16 [R5+0x5d80], R25 ;  /* 0x005d801905007388 */ /* 0x008fe40000000400 */
[----:B------:R1:W-:Y:S01]  /*292f0*/  STS.U16 [R5+0x5f80], R2 ;  /* 0x005f800205007388 */ /* 0x0003e20000000400 */
[----:B------:R-:W-:Y:S01]  /*29300*/  STS.U16 [R5+0x6180], R26 ;  /* 0x0061801a05007388 */ /* 0x000fe20000000400 */
[----:B------:R2:W-:Y:S02]  /*29310*/  STS.U16 [R5+0x6380], R0 ;  /* 0x0063800005007388 */ /* 0x0005e40000000400 */
[----:B------:R-:W-:Y:S02]  /*29320*/  STS.U16 [R5+0x6580], R27 ;  /* 0x0065801b05007388 */ /* 0x000fe40000000400 */
[----:B------:R3:W-:Y:S01]  /*29330*/  STS.U16 [R5+0x6780], R28 ;  /* 0x0067801c05007388 */ /* 0x0007e20000000400 */
[----:B0-----:R-:W4:Y:S04]  /*29340*/  LDL R3, [R1+0x1648] ;  /* 0x0016480001037983 */ /* 0x001f280000100800 */
[----:B-1----:R-:W4:Y:S04]  /*29350*/  LDL R2, [R1+0x1644] ;  /* 0x0016440001027983 */ /* 0x002f280000100800 */
[----:B--2---:R-:W2:Y:S01]  /*29360*/  LDL R0, [R1+0x1640] ;  /* 0x0016400001007983 */ /* 0x004ea20000100800 */
[----:B---3--:R-:W3:Y:S03]  /*29370*/  LDL.LU R28, [R1+0x28c0] ;  /* 0x0028c000011c7983 */ /* 0x008ee60000300800 */
        /* <DEDUP_REMOVED lines=12> */
[----:B------:R-:W-:Y:S06]  /*29440*/  BAR.SYNC.DEFER_BLOCKING 0x0 ;  /* 0x0000000000007b1d */ /* 0x000fec0000010000 */
[----:B------:R-:W-:Y:S04]  /*29450*/  LDSM.16.MT88.4 R8, [R4+0x8000] ;  /* 0x008000000408783b */ /* 0x000fe80000004200 */
[----:B----4-:R-:W0:Y:S04]  /*29460*/  LDSM.16.MT88.4 R16, [R3+0x8000] ;  /* 0x008000000310783b */ /* 0x010e280000004200 */
[----:B--2---:R-:W-:Y:S04]  /*29470*/  LDSM.16.MT88.4 R12, [R0+0x8000] ;  /* 0x00800000000c783b */ /* 0x004fe80000004200 */
[----:B---3--:R-:W1:Y:S04]  /*29480*/  LDSM.16.M88.4 R4, [R28] ;  /* 0x000000001c04783b */ /* 0x008e680000000200 */
[----:B------:R-:W-:Y:S04]  /*29490*/  LDSM.16.M88.4 R20, [R28+0x400] ;  /* 0x000400001c14783b */ /* 0x000fe80000000200 */
[----:B------:R-:W-:Y:S04]  /*294a0*/  LDSM.16.M88.4 R24, [R28+0x800] ;  /* 0x000800001c18783b */ /* 0x000fe80000000200 */
[----:B0-----:R-:W-:Y:S04]  /*294b0*/  STL.64 [R1+0x28b8], R18 ;  /* 0x0028b81201007387 */ /* 0x001fe80000100a00 */
[----:B-1----:R-:W-:Y:S01]  /*294c0*/  STL.64 [R1+0x1d0], R4 ;  /* 0x0001d00401007387 */ /* 0x002fe20000100a00 */
[----:B------:R-:W-:Y:S02]  /*294d0*/  STL.64 [R1+0x1d8], R6 ;  /* 0x0001d80601007387 */ /* 0x000fe40000100a00 */
[----:B------:R-:W0:Y:S04]  /*294e0*/  LDSM.16.MT88.4 R4, [R2+0x8000] ;  /* 0x008000000204783b */ /* 0x000e280000004200 */
[----:B------:R1:W-:Y:S01]  /*294f0*/  STL.64 [R1+0x28b0], R16 ;  /* 0x0028b01001007387 */ /* 0x0003e20000100a00 */
[----:B0-----:R-:W-:Y:S01]  /*29500*/  STL.64 [R1+0x28a8], R6 ;  /* 0x0028a80601007387 */ /* 0x001fe20000100a00 */
[----:B------:R0:W-:Y:S02]  /*29510*/  STL.64 [R1+0x28a0], R4 ;  /* 0x0028a00401007387 */ /* 0x0001e40000100a00 */
[----:B-1----:R-:W2:Y:S02]  /*29520*/  LDL.LU.64 R16, [R1+0x860] ;  /* 0x0008600001107983 */ /* 0x002ea40000300a00 */
[----:B------:R-:W2:Y:S01]  /*29530*/  LDL.LU.64 R18, [R1+0x868] ;  /* 0x0008680001127983 */ /* 0x000ea20000300a00 */
[----:B0-----:R-:W3:Y:S01]  /*29540*/  LDL.LU.64 R4, [R1+0x500] ;  /* 0x0005000001047983 */ /* 0x001ee20000300a00 */
[----:B------:R-:W3:Y:S02]  /*29550*/  LDL.LU.64 R6, [R1+0x508] ;  /* 0x0005080001067983 */ /* 0x000ee40000300a00 */
[----:B------:R-:W-:Y:S02]  /*29560*/  STL.64 [R1+0x2888], R14 ;  /* 0x0028880e01007387 */ /* 0x000fe40000100a00 */
[----:B------:R0:W-:Y:S02]  /*29570*/  STL.64 [R1+0x2880], R12 ;  /* 0x0028800c01007387 */ /* 0x0001e40000100a00 */
[----:B0-----:R-:W2:Y:S01]  /*29580*/  LDL.LU.64 R12, [R1+0x1d0] ;  /* 0x0001d000010c7983 */ /* 0x001ea20000300a00 */
[----:B------:R-:W-:Y:S02]  /*29590*/  STL.64 [R1+0x1c0], R20 ;  /* 0x0001c01401007387 */ /* 0x000fe40000100a00 */
[----:B------:R-:W-:Y:S02]  /*295a0*/  STL.64 [R1+0x1c8], R22 ;  /* 0x0001c81601007387 */ /* 0x000fe40000100a00 */
[----:B------:R-:W0:Y:S04]  /*295b0*/  LDSM.16.M88.4 R20, [R28+0xc00] ;  /* 0x000c00001c14783b */ /* 0x000e280000000200 */
[----:B0-----:R-:W-:Y:S01]  /*295c0*/  STL [R1+0x1a0], R20 ;  /* 0x0001a01401007387 */ /* 0x001fe20000100800 */
[----:B------:R-:W-:Y:S02]  /*295d0*/  STL.64 [R1+0x1b0], R24 ;  /* 0x0001b01801007387 */ /* 0x000fe40000100a00 */
[----:B------:R-:W-:Y:S02]  /*295e0*/  STL.64 [R1+0x1b8], R26 ;  /* 0x0001b81a01007387 */ /* 0x000fe40000100a00 */
[----:B------:R-:W-:Y:S02]  /*295f0*/  STL.64 [R1+0x1a8], R22 ;  /* 0x0001a81601007387 */ /* 0x000fe40000100a00 */
[----:B------:R-:W-:-:S02]  /*29600*/  IMAD.MOV.U32 R29, RZ, RZ, R21 ;  /* 0x000000ffff1d7224 */ /* 0x000fc400078e0015 */
[----:B------:R-:W0:Y:S02]  /*29610*/  LDSM.16.M88.4 R20, [R28+0x1000] ;  /* 0x001000001c14783b */ /* 0x000e240000000200 */
[----:B0-----:R-:W-:Y:S02]  /*29620*/  IMAD.MOV.U32 R25, RZ, RZ, R20 ;  /* 0x000000ffff197224 */ /* 0x001fe400078e0014 */
[----:B------:R-:W-:Y:S01]  /*29630*/  IMAD.MOV.U32 R24, RZ, RZ, R21 ;  /* 0x000000ffff187224 */ /* 0x000fe200078e0015 */
[----:B------:R-:W-:Y:S02]  /*29640*/  STL.64 [R1+0x198], R22 ;  /* 0x0001981601007387 */ /* 0x000fe40000100a00 */
[----:B------:R-:W0:Y:S02]  /*29650*/  LDSM.16.M88.4 R20, [R28+0x1400] ;  /* 0x001400001c14783b */ /* 0x000e240000000200 */
[----:B------:R1:W-:Y:S04]  /*29660*/  STL.64 [R1+0x2878], R24 ;  /* 0x0028781801007387 */ /* 0x0003e80000100a00 */
[----:B-1----:R-:W4:Y:S01]  /*29670*/  LDL.LU.64 R24, [R1+0x210] ;  /* 0x0002100001187983 */ /* 0x002f220000300a00 */
[----:B------:R-:W3:Y:S01]  /*29680*/  LDL.LU.64 R26, [R1+0x218] ;  /* 0x00021800011a7983 */ /* 0x000ee20000300a00 */
[-C--:B--2---:R-:W-:Y:S02]  /*29690*/  HMMA.16816.F32 R16, R8, R12.reuse, R16 ;  /* 0x0000000c0810723c */ /* 0x084fe40000001810 */
[----:B---3--:R-:W-:Y:S01]  /*296a0*/  STL.64 [R1+0x2898], R26 ;  /* 0x0028981a01007387 */ /* 0x008fe20000100a00 */
[----:B----4-:R1:W-:Y:S03]  /*296b0*/  STL.64 [R1+0x2890], R24 ;  /* 0x0028901801007387 */ /* 0x0103e60000100a00 */
[----:B-1----:R-:W2:Y:S01]  /*296c0*/  LDL.LU.64 R24, [R1+0x320] ;  /* 0x0003200001187983 */ /* 0x002ea20000300a00 */
[----:B------:R-:W2:Y:S11]  /*296d0*/  LDL.LU.64 R26, [R1+0x328] ;  /* 0x00032800011a7983 */ /* 0x000eb60000300a00 */
[----:B------:R-:W-:Y:S05]  /*296e0*/  @!UPT UIADD3 URZ, URZ, URZ, URZ ;  /* 0x0000003f3f3ff290 */ /* 0x000fea000fffe03f */
[----:B------:R-:W-:Y:S02]  /*296f0*/  STL.64 [R1+0x860], R16 ;  /* 0x0008601001007387 */ /* 0x000fe40000100a00 */
[----:B------:R1:W-:Y:S02]  /*29700*/  STL.64 [R1+0x868], R18 ;  /* 0x0008681201007387 */ /* 0x0003e40000100a00 */
[----:B-1----:R-:W3:Y:S01]  /*29710*/  LDL.LU.64 R18, [R1+0x28b8] ;  /* 0x0028b80001127983 */ /* 0x002ee20000300a00 */
[----:B------:R-:W3:Y:S02]  /*29720*/  LDL.LU.64 R16, [R1+0x28b0] ;  /* 0x0028b00001107983 */ /* 0x000ee40000300a00 */
[-C--:B---3--:R-:W-:Y:S11]  /*29730*/  HMMA.16816.F32 R4, R16, R12.reuse, R4 ;  /* 0x0000000c1004723c */ /* 0x088ff60000001804 */
[----:B------:R-:W-:Y:S11]  /*29740*/  @!UPT UIADD3 URZ, URZ, URZ, URZ ;  /* 0x0000003f3f3ff290 */ /* 0x000ff6000fffe03f */
[----:B------:R-:W-:Y:S01]  /*29750*/  @!UPT UIADD3 URZ, URZ, URZ, URZ ;  /* 0x0000003f3f3ff290 */ /* 0x000fe2000fffe03f */
[----:B------:R-:W-:Y:S01]  /*29760*/  STL.64 [R1+0x880], R4 ;  /* 0x0008800401007387 */ /* 0x000fe20000100a00 */
[----:B------:R1:W-:Y:S03]  /*29770*/  STL.64 [R1+0x888], R6 ;  /* 0x0008880601007387 */ /* 0x0003e60000100a00 */
[----:B-1----:R-:W2:Y:S01]  /*29780*/  LDL.LU.64 R6, [R1+0x28a8] ;  /* 0x0028a80001067983 */ /* 0x002ea20000300a00 */
[----:B------:R-:W2:Y:S02]  /*29790*/  LDL.LU.64 R4, [R1+0x28a0] ;  /* 0x0028a00001047983 */ /* 0x000ea40000300a00 */
[----:B------:R-:W-:Y:S02]  /*297a0*/  IMAD.MOV.U32 R2, RZ, RZ, R12 ;  /* 0x000000ffff027224 */ /* 0x000fe400078e000c */
[----:B------:R-:W-:Y:S01]  /*297b0*/  IMAD.MOV.U32 R0, RZ, RZ, R13 ;  /* 0x000000ffff007224 */ /* 0x000fe200078e000d */
[----:B--2---:R-:W-:Y:S11]  /*297c0*/  HMMA.16816.F32 R24, R4, R12, R24 ;  /* 0x0000000c0418723c */ /* 0x004ff60000001818 */
[----:B------:R-:W-:Y:S11]  /*297d0*/  @!UPT UIADD3 URZ, URZ, URZ, URZ ;  /* 0x0000003f3f3ff290 */ /* 0x000ff6000fffe03f */
[----:B------:R-:W-:Y:S01]  /*297e0*/  @!UPT UIADD3 URZ, URZ, URZ, URZ ;  /* 0x0000003f3f3ff290 */ /* 0x000fe2000fffe03f */
[----:B------:R-:W-:Y:S01]  /*297f0*/  STL.64 [R1+0x8d0], R24 ;  /* 0x0008d01801007387 */ /* 0x000fe20000100a00 */
[----:B------:R1:W-:Y:S03]  /*29800*/  STL.64 [R1+0x8d8], R26 ;  /* 0x0008d81a01007387 */ /* 0x0003e60000100a00 */
[----:B-1----:R-:W2:Y:S01]  /*29810*/  LDL.LU.64 R26, [R1+0x2898] ;  /* 0x00289800011a7983 */ /* 0x002ea20000300a00 */
[----:B------:R-:W2:Y:S02]  /*29820*/  LDL.LU.64 R24, [R1+0x2890] ;  /* 0x0028900001187983 */ /* 0x000ea40000300a00 */
[----:B------:R-:W2:Y:S02]  /*29830*/  LDL.LU.64 R14, [R1+0x2888] ;  /* 0x00288800010e7983 */ /* 0x000ea40000300a00 */
[----:B------:R-:W2:Y:S01]  /*29840*/  LDL.LU.64 R12, [R1+0x2880] ;  /* 0x00288000010c7983 */ /* 0x000ea20000300a00 */
[----:B------:R-:W-:Y:S01]  /*29850*/  STL.64 [R1+0x2870], R6 ;  /* 0x0028700601007387 */ /* 0x000fe20000100a00 */
[----:B------:R1:W-:Y:S03]  /*29860*/  STL.64 [R1+0x2868], R4 ;  /* 0x0028680401007387 */ /* 0x0003e60000100a00 */
[----:B-1----:R-:W3:Y:S01]  /*29870*/  LDL.LU.64 R4, [R1+0x760] ;  /* 0x0007600001047983 */ /* 0x002ee20000300a00 */
[----:B------:R-:W3:Y:S02]  /*29880*/  LDL.LU.64 R6, [R1+0x768] ;  /* 0x0007680001067983 */ /* 0x000ee40000300a00 */
[----:B0-----:R-:W-:Y:S02]  /*29890*/  STL.64 [R1+0x188], R22 ;  /* 0x0001881601007387 */ /* 0x001fe40000100a00 */
[----:B------:R0:W-:Y:S02]  /*298a0*/  STL.64 [R1+0x2778], R20 ;  /* 0x0027781401007387 */ /* 0x0001e40000100a00 */
[----:B0-----:R-:W-:-:S02]  /*298b0*/  IMAD.MOV.U32 R20, RZ, RZ, R2 ;  /* 0x000000ffff147224 */ /* 0x001fc400078e0002 */
[----:B------:R-:W-:-:S07]  /*298c0*/  IMAD.MOV.U32 R21, RZ, RZ, R0 ;  /* 0x000000ffff157224 */ /* 0x000fce00078e0000 */
[----:B--2---:R-:W-:Y:S01]  /*298d0*/  HMMA.16816.F32 R20, R12, R20, R24 ;  /* 0x000000140c14723c */ /* 0x004fe20000001818 */
[----:B------:R-:W2:Y:S01]  /*298e0*/  LDL.LU.64 R24, [R1+0x2878] ;  /* 0x0028780001187983 */ /* 0x000ea20000300a00 */
[----:B------:R-:W-:Y:S02]  /*298f0*/  STL.64 [R1+0x2860], R14 ;  /* 0x0028600e01007387 */ /* 0x000fe40000100a00 */
[----:B------:R0:W-:Y:S11]  /*29900*/  STL.64 [R1+0x2858], R12 ;  /* 0x0028580c01007387 */ /* 0x0001f60000100a00 */
[----:B------:R-:W-:Y:S08]  /*29910*/  @!UPT UIADD3 URZ, URZ, URZ, URZ ;  /* 0x0000003f3f3ff290 */ /* 0x000ff0000fffe03f */
[----:B------:R-:W-:Y:S01]  /*29920*/  STL.64 [R1+0x8c0], R20 ;  /* 0x0008c01401007387 */ /* 0x000fe20000100a00 */
[----:B------:R3:W-:Y:S02]  /*29930*/  STL.64 [R1+0x8c8], R22 ;  /* 0x0008c81601007387 */ /* 0x0007e40000100a00 */
[----:B0-----:R-:W3:Y:S02]  /*29940*/  LDL.LU.64 R12, [R1+0x1c0] ;  /* 0x0001c000010c7983 */ /* 0x001ee40000300a00 */
[----:B---3--:R-:W-:Y:S07]  /*29950*/  HMMA.16816.F32 R20, R8, R12, R4 ;  /* 0x0000000c0814723c */ /* 0x008fee0000001804 */
[----:B------:R-:W-:-:S02]  /*29960*/  IMAD.MOV.U32 R5, RZ, RZ, R12 ;  /* 0x000000ffff057224 */ /* 0x000fc400078e000c */
[----:B------:R-:W-:Y:S11]  /*29970*/  IMAD.MOV.U32 R4, RZ, RZ, R13 ;  /* 0x000000ffff047224 */ /* 0x000ff600078e000d */
[----:B------:R-:W-:Y:S03]  /*29980*/  @!UPT UIADD3 URZ, URZ, URZ, URZ ;  /* 0x0000003f3f3ff290 */ /* 0x000fe6000fffe03f */
[----:B------:R0:W-:Y:S01]  /*29990*/  STL [R1+0x760], R20 ;  /* 0x0007601401007387 */ /* 0x0001e20000100800 */
[----:B------:R-:W-:Y:S02]  /*299a0*/  STL.64 [R1+0x2848], R10 ;  /* 0x0028480a01007387 */ /* 0x000fe40000100a00 */
[----:B------:R1:W-:Y:S02]  /*299b0*/  STL.64 [R1+0x2840], R8 ;  /* 0x0028400801007387 */ /* 0x0003e40000100a00 */
[----:B------:R-:W-:Y:S02]  /*299c0*/  IMAD.MOV.U32 R3, RZ, RZ, R21 ;  /* 0x000000ffff037224 */ /* 0x000fe400078e0015 */
[----:B--2---:R-:W-:Y:S02]  /*299d0*/  IMAD.MOV.U32 R21, RZ, RZ, R24 ;  /* 0x000000ffff157224 */ /* 0x004fe400078e0018 */
[----:B0-----:R-:W-:Y:S02]  /*299e0*/  IMAD.MOV.U32 R20, RZ, RZ, R25 ;  /* 0x000000ffff147224 */ /* 0x001fe400078e0019 */
[----:B-1----:R-:W-:-:S02]  /*299f0*/  IMAD.MOV.U32 R8, RZ, RZ, R5 ;  /* 0x000000ffff087224 */ /* 0x002fc400078e0005 */
[----:B------:R-:W-:Y:S02]  /*29a00*/  IMAD.MOV.U32 R9, RZ, RZ, R4 ;  /* 0x000000ffff097224 */ /* 0x000fe400078e0004 */
[----:B------:R-:W2:Y:S01]  /*29a10*/  LDL.LU.64 R4, [R1+0x4f0] ;  /* 0x0004f00001047983 */ /* 0x000ea20000300a00 */
[----:B------:R-:W2:Y:S02]  /*29a20*/  LDL.LU.64 R6, [R1+0x4f8] ;  /* 0x0004f80001067983 */ /* 0x000ea40000300a00 */
[----:B------:R-:W3:Y:S02]  /*29a30*/  LDL.LU.64 R24, [R1+0x570] ;  /* 0x0005700001187983 */ /* 0x000ee40000300a00 */
[----:B------:R-:W4:Y:S02]  /*29a40*/  LDL.LU.64 R26, [R1+0x578] ;  /* 0x00057800011a7983 */ /* 0x000f240000300a00 */
[----:B----4-:R-:W-:Y:S01]  /*29a50*/  STL.64 [R1+0x2800], R26 ;  /* 0x0028001a01007387 */ /* 0x010fe20000100a00 */
[----:B---3--:R0:W-:Y:S03]  /*29a60*/  STL.64 [R1+0x27f8], R24 ;  /* 0x0027f81801007387 */ /* 0x0081e60000100a00 */
[----:B0-----:R-:W3:Y:S01]  /*29a70*/  LDL.LU.64 R24, [R1+0x1f0] ;  /* 0x0001f00001187983 */ /* 0x001ee20000300a00 */
[----:B------:R-:W4:Y:S03]  /*29a80*/  LDL.LU.64 R26, [R1+0x1f8] ;  /* 0x0001f800011a7983 */ /* 0x000f260000300a00 */
[----:B----4-:R-:W-:Y:S01]  /*29a90*/  STL.64 [R1+0x2810], R26 ;  /* 0x0028101a01007387 */ /* 0x010fe20000100a00 */
[----:B---3--:R0:W-:Y:S03]  /*29aa0*/  STL.64 [R1+0x2808], R24 ;  /* 0x0028081801007387 */ /* 0x0081e60000100a00 */
[----:B0-----:R-:W3:Y:S04]  /*29ab0*/  LDL.LU.64 R24, [R1+0x1b0] ;  /* 0x0001b00001187983 */ /* 0x001ee80000300a00 */
[----:B---3--:R-:W-:Y:S01]  /*29ac0*/  STL.64 [R1+0x2850], R24 ;  /* 0x0028501801007387 */ /* 0x008fe20000100a00 */
[----:B------:R0:W-:Y:S03]  /*29ad0*/  STL.64 [R1+0x27c0], R20 ;  /* 0x0027c01401007387 */ /* 0x0001e60000100a00 */
[----:B0-----:R-:W3:Y:S01]  /*29ae0*/  LDL.LU R20, [R1+0x1a0] ;  /* 0x0001a00001147983 */ /* 0x001ee20000300800 */
[----:B------:R-:W-:-:S02]  /*29af0*/  IMAD.MOV.U32 R21, RZ, RZ, R29 ;  /* 0x000000ffff157224 */ /* 0x000fc400078e001d */
[----:B------:R-:W4:Y:S02]  /*29b00*/  LDL.LU.64 R12, [R1+0x350] ;  /* 0x00035000010c7983 */ /* 0x000f240000300a00 */
[----:B------:R-:W4:Y:S01]  /*29b10*/  LDL.LU.64 R14, [R1+0x358] ;  /* 0x00035800010e7983 */ /* 0x000f220000300a00 */
[----:B------:R-:W2:Y:S01]  /*29b20*/  LDL.LU.64 R24, [R1+0x200] ;  /* 0x0002000001187983 */ /* 0x000ea20000300a00 */
[----:B------:R-:W2:Y:S02]  /*29b30*/  LDL.LU.64 R26, [R1+0x208] ;  /* 0x00020800011a7983 */ /* 0x000ea40000300a00 */
[----:B------:R-:W-:Y:S02]  /*29b40*/  IMAD.MOV.U32 R2, RZ, RZ, R22 ;  /* 0x000000ffff027224 */ /* 0x000fe400078e0016 */
[----:B------:R-:W-:Y:S01]  /*29b50*/  IMAD.MOV.U32 R0, RZ, RZ, R23 ;  /* 0x000000ffff007224 */ /* 0x000fe200078e0017 */
[----:B---3--:R0:W-:Y:S04]  /*29b60*/  STL.64 [R1+0x2818], R20 ;  /* 0x0028181401007387 */ /* 0x0081e80000100a00 */
[----:B0-----:R-:W3:Y:S01]  /*29b70*/  LDL.LU.64 R20, [R1+0x380] ;  /* 0x0003800001147983 */ /* 0x001ee20000300a00 */
[----:B------:R-:W3:Y:S01]  /*29b80*/  LDL.LU.64 R22, [R1+0x388] ;  /* 0x0003880001167983 */ /* 0x000ee20000300a00 */
[-C--:B--2---:R-:W-:Y:S02]  /*29b90*/  HMMA.16816.F32 R4, R16, R8.reuse, R4 ;  /* 0x000000081004723c */ /* 0x084fe40000001804 */
[----:B---3--:R-:W-:Y:S01]  /*29ba0*/  STL.64 [R1+0x2828], R22 ;  /* 0x0028281601007387 */ /* 0x008fe20000100a00 */
[----:B------:R0:W-:Y:S03]  /*29bb0*/  STL.64 [R1+0x2820], R20 ;  /* 0x0028201401007387 */ /* 0x0001e60000100a00 */
[----:B0-----:R-:W2:Y:S01]  /*29bc0*/  LDL.LU.64 R20, [R1+0x510] ;  /* 0x0005100001147983 */ /* 0x001ea20000300a00 */
[----:B------:R-:W3:Y:S03]  /*29bd0*/  LDL.LU.64 R22, [R1+0x518] ;  /* 0x0005180001167983 */ /* 0x000ee60000300a00 */
[----:B---3--:R-:W-:Y:S01]  /*29be0*/  STL.64 [R1+0x2838], R22 ;  /* 0x0028381601007387 */ /* 0x008fe20000100a00 */
[----:B--2---:R0:W-:Y:S03]  /*29bf0*/  STL.64 [R1+0x2830], R20 ;  /* 0x0028301401007387 */ /* 0x0041e60000100a00 */
[----:B0-----:R-:W2:Y:S01]  /*29c00*/  LDL.LU.64 R20, [R1+0x670] ;  /* 0x0006700001147983 */ /* 0x001ea20000300a00 */
[----:B------:R-:W2:Y:S02]  /*29c10*/  LDL.LU.64 R22, [R1+0x678] ;  /* 0x0006780001167983 */ /* 0x000ea40000300a00 */
[----:B------:R-:W-:Y:S02]  /*29c20*/  STL [R1+0x2110], R0 ;  /* 0x0021100001007387 */ /* 0x000fe40000100800 */
[----:B------:R-:W-:Y:S01]  /*29c30*/  STL [R1+0x210c], R2 ;  /* 0x00210c0201007387 */ /* 0x000fe20000100800 */
[----:B------:R-:W-:Y:S03]  /*29c40*/  STL [R1+0x2108], R3 ;  /* 0x0021080301007387 */ /* 0x000fe60000100800 */
[----:B------:R-:W-:Y:S02]  /*29c50*/  STL.64 [R1+0x850], R4 ;  /* 0x0008500401007387 */ /* 0x000fe40000100a00 */
[----:B------:R0:W-:Y:S02]  /*29c60*/  STL.64 [R1+0x858], R6 ;  /* 0x0008580601007387 */ /* 0x0001e40000100a00 */
[----:B0-----:R-:W4:Y:S01]  /*29c70*/  LDL.LU.64 R6, [R1+0x2870] ;  /* 0x0028700001067983 */ /* 0x001f220000300a00 */
[----:B------:R-:W4:Y:S02]  /*29c80*/  LDL.LU.64 R4, [R1+0x2868] ;  /* 0x0028680001047983 */ /* 0x000f240000300a00 */
[-C--:B----4-:R-:W-:Y:S11]  /*29c90*/  HMMA.16816.F32 R12, R4, R8.reuse, R12 ;  /* 0x00000008040c723c */ /* 0x090ff6000000180c */
[----:B------:R-:W-:Y:S11]  /*29ca0*/  @!UPT UIADD3 URZ, URZ, URZ, URZ ;  /* 0x0000003f3f3ff290 */ /* 0x000ff6000fffe03f */
[----:B------:R-:W-:Y:S01]  /*29cb0*/  @!UPT UIADD3 URZ, URZ, URZ, URZ ;  /* 0x0000003f3f3ff290 */ /* 0x000fe2000fffe03f */
[----:B------:R-:W-:Y:S01]  /*29cc0*/  STL.64 [R1+0x870], R12 ;  /* 0x0008700c01007387 */ /* 0x000fe20000100a00 */
[----:B------:R0:W-:Y:S03]  /*29cd0*/  STL.64 [R1+0x878], R14 ;  /* 0x0008780e01007387 */ /* 0x0001e60000100a00 */
[----:B0-----:R-:W3:Y:S01]  /*29ce0*/  LDL.LU.64 R14, [R1+0x2860] ;  /* 0x00286000010e7983 */ /* 0x001ee20000300a00 */
[----:B------:R-:W3:Y:S02]  /*29cf0*/  LDL.LU.64 R12, [R1+0x2858] ;  /* 0x00285800010c7983 */ /* 0x000ee40000300a00 */
[----:B---3--:R-:W-:Y:S01]  /*29d00*/  HMMA.16816.F32 R8, R12, R8, R24 ;  /* 0x000000080c08723c */ /* 0x008fe20000001818 */
[----:B------:R-:W2:Y:S11]  /*29d10*/  LDL.LU.64 R24, [R1+0x2850] ;  /* 0x0028500001187983 */ /* 0x000eb60000300a00 */
[----:B------:R-:W-:Y:S11]  /*29d20*/  @!UPT UIADD3 URZ, URZ, URZ, URZ ;  /* 0x0000003f3f3ff290 */ /* 0x000ff6000fffe03f */
[----:B------:R-:W-:Y:S01]  /*29d30*/  STL.64 [R1+0x8b0], R8 ;  /* 0x0008b00801007387 */ /* 0x000fe20000100a00 */
[----:B------:R0:W-:Y:S03]  /*29d40*/  STL.64 [R1+0x8b8], R10 ;  /* 0x0008b80a01007387 */ /* 0x0001e60000100a00 */
[----:B0-----:R-:W2:Y:S01]  /*29d50*/  LDL.LU.64 R10, [R1+0x2848] ;  /* 0x00284800010a7983 */ /* 0x001ea20000300a00 */
[----:B------:R-:W2:Y:S02]  /*29d60*/  LDL.LU.64 R8, [R1+0x2840] ;  /* 0x0028400001087983 */ /* 0x000ea40000300a00 */
[-C--:B--2---:R-:W-:Y:S11]  /*29d70*/  HMMA.16816.F32 R20, R8, R24.reuse, R20 ;  /* 0x000000180814723c */ /* 0x084ff60000001814 */
[----:B------:R-:W-:Y:S11]  /*29d80*/  @!UPT UIADD3 URZ, URZ, URZ, URZ ;  /* 0x0000003f3f3ff290 */ /* 0x000ff6000fffe03f */
[----:B------:R-:W-:Y:S01]  /*29d90*/  @!UPT UIADD3 URZ, URZ, URZ, URZ ;  /* 0x0000003f3f3ff290 */ /* 0x000fe2000fffe03f */
        /* <DEDUP_REMOVED lines=11> */
[----:B------:R-:W-:Y:S02]  /*29e50*/  IMAD.MOV.U32 R2, RZ, RZ, R24 ;  /* 0x000000ffff027224 */ /* 0x000fe400078e0018 */
[----:B------:R-:W-:Y:S01]  /*29e60*/  IMAD.MOV.U32 R0, RZ, RZ, R25 ;  /* 0x000000ffff007224 */ /* 0x000fe200078e0019 */
[----:B--2---:R-:W-:Y:S11]  /*29e70*/  HMMA.16816.F32 R20, R4, R24, R20 ;  /* 0x000000180414723c */ /* 0x004ff60000001814 */
[----:B------:R-:W-:Y:S11]  /*29e80*/  @!UPT UIADD3 URZ, URZ, URZ, URZ ;  /* 0x0000003f3f3ff290 */ /* 0x000ff6000fffe03f */
[----:B------:R-:W-:Y:S01]  /*29e90*/  @!UPT UIADD3 URZ, URZ, URZ, URZ ;  /* 0x0000003f3f3ff290 */ /* 0x000fe2000fffe03f */
[----:B------:R0:W-:Y:S01]  /*29ea0*/  STL.64 [R1+0x840], R20 ;  /* 0x0008401401007387 */ /* 0x0001e20000100a00 */
[----:B------:R-:W-:Y:S03]  /*29eb0*/  STL.64 [R1+0x848], R22 ;  /* 0x0008481601007387 */ /* 0x000fe60000100a00 */
[----:B0-----:R-:W2:Y:S01]  /*29ec0*/  LDL.LU.64 R20, [R1+0x2818] ;  /* 0x0028180001147983 */ /* 0x001ea20000300a00 */
[----:B------:R-:W3:Y:S02]  /*29ed0*/  LDL.LU.64 R26, [R1+0x2810] ;  /* 0x00281000011a7983 */ /* 0x000ee40000300a00 */
[----:B------:R-:W3:Y:S02]  /*29ee0*/  LDL.LU.64 R24, [R1+0x2808] ;  /* 0x0028080001187983 */ /* 0x000ee40000300a00 */
[----:B------:R-:W-:Y:S01]  /*29ef0*/  STL.64 [R1+0x27f0], R6 ;  /* 0x0027f00601007387 */ /* 0x000fe20000100a00 */
[----:B------:R0:W-:Y:S02]  /*29f00*/  STL.64 [R1+0x27e8], R4 ;  /* 0x0027e80401007387 */ /* 0x0001e40000100a00 */
[----:B0-----:R-:W-:-:S02]  /*29f10*/  IMAD.MOV.U32 R4, RZ, RZ, R2 ;  /* 0x000000ffff047224 */ /* 0x001fc400078e0002 */
[----:B------:R-:W-:-:S07]  /*29f20*/  IMAD.MOV.U32 R5, RZ, RZ, R0 ;  /* 0x000000ffff057224 */ /* 0x000fce00078e0000 */
[----:B---3--:R-:W-:Y:S01]  /*29f30*/  HMMA.16816.F32 R4, R12, R4, R24 ;  /* 0x000000040c04723c */ /* 0x008fe20000001818 */
[----:B------:R-:W2:Y:S01]  /*29f40*/  LDL.LU.64 R26, [R1+0x2800] ;  /* 0x00280000011a7983 */ /* 0x000ea20000300a00 */
[----:B------:R-:W2:Y:S02]  /*29f50*/  LDL.LU.64 R24, [R1+0x27f8] ;  /* 0x0027f80001187983 */ /* 0x000ea40000300a00 */
[----:B------:R-:W-:Y:S02]  /*29f60*/  STL.64 [R1+0x27e0], R14 ;  /* 0x0027e00e01007387 */ /* 0x000fe40000100a00 */
[----:B------:R-:W-:Y:S11]  /*29f70*/  STL.64 [R1+0x27d8], R12 ;  /* 0x0027d80c01007387 */ /* 0x000ff60000100a00 */
[----:B------:R-:W-:Y:S06]  /*29f80*/  @!UPT UIADD3 URZ, URZ, URZ, URZ ;  /* 0x0000003f3f3ff290 */ /* 0x000fec000fffe03f */
[----:B------:R-:W-:Y:S01]  /*29f90*/  STL.64 [R1+0x8a0], R4 ;  /* 0x0008a00401007387 */ /* 0x000fe20000100a00 */
[----:B------:R2:W-:Y:S02]  /*29fa0*/  STL.64 [R1+0x8a8], R6 ;  /* 0x0008a80601007387 */ /* 0x0005e40000100a00 */
[-C--:B--2---:R-:W-:Y:S11]  /*29fb0*/  HMMA.16816.F32 R4, R8, R20.reuse, R24 ;  /* 0x000000140804723c */ /* 0x084ff60000001818 */
[----:B------:R-:W-:Y:S11]  /*29fc0*/  @!UPT UIADD3 URZ, URZ, URZ, URZ ;  /* 0x0000003f3f3ff290 */ /* 0x000ff6000fffe03f */
[----:B------:R-:W-:Y:S01]  /*29fd0*/  @!UPT UIADD3 URZ, URZ, URZ, URZ ;  /* 0x0000003f3f3ff290 */ /* 0x000fe2000fffe03f */
[----:B------:R0:W-:Y:S01]  /*29fe0*/  STL [R1+0x570], R4 ;  /* 0x0005700401007387 */ /* 0x0001e20000100800 */
[----:B------:R-:W-:Y:S02]  /*29ff0*/  IMAD.MOV.U32 R0, RZ, RZ, R5 ;  /* 0x000000ffff007224 */ /* 0x000fe400078e0005 */
[----:B------:R-:W-:Y:S02]  /*2a000*/  IMAD.MOV.U32 R2, RZ, RZ, R6 ;  /* 0x000000ffff027224 */ /* 0x000fe400078e0006 */
[----:B------:R-:W-:Y:S01]  /*2a010*/  IMAD.MOV.U32 R3, RZ, RZ, R7 ;  /* 0x000000ffff037224 */ /* 0x000fe200078e0007 */
[----:B0-----:R-:W2:Y:S01]  /*2a020*/  LDL.LU.64 R4, [R1+0x520] ;  /* 0x0005200001047983 */ /* 0x001ea20000300a00 */
[----:B------:R-:W2:Y:S02]  /*2a030*/  LDL.LU.64 R6, [R1+0x528] ;  /* 0x0005280001067983 */ /* 0x000ea40000300a00 */
[----:B------:R-:W3:Y:S02]  /*2a040*/  LDL.LU.64 R12, [R1+0x3c0] ;  /* 0x0003c000010c7983 */ /* 0x000ee40000300a00 */
[----:B------:R-:W3:Y:S01]  /*2a050*/  LDL.LU.64 R14, [R1+0x3c8] ;  /* 0x0003c800010e7983 */ /* 0x000ee20000300a00 */
[----:B------:R-:W-:Y:S01]  /*2a060*/  STL.64 [R1+0x27d0], R10 ;  /* 0x0027d00a01007387 */ /* 0x000fe20000100a00 */
[----:B------:R0:W-:Y:S03]  /*2a070*/  STL.64 [R1+0x27c8], R8 ;  /* 0x0027c80801007387 */ /* 0x0001e60000100a00 */
[----:B0-----:R-:W4:Y:S01]  /*2a080*/  LDL.LU.64 R8, [R1+0x240] ;  /* 0x0002400001087983 */ /* 0x001f220000300a00 */
[----:B------:R-:W4:Y:S02]  /*2a090*/  LDL.LU.64 R10, [R1+0x248] ;  /* 0x00024800010a7983 */ /* 0x000f240000300a00 */
[----:B------:R-:W2:Y:S02]  /*2a0a0*/  LDL.LU.64 R24, [R1+0x220] ;  /* 0x0002200001187983 */ /* 0x000ea40000300a00 */
[----:B------:R-:W2:Y:S02]  /*2a0b0*/  LDL.LU.64 R26, [R1+0x228] ;  /* 0x00022800011a7983 */ /* 0x000ea40000300a00 */
[----:B--2---:R-:W-:Y:S01]  /*2a0c0*/  STL.64 [R1+0x2760], R26 ;  /* 0x0027601a01007387 */ /* 0x004fe20000100a00 */
[----:B------:R0:W-:Y:S03]  /*2a0d0*/  STL.64 [R1+0x2758], R24 ;  /* 0x0027581801007387 */ /* 0x0001e60000100a00 */
[----:B0-----:R-:W2:Y:S01]  /*2a0e0*/  LDL.LU.64 R24, [R1+0x3d0] ;  /* 0x0003d00001187983 */ /* 0x001ea20000300a00 */
[----:B------:R-:W2:Y:S03]  /*2a0f0*/  LDL.LU.64 R26, [R1+0x3d8] ;  /* 0x0003d800011a7983 */ /* 0x000ea60000300a00 */
        /* <DEDUP_REMOVED lines=11> */
[----:B------:R-:W2:Y:S01]  /*2a1b0*/  LDL.LU.64 R26, [R1+0x318] ;  /* 0x00031800011a7983 */ /* 0x000ea20000300a00 */
[-C--:B------:R-:W-:Y:S02]  /*2a1c0*/  HMMA.16816.F32 R4, R16, R20.reuse, R4 ;  /* 0x000000141004723c */ /* 0x080fe40000001804 */
[----:B--2---:R-:W-:Y:S01]  /*2a1d0*/  STL.64 [R1+0x27a8], R26 ;  /* 0x0027a81a01007387 */ /* 0x004fe20000100a00 */
[----:B------:R0:W-:Y:S03]  /*2a1e0*/  STL.64 [R1+0x27a0], R24 ;  /* 0x0027a01801007387 */ /* 0x0001e60000100a00 */
[----:B0-----:R-:W2:Y:S01]  /*2a1f0*/  LDL.LU.64 R24, [R1+0x4c0] ;  /* 0x0004c00001187983 */ /* 0x001ea20000300a00 */
[----:B------:R-:W2:Y:S03]  /*2a200*/  LDL.LU.64 R26, [R1+0x4c8] ;  /* 0x0004c800011a7983 */ /* 0x000ea60000300a00 */
[----:B--2---:R-:W-:Y:S01]  /*2a210*/  STL.64 [R1+0x27b8], R26 ;  /* 0x0027b81a01007387 */ /* 0x004fe20000100a00 */
[----:B------:R0:W-:Y:S03]  /*2a220*/  STL.64 [R1+0x27b0], R24 ;  /* 0x0027b01801007387 */ /* 0x0001e60000100a00 */
[----:B0-----:R-:W2:Y:S01]  /*2a230*/  LDL.LU.64 R24, [R1+0x560] ;  /* 0x0005600001187983 */ /* 0x001ea20000300a00 */
[----:B------:R-:W2:Y:S02]  /*2a240*/  LDL.LU.64 R26, [R1+0x568] ;  /* 0x00056800011a7983 */ /* 0x000ea40000300a00 */
[----:B------:R-:W-:Y:S02]  /*2a250*/  STL [R1+0x21e0], R3 ;  /* 0x0021e00301007387 */ /* 0x000fe40000100800 */
[----:B------:R-:W-:Y:S01]  /*2a260*/  STL [R1+0x21dc], R2 ;  /* 0x0021dc0201007387 */ /* 0x000fe20000100800 */
[----:B------:R-:W-:Y:S03]  /*2a270*/  STL [R1+0x21d8], R0 ;  /* 0x0021d80001007387 */ /* 0x000fe60000100800 */
[----:B------:R-:W-:Y:S02]  /*2a280*/  STL.64 [R1+0x660], R4 ;  /* 0x0006600401007387 */ /* 0x000fe40000100a00 */
[----:B------:R0:W-:Y:S02]  /*2a290*/  STL.64 [R1+0x668], R6 ;  /* 0x0006680601007387 */ /* 0x0001e40000100a00 */
[----:B0-----:R-:W3:Y:S01]  /*2a2a0*/  LDL.LU.64 R6, [R1+0x27f0] ;  /* 0x0027f00001067983 */ /* 0x001ee20000300a00 */
[----:B------:R-:W3:Y:S02]  /*2a2b0*/  LDL.LU.64 R4, [R1+0x27e8] ;  /* 0x0027e80001047983 */ /* 0x000ee40000300a00 */
[-C--:B---3--:R-:W-:Y:S11]  /*2a2c0*/  HMMA.16816.F32 R12, R4, R20.reuse, R12 ;  /* 0x00000014040c723c */ /* 0x088ff6000000180c */
[----:B------:R-:W-:Y:S11]  /*2a2d0*/  @!UPT UIADD3 URZ, URZ, URZ, URZ ;  /* 0x0000003f3f3ff290 */ /* 0x000ff6000fffe03f */
[----:B------:R-:W-:Y:S01]  /*2a2e0*/  @!UPT UIADD3 URZ, URZ, URZ, URZ ;  /* 0x0000003f3f3ff290 */ /* 0x000fe2000fffe03f */
[----:B------:R-:W-:Y:S01]  /*2a2f0*/  STL.64 [R1+0x740], R12 ;  /* 0x0007400c01007387 */ /* 0x000fe20000100a00 */
[----:B------:R0:W-:Y:S03]  /*2a300*/  STL.64 [R1+0x748], R14 ;  /* 0x0007480e01007387 */ /* 0x0001e60000100a00 */
[----:B0-----:R-:W4:Y:S01]  /*2a310*/  LDL.LU.64 R14, [R1+0x27e0] ;  /* 0x0027e000010e7983 */ /* 0x001f220000300a00 */
[----:B------:R-:W4:Y:S02]  /*2a320*/  LDL.LU.64 R12, [R1+0x27d8] ;  /* 0x0027d800010c7983 */ /* 0x000f240000300a00 */
[----:B----4-:R-:W-:Y:S01]  /*2a330*/  HMMA.16816.F32 R20, R12, R20, R8 ;  /* 0x000000140c14723c */ /* 0x010fe20000001808 */
[----:B------:R-:W2:Y:S01]  /*2a340*/  LDL.LU.64 R10, [R1+0x27d0] ;  /* 0x0027d000010a7983 */ /* 0x000ea20000300a00 */
[----:B------:R-:W2:Y:S11]  /*2a350*/  LDL.LU.64 R8, [R1+0x27c8] ;  /* 0x0027c80001087983 */ /* 0x000eb60000300a00 */
[----:B------:R-:W-:Y:S10]  /*2a360*/  @!UPT UIADD3 URZ, URZ, URZ, URZ ;  /* 0x0000003f3f3ff290 */ /* 0x000ff4000fffe03f */
[----:B------:R0:W-:Y:S01]  /*2a370*/  STL.64 [R1+0x9b0], R20 ;  /* 0x0009b01401007387 */ /* 0x0001e20000100a00 */
[----:B------:R-:W-:Y:S03]  /*2a380*/  STL.64 [R1+0x9b8], R22 ;  /* 0x0009b81601007387 */ /* 0x000fe60000100a00 */
[----:B0-----:R-:W2:Y:S02]  /*2a390*/  LDL.LU.64 R20, [R1+0x27c0] ;  /* 0x0027c00001147983 */ /* 0x001ea40000300a00 */
        /* <DEDUP_REMOVED lines=21> */
[----:B--2---:R-:W-:Y:S01]  /*2a4f0*/  HMMA.16816.F32 R20, R12, R20, R24 ;  /* 0x000000140c14723c */ /* 0x004fe20000001818 */
        /* <DEDUP_REMOVED lines=20> */
[----:B------:R-:W-:Y:S02]  /*2a640*/  STL.64 [R1+0x2748], R18 ;  /* 0x0027481201007387 */ /* 0x000fe40000100a00 */
[----:B------:R0:W-:Y:S02]  /*2a650*/  STL.64 [R1+0x2740], R16 ;  /* 0x0027401001007387 */ /* 0x0001e40000100a00 */
[----:B0-----:R-:W3:Y:S01]  /*2a660*/  LDL.LU.64 R16, [R1+0x340] ;  /* 0x0003400001107983 */ /* 0x001ee20000300a00 */
[----:B------:R-:W3:Y:S02]  /*2a670*/  LDL.LU.64 R18, [R1+0x348] ;  /* 0x0003480001127983 */ /* 0x000ee40000300a00 */
[----:B------:R-:W-:Y:S02]  /*2a680*/  STL.64 [R1+0x2730], R6 ;  /* 0x0027300601007387 */ /* 0x000fe40000100a00 */
[----:B------:R2:W-:Y:S01]  /*2a690*/  STL.64 [R1+0x2728], R4 ;  /* 0x0027280401007387 */ /* 0x0005e20000100a00 */
[-C--:B---3--:R-:W-:Y:S08]  /*2a6a0*/  HMMA.16816.F32 R16, R4, R20.reuse, R16 ;  /* 0x000000140410723c */ /* 0x088ff00000001810 */
[----:B--2---:R-:W-:Y:S01]  /*2a6b0*/  HMMA.16816.F32 R4, R12, R20, R24 ;  /* 0x000000140c04723c */ /* 0x004fe20000001818 */
[----:B------:R-:W0:Y:S11]  /*2a6c0*/  LDSM.16.M88.4 R20, [R28+0x1c00] ;  /* 0x001c00001c14783b */ /* 0x000e360000000200 */
[----:B------:R-:W-:Y:S03]  /*2a6d0*/  @!UPT UIADD3 URZ, URZ, URZ, URZ ;  /* 0x0000003f3f3ff290 */ /* 0x000fe6000fffe03f */
[----:B------:R-:W-:Y:S01]  /*2a6e0*/  STL.64 [R1+0x590], R16 ;  /* 0x0005901001007387 */ /* 0x000fe20000100a00 */
[----:B------:R-:W-:Y:S02]  /*2a6f0*/  STL.64 [R1+0x598], R18 ;  /* 0x0005981201007387 */ /* 0x000fe40000100a00 */
[----:B------:R-:W-:Y:S02]  /*2a700*/  STL [R1+0x273c], R14 ;  /* 0x00273c0e01007387 */ /* 0x000fe40000100800 */
[----:B------:R-:W-:Y:S03]  /*2a710*/  STL [R1+0x2738], R15 ;  /* 0x0027380f01007387 */ /* 0x000fe60000100800 */
[----:B------:R-:W-:Y:S01]  /*2a720*/  STL.64 [R1+0x9a0], R4 ;  /* 0x0009a00401007387 */ /* 0x000fe20000100a00 */
[----:B------:R-:W-:Y:S02]  /*2a730*/  STL.64 [R1+0x9a8], R6 ;  /* 0x0009a80601007387 */ /* 0x000fe40000100a00 */
[----:B------:R1:W-:Y:S01]  /*2a740*/  STL.64 [R1+0x2750], R12 ;  /* 0x0027500c01007387 */ /* 0x0003e20000100a00 */
[----:B------:R-:W2:Y:S04]  /*2a750*/  LDSM.16.M88.4 R16, [R28+0x1800] ;  /* 0x001800001c10783b */ /* 0x000ea80000000200 */
[----:B-1----:R-:W3:Y:S01]  /*2a760*/  LDL.LU.64 R12, [R1+0xcf0] ;  /* 0x000cf000010c7983 */ /* 0x002ee20000300a00 */
[----:B------:R-:W3:Y:S02]  /*2a770*/  LDL.LU.64 R14, [R1+0xcf8] ;  /* 0x000cf800010e7983 */ /* 0x000ee40000300a00 */
[----:B------:R-:W4:Y:S02]  /*2a780*/  LDL.LU.64 R4, [R1+0x4d0] ;  /* 0x0004d00001047983 */ /* 0x000f240000300a00 */
[----:B------:R-:W4:Y:S02]  /*2a790*/  LDL.LU.64 R6, [R1+0x4d8] ;  /* 0x0004d80001067983 */ /* 0x000f240000300a00 */
[----:B0-----:R-:W-:Y:S01]  /*2a7a0*/  IMAD.MOV.U32 R27, RZ, RZ, R20 ;  /* 0x000000ffff1b7224 */ /* 0x001fe200078e0014 */
[----:B------:R-:W-:Y:S01]  /*2a7b0*/  STL.64 [R1+0x168], R22 ;  /* 0x0001681601007387 */ /* 0x000fe20000100a00 */
[----:B------:R-:W-:-:S02]  /*2a7c0*/  IMAD.MOV.U32 R26, RZ, RZ, R21 ;  /* 0x000000ffff1a7224 */ /* 0x000fc400078e0015 */
[----:B------:R-:W0:Y:S01]  /*2a7d0*/  LDSM.16.M88.4 R20, [R28+0x2000] ;  /* 0x002000001c14783b */ /* 0x000e220000000200 */
[----:B--2---:R-:W-:Y:S03]  /*2a7e0*/  STL.64 [R1+0x178], R18 ;  /* 0x0001781201007387 */ /* 0x004fe60000100a00 */
[----:B0-----:R-:W-:Y:S01]  /*2a7f0*/  IMAD.MOV.U32 R2, RZ, RZ, R20 ;  /* 0x000000ffff027224 */ /* 0x001fe200078e0014 */
[----:B------:R-:W-:Y:S01]  /*2a800*/  STL.64 [R1+0x158], R22 ;  /* 0x0001581601007387 */ /* 0x000fe20000100a00 */
[----:B------:R-:W-:Y:S02]  /*2a810*/  IMAD.MOV.U32 R0, RZ, RZ, R21 ;  /* 0x000000ffff007224 */ /* 0x000fe400078e0015 */
[----:B------:R-:W0:Y:S04]  /*2a820*/  LDSM.16.M88.4 R20, [R28+0x2400] ;  /* 0x002400001c14783b */ /* 0x000e280000000200 */
[----:B0-----:R-:W-:Y:S01]  /*2a830*/  IMAD.MOV.U32 R29, RZ, RZ, R20 ;  /* 0x000000ffff1d7224 */ /* 0x001fe200078e0014 */
[----:B------:R-:W-:Y:S01]  /*2a840*/  STL.64 [R1+0x148], R22 ;  /* 0x0001481601007387 */ /* 0x000fe20000100a00 */
[----:B------:R-:W-:-:S02]  /*2a850*/  IMAD.MOV.U32 R3, RZ, RZ, R21 ;  /* 0x000000ffff037224 */ /* 0x000fc400078e0015 */
[----:B------:R-:W0:Y:S02]  /*2a860*/  LDSM.16.M88.4 R20, [R28+0x2800] ;  /* 0x002800001c14783b */ /* 0x000e240000000200 */
[----:B0-----:R-:W-:Y:S01]  /*2a870*/  STL.64 [R1+0x138], R22 ;  /* 0x0001381601007387 */ /* 0x001fe20000100a00 */
[----:B---3--:R-:W-:Y:S11]  /*2a880*/  HMMA.16816.F32 R12, R8, R16, R12 ;  /* 0x00000010080c723c */ /* 0x008ff6000000180c */
[----:B------:R-:W-:Y:S11]  /*2a890*/  @!UPT UIADD3 URZ, URZ, URZ, URZ ;  /* 0x0000003f3f3ff290 */ /* 0x000ff6000fffe03f */
[----:B------:R-:W-:Y:S01]  /*2a8a0*/  @!UPT UIADD3 URZ, URZ, URZ, URZ ;  /* 0x0000003f3f3ff290 */ /* 0x000fe2000fffe03f */
[----:B------:R0:W-:Y:S01]  /*2a8b0*/  STL.64 [R1+0x200], R12 ;  /* 0x0002000c01007387 */ /* 0x0001e20000100a00 */
[----:B------:R1:W-:Y:S03]  /*2a8c0*/  STL.64 [R1+0x208], R14 ;  /* 0x0002080e01007387 */ /* 0x0003e60000100a00 */
[----:B0-----:R-:W2:Y:S01]  /*2a8d0*/  LDL.LU.64 R12, [R1+0x2750] ;  /* 0x00275000010c7983 */ /* 0x001ea20000300a00 */
[----:B-1----:R-:W-:Y:S02]  /*2a8e0*/  IMAD.MOV.U32 R14, RZ, RZ, R16 ;  /* 0x000000ffff0e7224 */ /* 0x002fe400078e0010 */
[----:B------:R-:W-:Y:S02]  /*2a8f0*/  IMAD.MOV.U32 R15, RZ, RZ, R17 ;  /* 0x000000ffff0f7224 */ /* 0x000fe400078e0011 */
[----:B------:R-:W4:Y:S01]  /*2a900*/  LDL.LU.64 R18, [R1+0x2748] ;  /* 0x0027480001127983 */ /* 0x000f220000300a00 */
[----:B------:R-:W4:Y:S01]  /*2a910*/  LDL.LU.64 R16, [R1+0x2740] ;  /* 0x0027400001107983 */ /* 0x000f220000300a00 */
[----:B------:R-:W-:Y:S02]  /*2a920*/  STL.64 [R1+0x2710], R10 ;  /* 0x0027100a01007387 */ /* 0x000fe40000100a00 */
[----:B------:R0:W-:Y:S02]  /*2a930*/  STL.64 [R1+0x2708], R8 ;  /* 0x0027080801007387 */ /* 0x0001e40000100a00 */
[----:B0-----:R-:W-:-:S02]  /*2a940*/  IMAD.MOV.U32 R8, RZ, RZ, R14 ;  /* 0x000000ffff087224 */ /* 0x001fc400078e000e */
[----:B------:R-:W-:Y:S01]  /*2a950*/  IMAD.MOV.U32 R9, RZ, RZ, R15 ;  /* 0x000000ffff097224 */ /* 0x000fe200078e000f */
[----:B------:R-:W2:Y:S01]  /*2a960*/  LDL.LU R14, [R1+0x273c] ;  /* 0x00273c00010e7983 */ /* 0x000ea20000300800 */
[----:B------:R-:W2:Y:S05]  /*2a970*/  LDL.LU R15, [R1+0x2738] ;  /* 0x00273800010f7983 */ /* 0x000eaa0000300800 */
[----:B----4-:R-:W-:Y:S11]  /*2a980*/  HMMA.16816.F32 R4, R16, R8, R4 ;  /* 0x000000081004723c */ /* 0x010ff60000001804 */
[----:B------:R-:W-:Y:S11]  /*2a990*/  @!UPT UIADD3 URZ, URZ, URZ, URZ ;  /* 0x0000003f3f3ff290 */ /* 0x000ff6000fffe03f */
[----:B------:R-:W-:Y:S01]  /*2a9a0*/  @!UPT UIADD3 URZ, URZ, URZ, URZ ;  /* 0x0000003f3f3ff290 */ /* 0x000fe2000fffe03f */
[----:B------:R-:W-:Y:S01]  /*2a9b0*/  STL.64 [R1+0x3c0], R4 ;  /* 0x0003c00401007387 */ /* 0x000fe20000100a00 */
[----:B------:R0:W-:Y:S03]  /*2a9c0*/  STL.64 [R1+0x3c8], R6 ;  /* 0x0003c80601007387 */ /* 0x0001e60000100a00 */
[----:B0-----:R-:W3:Y:S01]  /*2a9d0*/  LDL.LU.64 R6, [R1+0x2730] ;  /* 0x0027300001067983 */ /* 0x001ee20000300a00 */
[----:B------:R-:W3:Y:S02]  /*2a9e0*/  LDL.LU.64 R4, [R1+0x2728] ;  /* 0x0027280001047983 */ /* 0x000ee40000300a00 */
[----:B------:R-:W-:Y:S02]  /*2a9f0*/  STL.64 [R1+0x2700], R18 ;  /* 0x0027001201007387 */ /* 0x000fe40000100a00 */
[----:B------:R0:W-:Y:S02]  /*2aa00*/  STL.64 [R1+0x26f8], R16 ;  /* 0x0026f81001007387 */ /* 0x0001e40000100a00 */
[----:B0-----:R-:W3:Y:S01]  /*2aa10*/  LDL.LU.64 R16, [R1+0x370] ;  /* 0x0003700001107983 */ /* 0x001ee20000300a00 */
[----:B------:R-:W3:Y:S02]  /*2aa20*/  LDL.LU.64 R18, [R1+0x378] ;  /* 0x0003780001127983 */ /* 0x000ee40000300a00 */
[----:B------:R-:W-:-:S02]  /*2aa30*/  IMAD.MOV.U32 R25, RZ, RZ, R20 ;  /* 0x000000ffff197224 */ /* 0x000fc400078e0014 */
[----:B------:R-:W-:Y:S02]  /*2aa40*/  IMAD.MOV.U32 R24, RZ, RZ, R21 ;  /* 0x000000ffff187224 */ /* 0x000fe400078e0015 */
[----:B------:R-:W0:Y:S01]  /*2aa50*/  LDSM.16.M88.4 R20, [R28+0x2c00] ;  /* 0x002c00001c14783b */ /* 0x000e220000000200 */
[----:B---3--:R-:W-:Y:S11]  /*2aa60*/  HMMA.16816.F32 R16, R4, R8, R16 ;  /* 0x000000080410723c */ /* 0x008ff60000001810 */
[----:B------:R-:W-:Y:S11]  /*2aa70*/  @!UPT UIADD3 URZ, URZ, URZ, URZ ;  /* 0x0000003f3f3ff290 */ /* 0x000ff6000fffe03f */
[----:B------:R-:W-:Y:S01]  /*2aa80*/  @!UPT UIADD3 URZ, URZ, URZ, URZ ;  /* 0x0000003f3f3ff290 */ /* 0x000fe2000fffe03f */
[----:B------:R1:W-:Y:S01]  /*2aa90*/  STL.64 [R1+0x580], R16 ;  /* 0x0005801001007387 */ /* 0x0003e20000100a00 */
[----:B------:R3:W-:Y:S02]  /*2aaa0*/  STL.64 [R1+0x588], R18 ;  /* 0x0005881201007387 */ /* 0x0007e40000100a00 */
[----:B------:R-:W-:Y:S02]  /*2aab0*/  STL.64 [R1+0x26f0], R6 ;  /* 0x0026f00601007387 */ /* 0x000fe40000100a00 */
[----:B------:R-:W-:Y:S01]  /*2aac0*/  STL.64 [R1+0x26e8], R4 ;  /* 0x0026e80401007387 */ /* 0x000fe20000100a00 */
[----:B0-----:R-:W-:Y:S01]  /*2aad0*/  STL.64 [R1+0x128], R22 ;  /* 0x0001281601007387 */ /* 0x001fe20000100a00 */
[----:B------:R0:W-:Y:S03]  /*2aae0*/  STL.64 [R1+0x2610], R20 ;  /* 0x0026101401007387 */ /* 0x0001e60000100a00 */
[----:B-1----:R-:W4:Y:S01]  /*2aaf0*/  LDL.LU.64 R16, [R1+0x550] ;  /* 0x0005500001107983 */ /* 0x002f220000300a00 */
[----:B---3--:R-:W3:Y:S02]  /*2ab00*/  LDL.LU.64 R18, [R1+0x558] ;  /* 0x0005580001127983 */ /* 0x008ee40000300a00 */
[----:B------:R-:W-:-:S02]  /*2ab10*/  IMAD.MOV.U32 R10, RZ, RZ, R27 ;  /* 0x000000ffff0a7224 */ /* 0x000fc400078e001b */
[----:B------:R-:W-:Y:S02]  /*2ab20*/  IMAD.MOV.U32 R11, RZ, RZ, R26 ;  /* 0x000000ffff0b7224 */ /* 0x000fe400078e001a */
[----:B0-----:R-:W-:Y:S02]  /*2ab30*/  IMAD.MOV.U32 R20, RZ, RZ, R25 ;  /* 0x000000ffff147224 */ /* 0x001fe400078e0019 */
[----:B------:R-:W-:Y:S01]  /*2ab40*/  IMAD.MOV.U32 R21, RZ, RZ, R24 ;  /* 0x000000ffff157224 */ /* 0x000fe200078e0018 */
[----:B---3--:R-:W-:Y:S01]  /*2ab50*/  STL.64 [R1+0x2720], R18 ;  /* 0x0027201201007387 */ /* 0x008fe20000100a00 */
[----:B----4-:R0:W-:Y:S03]  /*2ab60*/  STL.64 [R1+0x2718], R16 ;  /* 0x0027181001007387 */ /* 0x0101e60000100a00 */
[----:B0-----:R-:W2:Y:S01]  /*2ab70*/  LDL.LU.64 R16, [R1+0x250] ;  /* 0x0002500001107983 */ /* 0x001ea20000300a00 */
[----:B------:R-:W2:Y:S02]  /*2ab80*/  LDL.LU.64 R18, [R1+0x258] ;  /* 0x0002580001127983 */ /* 0x000ea40000300a00 */
[----:B------:R-:W3:Y:S02]  /*2ab90*/  LDL.LU.64 R4, [R1+0x4e0] ;  /* 0x0004e00001047983 */ /* 0x000ee40000300a00 */
[----:B------:R-:W3:Y:S01]  /*2aba0*/  LDL.LU.64 R6, [R1+0x4e8] ;  /* 0x0004e80001067983 */ /* 0x000ee20000300a00 */
[----:B------:R-:W4:Y:S01]  /*2abb0*/  LDL.LU.64 R24, [R1+0x300] ;  /* 0x0003000001187983 */ /* 0x000f220000300a00 */
[----:B------:R-:W2:Y:S03]  /*2abc0*/  LDL.LU.64 R26, [R1+0x308] ;  /* 0x00030800011a7983 */ /* 0x000ea60000300a00 */
[----:B--2---:R-:W-:Y:S01]  /*2abd0*/  STL.64 [R1+0x26c0], R26 ;  /* 0x0026c01a01007387 */ /* 0x004fe20000100a00 */
[----:B----4-:R0:W-:Y:S03]  /*2abe0*/  STL.64 [R1+0x26b8], R24 ;  /* 0x0026b81801007387 */ /* 0x0101e60000100a00 */
[----:B0-----:R-:W2:Y:S01]  /*2abf0*/  LDL.LU.64 R24, [R1+0x540] ;  /* 0x0005400001187983 */ /* 0x001ea20000300a00 */
[----:B------:R-:W4:Y:S03]  /*2ac00*/  LDL.LU.64 R26, [R1+0x548] ;  /* 0x00054800011a7983 */ /* 0x000f260000300a00 */
[----:B----4-:R-:W-:Y:S01]  /*2ac10*/  STL.64 [R1+0x26d0], R26 ;  /* 0x0026d01a01007387 */ /* 0x010fe20000100a00 */
[----:B--2---:R0:W-:Y:S03]  /*2ac20*/  STL.64 [R1+0x26c8], R24 ;  /* 0x0026c81801007387 */ /* 0x0041e60000100a00 */
[----:B0-----:R-:W2:Y:S01]  /*2ac30*/  LDL.LU.64 R24, [R1+0x270] ;  /* 0x0002700001187983 */ /* 0x001ea20000300a00 */
[----:B------:R-:W4:Y:S03]  /*2ac40*/  LDL.LU.64 R26, [R1+0x278] ;  /* 0x00027800011a7983 */ /* 0x000f260000300a00 */
[----:B----4-:R-:W-:Y:S01]  /*2ac50*/  STL.64 [R1+0x26e0], R26 ;  /* 0x0026e01a01007387 */ /* 0x010fe20000100a00 */
[----:B--2---:R0:W-:Y:S03]  /*2ac60*/  STL.64 [R1+0x26d8], R24 ;  /* 0x0026d81801007387 */ /* 0x0041e60000100a00 */
[----:B0-----:R-:W2:Y:S01]  /*2ac70*/  LDL.LU.64 R24, [R1+0x3b0] ;  /* 0x0003b00001187983 */ /* 0x001ea20000300a00 */
[----:B------:R-:W2:Y:S02]  /*2ac80*/  LDL.LU.64 R26, [R1+0x3b8] ;  /* 0x0003b800011a7983 */ /* 0x000ea40000300a00 */
[----:B------:R0:W-:Y:S02]  /*2ac90*/  STL.64 [R1+0x2658], R20 ;  /* 0x0026581401007387 */ /* 0x0001e40000100a00 */
[----:B0-----:R-:W-:-:S02]  /*2aca0*/  IMAD.MOV.U32 R20, RZ, RZ, R10 ;  /* 0x000000ffff147224 */ /* 0x001fc400078e000a */
[----:B------:R-:W-:Y:S02]  /*2acb0*/  IMAD.MOV.U32 R21, RZ, RZ, R11 ;  /* 0x000000ffff157224 */ /* 0x000fe400078e000b */
[----:B------:R-:W-:Y:S01]  /*2acc0*/  HMMA.16816.F32 R8, R12, R8, R16 ;  /* 0x000000080c08723c */ /* 0x000fe20000001810 */
[----:B------:R-:W4:Y:S01]  /*2acd0*/  LDL.LU.64 R18, [R1+0x2720] ;  /* 0x0027200001127983 */ /* 0x000f220000300a00 */
[----:B------:R-:W4:Y:S11]  /*2ace0*/  LDL.LU.64 R16, [R1+0x2718] ;  /* 0x0027180001107983 */ /* 0x000f360000300a00 */
[----:B------:R-:W-:Y:S10]  /*2acf0*/  @!UPT UIADD3 URZ, URZ, URZ, URZ ;  /* 0x0000003f3f3ff290 */ /* 0x000ff4000fffe03f */
[----:B------:R-:W-:Y:S01]  /*2ad00*/  STL.64 [R1+0x990], R8 ;  /* 0x0009900801007387 */ /* 0x000fe20000100a00 */
[----:B------:R0:W-:Y:S03]  /*2ad10*/  STL.64 [R1+0x998], R10 ;  /* 0x0009980a01007387 */ /* 0x0001e60000100a00 */
        /* <DEDUP_REMOVED lines=9> */
[-C--:B---3--:R-:W-:Y:S11]  /*2adb0*/  HMMA.16816.F32 R4, R16, R20.reuse, R4 ;  /* 0x000000141004723c */ /* 0x088ff60000001804 */
        /* <DEDUP_REMOVED lines=18> */
[----:B------:R-:W-:Y:S02]  /*2aee0*/  STL.64 [R1+0x988], R22 ;  /* 0x0009881601007387 */ /* 0x000fe40000100a00 */
[----:B0-----:R-:W-:Y:S02]  /*2aef0*/  IMAD.MOV.U32 R20, RZ, RZ, R29 ;  /* 0x000000ffff147224 */ /* 0x001fe400078e001d */
[----:B------:R-:W-:-:S05]  /*2af00*/  IMAD.MOV.U32 R21, RZ, RZ, R3 ;  /* 0x000000ffff157224 */ /* 0x000fca00078e0003 */
[----:B------:R0:W-:Y:S02]  /*2af10*/  STL.64 [R1+0x26a0], R20 ;  /* 0x0026a01401007387 */ /* 0x0001e40000100a00 */
[----:B0-----:R-:W-:Y:S02]  /*2af20*/  IMAD.MOV.U32 R20, RZ, RZ, R2 ;  /* 0x000000ffff147224 */ /* 0x001fe400078e0002 */
[----:B------:R-:W-:-:S07]  /*2af30*/  IMAD.MOV.U32 R21, RZ, RZ, R0 ;  /* 0x000000ffff157224 */ /* 0x000fce00078e0000 */
        /* <DEDUP_REMOVED lines=14> */
[-C--:B--2---:R-:W-:Y:S11]  /*2b020*/  HMMA.16816.F32 R16, R4, R20.reuse, R24 ;  /* 0x000000140410723c */ /* 0x084ff60000001818 */
[----:B------:R-:W-:Y:S04]  /*2b030*/  @!UPT UIADD3 URZ, URZ, URZ, URZ ;  /* 0x0000003f3f3ff290 */ /* 0x000fe8000fffe03f */
[----:B------:R0:W-:Y:S01]  /*2b040*/  STL.64 [R1+0x630], R8 ;  /* 0x0006300801007387 */ /* 0x0001e20000100a00 */
[----:B------:R1:W-:Y:S03]  /*2b050*/  STL.64 [R1+0x638], R10 ;  /* 0x0006380a01007387 */ /* 0x0003e60000100a00 */
[----:B0-----:R-:W2:Y:S01]  /*2b060*/  LDL.LU.64 R8, [R1+0x230] ;  /* 0x0002300001087983 */ /* 0x001ea20000300a00 */
[----:B-1----:R-:W2:Y:S03]  /*2b070*/  LDL.LU.64 R10, [R1+0x238] ;  /* 0x00023800010a7983 */ /* 0x002ea60000300a00 */
[----:B------:R0:W-:Y:S02]  /*2b080*/  STL.64 [R1+0x710], R16 ;  /* 0x0007101001007387 */ /* 0x0001e40000100a00 */
[----:B------:R1:W-:Y:S01]  /*2b090*/  STL.64 [R1+0x718], R18 ;  /* 0x0007181201007387 */ /* 0x0003e20000100a00 */
[----:B0-----:R-:W3:Y:S01]  /*2b0a0*/  LDL.LU.64 R16, [R1+0x530] ;  /* 0x0005300001107983 */ /* 0x001ee20000300a00 */
[----:B-1----:R-:W3:Y:S02]  /*2b0b0*/  LDL.LU.64 R18, [R1+0x538] ;  /* 0x0005380001127983 */ /* 0x002ee40000300a00 */
[----:B------:R-:W-:Y:S02]  /*2b0c0*/  STL.64 [R1+0x2688], R6 ;  /* 0x0026880601007387 */ /* 0x000fe40000100a00 */
[----:B------:R0:W-:Y:S02]  /*2b0d0*/  STL.64 [R1+0x2680], R4 ;  /* 0x0026800401007387 */ /* 0x0001e40000100a00 */
        /* <DEDUP_REMOVED lines=28> */
[----:B------:R-:W-:Y:S02]  /*2b2a0*/  HMMA.16816.F32 R20, R12, R20, R8 ;  /* 0x000000140c14723c */ /* 0x000fe40000001808 */
        /* <DEDUP_REMOVED lines=8> */
[----:B------:R-:W3:Y:S02]  /*2b330*/  LDL.LU.64 R10, [R1+0x26b0] ;  /* 0x0026b000010a7983 */ /* 0x000ee40000300a00 */
[----:B------:R-:W3:Y:S04]  /*2b340*/  LDL.LU.64 R8, [R1+0x26a8] ;  /* 0x0026a80001087983 */ /* 0x000ee80000300a00 */
[----:B------:R0:W-:Y:S01]  /*2b350*/  STL.64 [R1+0x970], R20 ;  /* 0x0009701401007387 */ /* 0x0001e20000100a00 */
[----:B------:R-:W-:Y:S03]  /*2b360*/  STL.64 [R1+0x978], R22 ;  /* 0x0009781601007387 */ /* 0x000fe60000100a00 */
[----:B0-----:R-:W3:Y:S02]  /*2b370*/  LDL.LU.64 R20, [R1+0x26a0] ;  /* 0x0026a00001147983 */ /* 0x001ee40000300a00 */
[-C--:B---3--:R-:W-:Y:S11]  /*2b380*/  HMMA.16816.F32 R16, R8, R20.reuse, R16 ;  /* 0x000000140810723c */ /* 0x088ff60000001810 */
[----:B------:R-:W-:Y:S11]  /*2b390*/  @!UPT UIADD3 URZ, URZ, URZ, URZ ;  /* 0x0000003f3f3ff290 */ /* 0x000ff6000fffe03f */
[----:B------:R-:W-:Y:S01]  /*2b3a0*/  @!UPT UIADD3 URZ, URZ, URZ, URZ ;  /* 0x0000003f3f3ff290 */ /* 0x000fe2000fffe03f */
        /* <DEDUP_REMOVED lines=357> */
[----:B------:R-:W-:Y:S11]  /*2ca00*/  LDSM.16.M88.4 R24, [R28+0x5800] ;  /* 0x005800001c18783b */ /* 0x000ff60000000200 */
[----:B------:R-:W-:Y:S03]  /*2ca10*/  @!UPT UIADD3 URZ, URZ, URZ, URZ ;  /* 0x0000003f3f3ff290 */ /* 0x000fe6000fffe03f */
[----:B------:R-:W-:Y:S01]  /*2ca20*/  STL.64 [R1+0x680], R16 ;  /* 0x0006801001007387 */ /* 0x000fe20000100a00 */
[----:B------:R-:W-:Y:S02]  /*2ca30*/  STL.64 [R1+0x688], R18 ;  /* 0x0006881201007387 */ /* 0x000fe40000100a00 */
[----:B------:R-:W-:Y:S02]  /*2ca40*/  STL [R1+0x21f0], R12 ;  /* 0x0021f00c01007387 */ /* 0x000fe40000100800 */
[----:B------:R-:W-:Y:S03]  /*2ca50*/  STL [R1+0x21ec], R13 ;  /* 0x0021ec0d01007387 */ /* 0x000fe60000100800 */
[----:B------:R-:W-:Y:S01]  /*2ca60*/  STL.64 [R1+0x8e0], R4 ;  /* 0x0008e00401007387 */ /* 0x000fe20000100a00 */
[----:B------:R-:W-:Y:S02]  /*2ca70*/  STL.64 [R1+0x8e8], R6 ;  /* 0x0008e80601007387 */ /* 0x000fe40000100a00 */
[----:B------:R-:W0:Y:S04]  /*2ca80*/  LDSM.16.M88.4 R4, [R28+0x4800] ;  /* 0x004800001c04783b */ /* 0x000e280000000200 */
[----:B------:R-:W-:Y:S01]  /*2ca90*/  STL [R1+0x21e8], R14 ;  /* 0x0021e80e01007387 */ /* 0x000fe20000100800 */
[----:B------:R-:W-:Y:S02]  /*2caa0*/  STL [R1+0x21e4], R15 ;  /* 0x0021e40f01007387 */ /* 0x000fe40000100800 */
[----:B------:R-:W-:Y:S02]  /*2cab0*/  LDSM.16.M88.4 R12, [R28+0x5400] ;  /* 0x005400001c0c783b */ /* 0x000fe40000000200 */
[----:B------:R-:W-:Y:S04]  /*2cac0*/  LDSM.16.M88.4 R16, [R28+0x6000] ;  /* 0x006000001c10783b */ /* 0x000fe80000000200 */
[----:B0-----:R-:W-:Y:S01]  /*2cad0*/  STL.64 [R1+0xb0], R4 ;  /* 0x0000b00401007387 */ /* 0x001fe20000100a00 */
[----:B------:R-:W-:-:S02]  /*2cae0*/  IMAD.MOV.U32 R20, RZ, RZ, R4 ;  /* 0x000000ffff147224 */ /* 0x000fc400078e0004 */
[----:B------:R-:W-:Y:S02]  /*2caf0*/  STL.64 [R1+0xb8], R6 ;  /* 0x0000b80601007387 */ /* 0x000fe40000100a00 */
[----:B------:R-:W-:Y:S02]  /*2cb00*/  IMAD.MOV.U32 R3, RZ, RZ, R5 ;  /* 0x000000ffff037224 */ /* 0x000fe400078e0005 */
[----:B------:R-:W0:Y:S04]  /*2cb10*/  LDSM.16.M88.4 R4, [R28+0x4c00] ;  /* 0x004c00001c04783b */ /* 0x000e280000000200 */
[----:B0-----:R-:W-:Y:S01]  /*2cb20*/  STL.64 [R1+0xa0], R4 ;  /* 0x0000a00401007387 */ /* 0x001fe20000100a00 */
[----:B------:R-:W-:Y:S02]  /*2cb30*/  IMAD.MOV.U32 R22, RZ, RZ, R4 ;  /* 0x000000ffff167224 */ /* 0x000fe400078e0004 */
[----:B------:R-:W-:-:S02]  /*2cb40*/  IMAD.MOV.U32 R21, RZ, RZ, R5 ;  /* 0x000000ffff157224 */ /* 0x000fc400078e0005 */
[----:B------:R-:W-:Y:S02]  /*2cb50*/  STL [R1+0xa8], R6 ;  /* 0x0000a80601007387 */ /* 0x000fe40000100800 */
[----:B------:R-:W-:Y:S02]  /*2cb60*/  IMAD.MOV.U32 R29, RZ, RZ, R7 ;  /* 0x000000ffff1d7224 */ /* 0x000fe400078e0007 */
[----:B------:R-:W0:Y:S04]  /*2cb70*/  LDSM.16.M88.4 R4, [R28+0x5000] ;  /* 0x005000001c04783b */ /* 0x000e280000000200 */
[----:B------:R-:W-:Y:S04]  /*2cb80*/  STL [R1+0x21f4], R29 ;  /* 0x0021f41d01007387 */ /* 0x000fe80000100800 */
[----:B0-----:R-:W-:Y:S01]  /*2cb90*/  STL.64 [R1+0x90], R4 ;  /* 0x0000900401007387 */ /* 0x001fe20000100a00 */
[----:B------:R-:W-:Y:S02]  /*2cba0*/  STL.64 [R1+0x98], R6 ;  /* 0x0000980601007387 */ /* 0x000fe40000100a00 */
[----:B------:R-:W-:Y:S02]  /*2cbb0*/  STL.64 [R1+0x70], R24 ;  /* 0x0000701801007387 */ /* 0x000fe40000100a00 */
[----:B------:R-:W-:Y:S01]  /*2cbc0*/  STL.64 [R1+0x78], R26 ;  /* 0x0000781a01007387 */ /* 0x000fe20000100a00 */
[----:B------:R-:W-:Y:S01]  /*2cbd0*/  STL.64 [R1+0x80], R12 ;  /* 0x0000800c01007387 */ /* 0x000fe20000100a00 */
[----:B------:R-:W-:Y:S02]  /*2cbe0*/  STL.64 [R1+0x88], R14 ;  /* 0x0000880e01007387 */ /* 0x000fe40000100a00 */
[----:B------:R-:W-:-:S02]  /*2cbf0*/  IMAD.MOV.U32 R2, RZ, RZ, R4 ;  /* 0x000000ffff027224 */ /* 0x000fc400078e0004 */
[----:B------:R-:W-:Y:S01]  /*2cc00*/  IMAD.MOV.U32 R0, RZ, RZ, R5 ;  /* 0x000000ffff007224 */ /* 0x000fe200078e0005 */
[----:B------:R-:W-:Y:S04]  /*2cc10*/  STL.64 [R1+0x50], R16 ;  /* 0x0000501001007387 */ /* 0x000fe80000100a00 */
[----:B------:R-:W0:Y:S01]  /*2cc20*/  LDSM.16.M88.4 R4, [R28+0x5c00] ;  /* 0x005c00001c04783b */ /* 0x000e220000000200 */
[----:B------:R-:W-:Y:S02]  /*2cc30*/  STL.64 [R1+0x58], R18 ;  /* 0x0000581201007387 */ /* 0x000fe40000100a00 */
[----:B------:R-:W1:Y:S04]  /*2cc40*/  LDSM.16.M88.4 R16, [R28+0x6400] ;  /* 0x006400001c10783b */ /* 0x000e680000000200 */
[----:B------:R-:W-:Y:S02]  /*2cc50*/  STL.64 [R1+0x2448], R12 ;  /* 0x0024480c01007387 */ /* 0x000fe40000100a00 */
[----:B------:R-:W2:Y:S04]  /*2cc60*/  LDSM.16.M88.4 R12, [R28+0x6800] ;  /* 0x006800001c0c783b */ /* 0x000ea80000000200 */
[----:B------:R-:W-:Y:S04]  /*2cc70*/  LDSM.16.M88.4 R24, [R28+0x7c00] ;  /* 0x007c00001c18783b */ /* 0x000fe80000000200 */
[----:B0-----:R-:W-:Y:S01]  /*2cc80*/  STL.64 [R1+0x60], R4 ;  /* 0x0000600401007387 */ /* 0x001fe20000100a00 */
[----:B-1----:R-:W-:Y:S02]  /*2cc90*/  STL.64 [R1+0x40], R16 ;  /* 0x0000401001007387 */ /* 0x002fe40000100a00 */
[----:B------:R-:W-:Y:S02]  /*2cca0*/  STL.64 [R1+0x48], R18 ;  /* 0x0000481201007387 */ /* 0x000fe40000100a00 */
[----:B------:R-:W-:Y:S01]  /*2ccb0*/  STL.64 [R1+0x68], R6 ;  /* 0x0000680601007387 */ /* 0x000fe20000100a00 */
[----:B--2---:R-:W-:Y:S01]  /*2ccc0*/  STL.64 [R1+0x30], R12 ;  /* 0x0000300c01007387 */ /* 0x004fe20000100a00 */
[----:B------:R-:W-:Y:S02]  /*2ccd0*/  STL.64 [R1+0x38], R14 ;  /* 0x0000380e01007387 */ /* 0x000fe40000100a00 */
[----:B------:R-:W0:Y:S04]  /*2cce0*/  LDSM.16.M88.4 R12, [R28+0x6c00] ;  /* 0x006c00001c0c783b */ /* 0x000e280000000200 */
[----:B------:R-:W-:Y:S02]  /*2ccf0*/  STL.64 [R1+0x2430], R4 ;  /* 0x0024300401007387 */ /* 0x000fe40000100a00 */
[----:B------:R-:W1:Y:S04]  /*2cd00*/  LDSM.16.M88.4 R4, [R28+0x7400] ;  /* 0x007400001c04783b */ /* 0x000e680000000200 */
[----:B------:R-:W-:Y:S04]  /*2cd10*/  LDSM.16.M88.4 R16, [R28+0x7000] ;  /* 0x007000001c10783b */ /* 0x000fe80000000200 */
[----:B0-----:R0:W-:Y:S01]  /*2cd20*/  STL.64 [R1+0x20], R12 ;  /* 0x0000200c01007387 */ /* 0x0011e20000100a00 */
[----:B------:R2:W-:Y:S03]  /*2cd30*/  STL.64 [R1+0x28], R14 ;  /* 0x0000280e01007387 */ /* 0x0005e60000100a00 */
[----:B0-----:R-:W3:Y:S01]  /*2cd40*/  LDL.LU.64 R12, [R1+0xc40] ;  /* 0x000c4000010c7983 */ /* 0x001ee20000300a00 */
[----:B--2---:R-:W2:Y:S02]  /*2cd50*/  LDL.LU.64 R14, [R1+0xc48] ;  /* 0x000c4800010e7983 */ /* 0x004ea40000300a00 */
[----:B-1----:R-:W-:Y:S02]  /*2cd60*/  STL.64 [R1], R4 ;  /* 0x0000000401007387 */ /* 0x002fe40000100a00 */
[----:B------:R-:W-:Y:S01]  /*2cd70*/  STL.64 [R1+0x8], R6 ;  /* 0x0000080601007387 */ /* 0x000fe20000100a00 */
[----:B--2---:R-:W-:Y:S01]  /*2cd80*/  STL.64 [R1+0x2458], R14 ;  /* 0x0024580e01007387 */ /* 0x004fe20000100a00 */
[----:B---3--:R0:W-:Y:S02]  /*2cd90*/  STL.64 [R1+0x2450], R12 ;  /* 0x0024500c01007387 */ /* 0x0081e40000100a00 */
[----:B0-----:R-:W-:-:S02]  /*2cda0*/  IMAD.MOV.U32 R12, RZ, RZ, R22 ;  /* 0x000000ffff0c7224 */ /* 0x001fc400078e0016 */
[----:B------:R-:W-:-:S05]  /*2cdb0*/  IMAD.MOV.U32 R13, RZ, RZ, R21 ;  /* 0x000000ffff0d7224 */ /* 0x000fca00078e0015 */
[----:B------:R-:W-:Y:S01]  /*2cdc0*/  STL.64 [R1+0x2470], R12 ;  /* 0x0024700c01007387 */ /* 0x000fe20000100a00 */
[----:B------:R-:W2:Y:S02]  /*2cdd0*/  LDL.LU.64 R4, [R1+0xc20] ;  /* 0x000c200001047983 */ /* 0x000ea40000300a00 */
[----:B------:R-:W3:Y:S02]  /*2cde0*/  LDL.LU.64 R6, [R1+0xc28] ;  /* 0x000c280001067983 */ /* 0x000ee40000300a00 */
[----:B---3--:R-:W-:Y:S01]  /*2cdf0*/  STL.64 [R1+0x2440], R6 ;  /* 0x0024400601007387 */ /* 0x008fe20000100a00 */
[----:B--2---:R0:W-:Y:S03]  /*2ce00*/  STL.64 [R1+0x2438], R4 ;  /* 0x0024380401007387 */ /* 0x0041e60000100a00 */
[----:B0-----:R-:W2:Y:S01]  /*2ce10*/  LDL.LU.64 R4, [R1+0xc30] ;  /* 0x000c300001047983 */ /* 0x001ea20000300a00 */
[----:B------:R-:W3:Y:S02]  /*2ce20*/  LDL.LU.64 R6, [R1+0xc38] ;  /* 0x000c380001067983 */ /* 0x000ee40000300a00 */
[----:B------:R-:W-:-:S02]  /*2ce30*/  IMAD.MOV.U32 R12, RZ, RZ, R20 ;  /* 0x000000ffff0c7224 */ /* 0x000fc400078e0014 */
[----:B------:R-:W0:Y:S04]  /*2ce40*/  LDSM.16.M88.4 R20, [R28+0x7800] ;  /* 0x007800001c14783b */ /* 0x000e280000000200 */
[----:B---3--:R-:W-:Y:S01]  /*2ce50*/  STL.64 [R1+0x2468], R6 ;  /* 0x0024680601007387 */ /* 0x008fe20000100a00 */
[----:B--2---:R1:W-:Y:S03]  /*2ce60*/  STL.64 [R1+0x2460], R4 ;  /* 0x0024600401007387 */ /* 0x0043e60000100a00 */
[----:B-1----:R-:W2:Y:S01]  /*2ce70*/  LDL.LU.64 R4, [R1+0xc50] ;  /* 0x000c500001047983 */ /* 0x002ea20000300a00 */
[----:B------:R-:W3:Y:S03]  /*2ce80*/  LDL.LU.64 R6, [R1+0xc58] ;  /* 0x000c580001067983 */ /* 0x000ee60000300a00 */
[----:B---3--:R-:W-:Y:S01]  /*2ce90*/  STL.64 [R1+0x2480], R6 ;  /* 0x0024800601007387 */ /* 0x008fe20000100a00 */
[----:B--2---:R1:W-:Y:S03]  /*2cea0*/  STL.64 [R1+0x2478], R4 ;  /* 0x0024780401007387 */ /* 0x0043e60000100a00 */
[----:B-1----:R-:W2:Y:S01]  /*2ceb0*/  LDL.LU.64 R4, [R1+0xc60] ;  /* 0x000c600001047983 */ /* 0x002ea20000300a00 */
[----:B------:R-:W2:Y:S02]  /*2cec0*/  LDL.LU.64 R6, [R1+0xc68] ;  /* 0x000c680001067983 */ /* 0x000ea40000300a00 */
[----:B0-----:R-:W-:Y:S02]  /*2ced0*/  STL [R1+0x1f58], R22 ;  /* 0x001f581601007387 */ /* 0x001fe40000100800 */
[----:B------:R-:W-:Y:S01]  /*2cee0*/  STL.64 [R1+0x10], R16 ;  /* 0x0000101001007387 */ /* 0x000fe20000100a00 */
[----:B------:R-:W-:Y:S01]  /*2cef0*/  STL.64 [R1+0x18], R18 ;  /* 0x0000181201007387 */ /* 0x000fe20000100a00 */
[----:B------:R0:W-:Y:S03]  /*2cf00*/  STL.64 [R1+0x23f0], R16 ;  /* 0x0023f01001007387 */ /* 0x0001e60000100a00 */
[----:B0-----:R-:W3:Y:S04]  /*2cf10*/  LDL.64 R16, [R1+0x20] ;  /* 0x0000200001107983 */ /* 0x001ee80000100a00 */
[----:B---3--:R0:W-:Y:S04]  /*2cf20*/  STL.64 [R1+0x2400], R16 ;  /* 0x0024001001007387 */ /* 0x0081e80000100a00 */
[----:B0-----:R-:W3:Y:S01]  /*2cf30*/  LDL.64 R16, [R1+0x30] ;  /* 0x0000300001107983 */ /* 0x001ee20000100a00 */
[----:B------:R-:W-:-:S07]  /*2cf40*/  IMAD.MOV.U32 R13, RZ, RZ, R3 ;  /* 0x000000ffff0d7224 */ /* 0x000fce00078e0003 */
[C---:B--2---:R-:W-:Y:S01]  /*2cf50*/  HMMA.16816.F32 R12, R8.reuse, R12, R4 ;  /* 0x0000000c080c723c */ /* 0x044fe20000001804 */
[----:B---3--:R0:W-:Y:S04]  /*2cf60*/  STL.64 [R1+0x2410], R16 ;  /* 0x0024101001007387 */ /* 0x0081e80000100a00 */
[----:B0-----:R-:W2:Y:S04]  /*2cf70*/  LDL.64 R16, [R1+0x40] ;  /* 0x0000400001107983 */ /* 0x001ea80000100a00 */
[----:B--2---:R0:W-:Y:S04]  /*2cf80*/  STL.64 [R1+0x2418], R16 ;  /* 0x0024181001007387 */ /* 0x0041e80000100a00 */
[----:B0-----:R-:W2:Y:S01]  /*2cf90*/  LDL.64 R16, [R1+0x50] ;  /* 0x0000500001107983 */ /* 0x001ea20000100a00 */
[----:B------:R-:W-:Y:S02]  /*2cfa0*/  STL [R1+0x1f54], R23 ;  /* 0x001f541701007387 */ /* 0x000fe40000100800 */
[----:B------:R-:W-:Y:S02]  /*2cfb0*/  STL.64 [R1+0x23f8], R20 ;  /* 0x0023f81401007387 */ /* 0x000fe40000100a00 */
[----:B------:R-:W-:Y:S01]  /*2cfc0*/  STL [R1+0x21fc], R26 ;  /* 0x0021fc1a01007387 */ /* 0x000fe20000100800 */
[----:B------:R-:W-:Y:S01]  /*2cfd0*/  STL [R1+0x21f8], R27 ;  /* 0x0021f81b01007387 */ /* 0x000fe20000100800 */
[----:B------:R0:W-:Y:S03]  /*2cfe0*/  STL.64 [R1+0x2408], R24 ;  /* 0x0024081801007387 */ /* 0x0001e60000100a00 */
[----:B0-----:R-:W3:Y:S01]  /*2cff0*/  LDL.64 R24, [R1+0x70] ;  /* 0x0000700001187983 */ /* 0x001ee20000100a00 */
[----:B------:R-:W-:Y:S02]  /*2d000*/  STL [R1+0x165c], R28 ;  /* 0x00165c1c01007387 */ /* 0x000fe40000100800 */
[----:B------:R-:W4:Y:S02]  /*2d010*/  LDL.LU.64 R6, [R1+0x2480] ;  /* 0x0024800001067983 */ /* 0x000f240000300a00 */
[----:B------:R-:W4:Y:S01]  /*2d020*/  LDL.LU.64 R4, [R1+0x2478] ;  /* 0x0024780001047983 */ /* 0x000f220000300a00 */
[----:B------:R0:W-:Y:S01]  /*2d030*/  STL.64 [R1+0x4a0], R12 ;  /* 0x0004a00c01007387 */ /* 0x0001e20000100a00 */
[----:B------:R4:W-:Y:S03]  /*2d040*/  STL.64 [R1+0x4a8], R14 ;  /* 0x0004a80e01007387 */ /* 0x0009e60000100a00 */
[----:B0-----:R-:W4:Y:S02]  /*2d050*/  LDL.LU.64 R12, [R1+0x2470] ;  /* 0x00247000010c7983 */ /* 0x001f240000300a00 */
[----:B----4-:R-:W-:Y:S02]  /*2d060*/  HMMA.16816.F32 R12, R8, R12, R4 ;  /* 0x0000000c080c723c */ /* 0x010fe40000001804 */
[----:B------:R-:W4:Y:S01]  /*2d070*/  LDL.LU.64 R6, [R1+0x2468] ;  /* 0x0024680001067983 */ /* 0x000f220000300a00 */
[----:B------:R-:W4:Y:S11]  /*2d080*/  LDL.LU.64 R4, [R1+0x2460] ;  /* 0x0024600001047983 */ /* 0x000f360000300a00 */
[----:B------:R-:W-:Y:S09]  /*2d090*/  @!UPT UIADD3 URZ, URZ, URZ, URZ ;  /* 0x0000003f3f3ff290 */ /* 0x000ff2000fffe03f */
[----:B------:R-:W-:Y:S01]  /*2d0a0*/  STL.64 [R1+0x490], R12 ;  /* 0x0004900c01007387 */ /* 0x000fe20000100a00 */
[----:B------:R0:W-:Y:S03]  /*2d0b0*/  STL.64 [R1+0x498], R14 ;  /* 0x0004980e01007387 */ /* 0x0001e60000100a00 */
[----:B0-----:R-:W2:Y:S01]  /*2d0c0*/  LDL.LU.64 R14, [R1+0x2458] ;  /* 0x00245800010e7983 */ /* 0x001ea20000300a00 */
[----:B------:R-:W2:Y:S02]  /*2d0d0*/  LDL.LU.64 R12, [R1+0x2450] ;  /* 0x00245000010c7983 */ /* 0x000ea40000300a00 */
[----:B------:R-:W-:Y:S02]  /*2d0e0*/  IMAD.MOV.U32 R20, RZ, RZ, R2 ;  /* 0x000000ffff147224 */ /* 0x000fe400078e0002 */
[----:B------:R-:W-:-:S07]  /*2d0f0*/  IMAD.MOV.U32 R21, RZ, RZ, R0 ;  /* 0x000000ffff157224 */ /* 0x000fce00078e0000 */
[C---:B--2---:R-:W-:Y:S01]  /*2d100*/  HMMA.16816.F32 R20, R8.reuse, R20, R12 ;  /* 0x000000140814723c */ /* 0x044fe2000000180c */
[----:B------:R-:W4:Y:S11]  /*2d110*/  LDL.LU.64 R12, [R1+0x2448] ;  /* 0x00244800010c7983 */ /* 0x000f360000300a00 */
[----:B------:R-:W-:Y:S11]  /*2d120*/  @!UPT UIADD3 URZ, URZ, URZ, URZ ;  /* 0x0000003f3f3ff290 */ /* 0x000ff6000fffe03f */
[----:B------:R0:W-:Y:S01]  /*2d130*/  STL.64 [R1+0x480], R20 ;  /* 0x0004801401007387 */ /* 0x0001e20000100a00 */
[----:B------:R1:W-:Y:S03]  /*2d140*/  STL.64 [R1+0x488], R22 ;  /* 0x0004881601007387 */ /* 0x0003e60000100a00 */
[----:B0-----:R-:W2:Y:S01]  /*2d150*/  LDL.LU.64 R20, [R1+0xc10] ;  /* 0x000c100001147983 */ /* 0x001ea20000300a00 */
[----:B-1----:R-:W2:Y:S01]  /*2d160*/  LDL.LU.64 R22, [R1+0xc18] ;  /* 0x000c180001167983 */ /* 0x002ea20000300a00 */
[C---:B----4-:R-:W-:Y:S01]  /*2d170*/  HMMA.16816.F32 R4, R8.reuse, R12, R4 ;  /* 0x0000000c0804723c */ /* 0x050fe20000001804 */
[----:B------:R-:W-:Y:S02]  /*2d180*/  IMAD.MOV.U32 R2, RZ, RZ, R12 ;  /* 0x000000ffff027224 */ /* 0x000fe400078e000c */
[----:B------:R-:W-:Y:S11]  /*2d190*/  IMAD.MOV.U32 R0, RZ, RZ, R13 ;  /* 0x000000ffff007224 */ /* 0x000ff600078e000d */
[----:B------:R-:W-:Y:S09]  /*2d1a0*/  @!UPT UIADD3 URZ, URZ, URZ, URZ ;  /* 0x0000003f3f3ff290 */ /* 0x000ff2000fffe03f */
[----:B------:R-:W-:Y:S01]  /*2d1b0*/  STL.64 [R1+0x470], R4 ;  /* 0x0004700401007387 */ /* 0x000fe20000100a00 */
[----:B------:R0:W-:Y:S03]  /*2d1c0*/  STL.64 [R1+0x478], R6 ;  /* 0x0004780601007387 */ /* 0x0001e60000100a00 */
[----:B0-----:R-:W3:Y:S01]  /*2d1d0*/  LDL.LU.64 R6, [R1+0x2440] ;  /* 0x0024400001067983 */ /* 0x001ee20000300a00 */
[----:B------:R-:W3:Y:S02]  /*2d1e0*/  LDL.LU.64 R4, [R1+0x2438] ;  /* 0x0024380001047983 */ /* 0x000ee40000300a00 */
[----:B------:R-:W4:Y:S02]  /*2d1f0*/  LDL.LU.64 R12, [R1+0xbf0] ;  /* 0x000bf000010c7983 */ /* 0x000f240000300a00 */
[----:B------:R-:W2:Y:S01]  /*2d200*/  LDL.LU.64 R14, [R1+0xbf8] ;  /* 0x000bf800010e7983 */ /* 0x000ea20000300a00 */
[C---:B---3--:R-:W-:Y:S01]  /*2d210*/  HMMA.16816.F32 R4, R8.reuse, R24, R4 ;  /* 0x000000180804723c */ /* 0x048fe20000001804 */
[----:B--2---:R-:W-:Y:S01]  /*2d220*/  STL.64 [R1+0x2428], R14 ;  /* 0x0024280e01007387 */ /* 0x004fe20000100a00 */
[----:B----4-:R0:W-:Y:S03]  /*2d230*/  STL.64 [R1+0x2420], R12 ;  /* 0x0024200c01007387 */ /* 0x0101e60000100a00 */
[----:B0-----:R-:W2:Y:S01]  /*2d240*/  LDL.LU.64 R12, [R1+0xc00] ;  /* 0x000c0000010c7983 */ /* 0x001ea20000300a00 */
[----:B------:R-:W2:Y:S02]  /*2d250*/  LDL.LU.64 R14, [R1+0xc08] ;  /* 0x000c0800010e7983 */ /* 0x000ea40000300a00 */
[----:B------:R-:W-:Y:S02]  /*2d260*/  STL [R1+0x2384], R0 ;  /* 0x0023840001007387 */ /* 0x000fe40000100800 */
[----:B------:R-:W-:Y:S11]  /*2d270*/  STL [R1+0x2380], R2 ;  /* 0x0023800201007387 */ /* 0x000ff60000100800 */
[----:B------:R-:W-:Y:S02]  /*2d280*/  @!UPT UIADD3 URZ, URZ, URZ, URZ ;  /* 0x0000003f3f3ff290 */ /* 0x000fe4000fffe03f */
[----:B------:R0:W-:Y:S01]  /*2d290*/  STL.64 [R1+0x460], R4 ;  /* 0x0004600401007387 */ /* 0x0001e20000100a00 */
[----:B------:R1:W-:Y:S03]  /*2d2a0*/  STL.64 [R1+0x468], R6 ;  /* 0x0004680601007387 */ /* 0x0003e60000100a00 */
[----:B0-----:R-:W3:Y:S01]  /*2d2b0*/  LDL.LU.64 R4, [R1+0x2430] ;  /* 0x0024300001047983 */ /* 0x001ee20000300a00 */
[----:B-1----:R-:W-:Y:S02]  /*2d2c0*/  IMAD.MOV.U32 R6, RZ, RZ, R24 ;  /* 0x000000ffff067224 */ /* 0x002fe400078e0018 */
[----:B------:R-:W-:Y:S02]  /*2d2d0*/  IMAD.MOV.U32 R3, RZ, RZ, R25 ;  /* 0x000000ffff037224 */ /* 0x000fe400078e0019 */
[----:B------:R-:W4:Y:S01]  /*2d2e0*/  LDL.LU.64 R24, [R1+0xbe0] ;  /* 0x000be00001187983 */ /* 0x000f220000300a00 */
[----:B------:R-:W4:Y:S01]  /*2d2f0*/  LDL.LU.64 R26, [R1+0xbe8] ;  /* 0x000be800011a7983 */ /* 0x000f220000300a00 */
[C---:B--2---:R-:W-:Y:S08]  /*2d300*/  HMMA.16816.F32 R12, R8.reuse, R16, R12 ;  /* 0x00000010080c723c */ /* 0x044ff0000000180c */
[----:B---3--:R-:W-:Y:S11]  /*2d310*/  HMMA.16816.F32 R20, R8, R4, R20 ;  /* 0x000000040814723c */ /* 0x008ff60000001814 */
[----:B------:R-:W-:Y:S11]  /*2d320*/  @!UPT UIADD3 URZ, URZ, URZ, URZ ;  /* 0x0000003f3f3ff290 */ /* 0x000ff6000fffe03f */
[----:B------:R-:W-:Y:S01]  /*2d330*/  @!UPT UIADD3 URZ, URZ, URZ, URZ ;  /* 0x0000003f3f3ff290 */ /* 0x000fe2000fffe03f */
[----:B------:R0:W-:Y:S01]  /*2d340*/  STL.64 [R1+0x450], R20 ;  /* 0x0004501401007387 */ /* 0x0001e20000100a00 */
[----:B------:R1:W-:Y:S03]  /*2d350*/  STL.64 [R1+0x458], R22 ;  /* 0x0004581601007387 */ /* 0x0003e60000100a00 */
[----:B0-----:R-:W2:Y:S01]  /*2d360*/  LDL.LU.64 R20, [R1+0xbd0] ;  /* 0x000bd00001147983 */ /* 0x001ea20000300a00 */
[----:B-1----:R-:W2:Y:S02]  /*2d370*/  LDL.LU.64 R22, [R1+0xbd8] ;  /* 0x000bd80001167983 */ /* 0x002ea40000300a00 */
[----:B------:R0:W-:Y:S02]  /*2d380*/  STL.64 [R1+0x2360], R4 ;  /* 0x0023600401007387 */ /* 0x0001e40000100a00 */
[----:B------:R-:W-:Y:S01]  /*2d390*/  STL.64 [R1+0x440], R12 ;  /* 0x0004400c01007387 */ /* 0x000fe20000100a00 */
[----:B------:R1:W-:Y:S01]  /*2d3a0*/  STL.64 [R1+0x448], R14 ;  /* 0x0004480e01007387 */ /* 0x0003e20000100a00 */
[----:B0-----:R-:W-:-:S02]  /*2d3b0*/  IMAD.MOV.U32 R5, RZ, RZ, R16 ;  /* 0x000000ffff057224 */ /* 0x001fc400078e0010 */
[----:B------:R-:W-:Y:S01]  /*2d3c0*/  IMAD.MOV.U32 R4, RZ, RZ, R17 ;  /* 0x000000ffff047224 */ /* 0x000fe200078e0011 */
[----:B-1----:R-:W3:Y:S01]  /*2d3d0*/  LDL.LU.64 R14, [R1+0x2428] ;  /* 0x00242800010e7983 */ /* 0x002ee20000300a00 */
[----:B------:R-:W3:Y:S02]  /*2d3e0*/  LDL.LU.64 R12, [R1+0x2420] ;  /* 0x00242000010c7983 */ /* 0x000ee40000300a00 */
[----:B------:R-:W3:Y:S02]  /*2d3f0*/  LDL.LU.64 R16, [R1+0x2418] ;  /* 0x0024180001107983 */ /* 0x000ee40000300a00 */
[C---:B---3--:R-:W-:Y:S01]  /*2d400*/  HMMA.16816.F32 R12, R8.reuse, R16, R12 ;  /* 0x00000010080c723c */ /* 0x048fe2000000180c */
[----:B------:R-:W-:Y:S11]  /*2d410*/  IMAD.MOV.U32 R7, RZ, RZ, R17 ;  /* 0x000000ffff077224 */ /* 0x000ff600078e0011 */
[----:B------:R-:W-:Y:S11]  /*2d420*/  @!UPT UIADD3 URZ, URZ, URZ, URZ ;  /* 0x0000003f3f3ff290 */ /* 0x000ff6000fffe03f */
[----:B------:R-:W-:Y:S01]  /*2d430*/  STL.64 [R1+0x430], R12 ;  /* 0x0004300c01007387 */ /* 0x000fe20000100a00 */
[----:B------:R0:W-:Y:S02]  /*2d440*/  STL.64 [R1+0x438], R14 ;  /* 0x0004380e01007387 */ /* 0x0001e40000100a00 */
[----:B0-----:R-:W-:Y:S02]  /*2d450*/  IMAD.MOV.U32 R14, RZ, RZ, R16 ;  /* 0x000000ffff0e7224 */ /* 0x001fe400078e0010 */
[----:B------:R-:W4:Y:S01]  /*2d460*/  LDL.LU.64 R16, [R1+0x2410] ;  /* 0x0024100001107983 */ /* 0x000f220000300a00 */
[----:B------:R-:W-:Y:S02]  /*2d470*/  STL.64 [R1+0x2390], R6 ;  /* 0x0023900601007387 */ /* 0x000fe40000100a00 */
[----:B------:R0:W-:Y:S02]  /*2d480*/  STL.64 [R1+0x2388], R4 ;  /* 0x0023880401007387 */ /* 0x0001e40000100a00 */
[----:B0-----:R-:W3:Y:S01]  /*2d490*/  LDL.LU.64 R4, [R1+0xbc0] ;  /* 0x000bc00001047983 */ /* 0x001ee20000300a00 */
[----:B------:R-:W3:Y:S01]  /*2d4a0*/  LDL.LU.64 R6, [R1+0xbc8] ;  /* 0x000bc80001067983 */ /* 0x000ee20000300a00 */
[C---:B----4-:R-:W-:Y:S01]  /*2d4b0*/  HMMA.16816.F32 R24, R8.reuse, R16, R24 ;  /* 0x000000100818723c */ /* 0x050fe20000001818 */
[----:B------:R-:W-:Y:S11]  /*2d4c0*/  IMAD.MOV.U32 R15, RZ, RZ, R17 ;  /* 0x000000ffff0f7224 */ /* 0x000ff600078e0011 */
[----:B------:R-:W-:Y:S11]  /*2d4d0*/  @!UPT UIADD3 URZ, URZ, URZ, URZ ;  /* 0x0000003f3f3ff290 */ /* 0x000ff6000fffe03f */
[----:B------:R0:W-:Y:S01]  /*2d4e0*/  STL.64 [R1+0x420], R24 ;  /* 0x0004201801007387 */ /* 0x0001e20000100a00 */
[----:B------:R1:W-:Y:S03]  /*2d4f0*/  STL.64 [R1+0x428], R26 ;  /* 0x0004281a01007387 */ /* 0x0003e60000100a00 */
[----:B0-----:R-:W4:Y:S01]  /*2d500*/  LDL.LU.64 R24, [R1+0x2408] ;  /* 0x0024080001187983 */ /* 0x001f220000300a00 */
[----:B-1----:R-:W-:Y:S02]  /*2d510*/  IMAD.MOV.U32 R26, RZ, RZ, R16 ;  /* 0x000000ffff1a7224 */ /* 0x002fe400078e0010 */
[----:B------:R-:W2:Y:S02]  /*2d520*/  LDL.LU.64 R16, [R1+0x2400] ;  /* 0x0024000001107983 */ /* 0x000ea40000300a00 */
[----:B------:R-:W-:Y:S01]  /*2d530*/  STL.64 [R1+0x23d8], R14 ;  /* 0x0023d80e01007387 */ /* 0x000fe20000100a00 */
[----:B------:R-:W3:Y:S01]  /*2d540*/  LDL.64 R12, [R1] ;  /* 0x00000000010c7983 */ /* 0x000ee20000100a00 */
[----:B--2---:R-:W-:Y:S01]  /*2d550*/  HMMA.16816.F32 R20, R8, R16, R20 ;  /* 0x000000100814723c */ /* 0x004fe20000001814 */
[----:B------:R-:W-:-:S02]  /*2d560*/  IMAD.MOV.U32 R28, RZ, RZ, R16 ;  /* 0x000000ffff1c7224 */ /* 0x000fc400078e0010 */
[----:B------:R-:W-:Y:S11]  /*2d570*/  IMAD.MOV.U32 R27, RZ, RZ, R17 ;  /* 0x000000ffff1b7224 */ /* 0x000ff600078e0011 */
[----:B------:R-:W-:Y:S09]  /*2d580*/  @!UPT UIADD3 URZ, URZ, URZ, URZ ;  /* 0x0000003f3f3ff290 */ /* 0x000ff2000fffe03f */
[----:B------:R0:W-:Y:S01]  /*2d590*/  STL.64 [R1+0x410], R20 ;  /* 0x0004101401007387 */ /* 0x0001e20000100a00 */
[----:B------:R-:W-:Y:S03]  /*2d5a0*/  STL.64 [R1+0x418], R22 ;  /* 0x0004181601007387 */ /* 0x000fe60000100a00 */
[----:B0-----:R-:W2:Y:S01]  /*2d5b0*/  LDL.LU.64 R20, [R1+0x23f8] ;  /* 0x0023f80001147983 */ /* 0x001ea20000300a00 */
[----:B------:R-:W3:Y:S02]  /*2d5c0*/  LDL.LU.64 R16, [R1+0x23f0] ;  /* 0x0023f00001107983 */ /* 0x000ee40000300a00 */
[----:B------:R-:W-:Y:S02]  /*2d5d0*/  STL.64 [R1+0x23d0], R26 ;  /* 0x0023d01a01007387 */ /* 0x000fe40000100a00 */
[----:B----4-:R0:W-:Y:S01]  /*2d5e0*/  STL.64 [R1+0x23c8], R24 ;  /* 0x0023c81801007387 */ /* 0x0101e20000100a00 */
[C---:B---3--:R-:W-:Y:S11]  /*2d5f0*/  HMMA.16816.F32 R4, R8.reuse, R16, R4 ;  /* 0x000000100804723c */ /* 0x048ff60000001804 */
[----:B------:R-:W-:Y:S11]  /*2d600*/  @!UPT UIADD3 URZ, URZ, URZ, URZ ;  /* 0x0000003f3f3ff290 */ /* 0x000ff6000fffe03f */
[----:B------:R-:W-:Y:S01]  /*2d610*/  @!UPT UIADD3 URZ, URZ, URZ, URZ ;  /* 0x0000003f3f3ff290 */ /* 0x000fe2000fffe03f */
[----:B------:R-:W-:Y:S01]  /*2d620*/  STL.64 [R1+0x408], R6 ;  /* 0x0004080601007387 */ /* 0x000fe20000100a00 */
[----:B0-----:R-:W3:Y:S02]  /*2d630*/  LDL.LU.64 R24, [R1+0xba0] ;  /* 0x000ba00001187983 */ /* 0x001ee40000300a00 */
[----:B------:R-:W4:Y:S02]  /*2d640*/  LDL.LU.64 R26, [R1+0xba8] ;  /* 0x000ba800011a7983 */ /* 0x000f240000300a00 */
[----:B------:R-:W-:Y:S02]  /*2d650*/  IMAD.MOV.U32 R2, RZ, RZ, R16 ;  /* 0x000000ffff027224 */ /* 0x000fe400078e0010 */
[----:B------:R-:W-:Y:S02]  /*2d660*/  IMAD.MOV.U32 R29, RZ, RZ, R17 ;  /* 0x000000ffff1d7224 */ /* 0x000fe400078e0011 */
[----:B------:R-:W-:Y:S02]  /*2d670*/  IMAD.MOV.U32 R22, RZ, RZ, R4 ;  /* 0x000000ffff167224 */ /* 0x000fe400078e0004 */
[----:B------:R-:W-:Y:S01]  /*2d680*/  IMAD.MOV.U32 R23, RZ, RZ, R5 ;  /* 0x000000ffff177224 */ /* 0x000fe200078e0005 */
[----:B----4-:R-:W-:Y:S01]  /*2d690*/  STL.64 [R1+0x23e8], R26 ;  /* 0x0023e81a01007387 */ /* 0x010fe20000100a00 */
[----:B---3--:R0:W-:Y:S03]  /*2d6a0*/  STL.64 [R1+0x23e0], R24 ;  /* 0x0023e01801007387 */ /* 0x0081e60000100a00 */
[----:B0-----:R-:W3:Y:S01]  /*2d6b0*/  LDL.LU.64 R24, [R1+0xbb0] ;  /* 0x000bb00001187983 */ /* 0x001ee20000300a00 */
[----:B------:R-:W3:Y:S02]  /*2d6c0*/  LDL.LU.64 R26, [R1+0xbb8] ;  /* 0x000bb800011a7983 */ /* 0x000ee40000300a00 */
[----:B------:R-:W4:Y:S02]  /*2d6d0*/  LDL.LU.64 R16, [R1+0xb90] ;  /* 0x000b900001107983 */ /* 0x000f240000300a00 */
[----:B------:R-:W4:Y:S01]  /*2d6e0*/  LDL.LU.64 R18, [R1+0xb98] ;  /* 0x000b980001127983 */ /* 0x000f220000300a00 */
[----:B------:R-:W2:Y:S01]  /*2d6f0*/  LDL.LU.64 R4, [R1+0xb70] ;  /* 0x000b700001047983 */ /* 0x000ea20000300a00 */
[----:B------:R-:W2:Y:S01]  /*2d700*/  LDL.LU.64 R6, [R1+0xb78] ;  /* 0x000b780001067983 */ /* 0x000ea20000300a00 */
[C---:B---3--:R-:W-:Y:S02]  /*2d710*/  HMMA.16816.F32 R24, R8.reuse, R12, R24 ;  /* 0x0000000c0818723c */ /* 0x048fe40000001818 */
[----:B--2---:R-:W-:Y:S01]  /*2d720*/  STL.64 [R1+0x23a0], R6 ;  /* 0x0023a00601007387 */ /* 0x004fe20000100a00 */
[----:B------:R0:W-:Y:S03]  /*2d730*/  STL.64 [R1+0x2398], R4 ;  /* 0x0023980401007387 */ /* 0x0001e60000100a00 */
[----:B0-----:R-:W2:Y:S04]  /*2d740*/  LDL R4, [R1+0xb0] ;  /* 0x0000b00001047983 */ /* 0x001ea80000100800 */
[----:B------:R-:W2:Y:S01]  /*2d750*/  LDL R5, [R1+0xb4] ;  /* 0x0000b40001057983 */ /* 0x000ea20000100800 */
[----:B------:R-:W-:Y:S02]  /*2d760*/  STL [R1+0x221c], R23 ;  /* 0x00221c1701007387 */ /* 0x000fe40000100800 */
[----:B------:R-:W-:Y:S10]  /*2d770*/  STL [R1+0x2218], R22 ;  /* 0x0022181601007387 */ /* 0x000ff40000100800 */
[----:B------:R-:W-:Y:S01]  /*2d780*/  STL.64 [R1+0x3f0], R24 ;  /* 0x0003f01801007387 */ /* 0x000fe20000100a00 */
[----:B------:R0:W-:Y:S03]  /*2d790*/  STL.64 [R1+0x3f8], R26 ;  /* 0x0003f81a01007387 */ /* 0x0001e60000100a00 */
[----:B0-----:R-:W3:Y:S01]  /*2d7a0*/  LDL.LU.64 R26, [R1+0x23e8] ;  /* 0x0023e800011a7983 */ /* 0x001ee20000300a00 */
[----:B------:R-:W3:Y:S02]  /*2d7b0*/  LDL.LU.64 R24, [R1+0x23e0] ;  /* 0x0023e00001187983 */ /* 0x000ee40000300a00 */
[----:B------:R-:W2:Y:S02]  /*2d7c0*/  LDL.LU.64 R14, [R1+0x23d8] ;  /* 0x0023d800010e7983 */ /* 0x000ea40000300a00 */
[----:B------:R-:W-:Y:S01]  /*2d7d0*/  IMAD.MOV.U32 R0, RZ, RZ, R12 ;  /* 0x000000ffff007224 */ /* 0x000fe200078e000c */
[C---:B---3--:R-:W-:Y:S01]  /*2d7e0*/  HMMA.16816.F32 R24, R8.reuse, R20, R24 ;  /* 0x000000140818723c */ /* 0x048fe20000001818 */
[----:B--2---:R-:W-:Y:S01]  /*2d7f0*/  STL.64 [R1+0x23b0], R14 ;  /* 0x0023b00e01007387 */ /* 0x004fe20000100a00 */
[----:B------:R0:W-:Y:S03]  /*2d800*/  STL [R1+0x23a8], R13 ;  /* 0x0023a80d01007387 */ /* 0x0001e60000100800 */
[----:B0-----:R-:W2:Y:S01]  /*2d810*/  LDL.LU.64 R12, [R1+0xb80] ;  /* 0x000b8000010c7983 */ /* 0x001ea20000300a00 */
[----:B------:R-:W2:Y:S11]  /*2d820*/  LDL.LU.64 R14, [R1+0xb88] ;  /* 0x000b8800010e7983 */ /* 0x000eb60000300a00 */
[----:B------:R-:W-:Y:S06]  /*2d830*/  @!UPT UIADD3 URZ, URZ, URZ, URZ ;  /* 0x0000003f3f3ff290 */ /* 0x000fec000fffe03f */
[----:B------:R-:W-:Y:S01]  /*2d840*/  STL.64 [R1+0x3e0], R24 ;  /* 0x0003e01801007387 */ /* 0x000fe20000100a00 */
[----:B------:R0:W-:Y:S03]  /*2d850*/  STL.64 [R1+0x3e8], R26 ;  /* 0x0003e81a01007387 */ /* 0x0001e60000100a00 */
[----:B0-----:R-:W3:Y:S01]  /*2d860*/  LDL.LU.64 R26, [R1+0x23d0] ;  /* 0x0023d000011a7983 */ /* 0x001ee20000300a00 */
[----:B------:R-:W4:Y:S02]  /*2d870*/  LDL.LU.64 R24, [R1+0x23c8] ;  /* 0x0023c80001187983 */ /* 0x000f240000300a00 */
[----:B------:R0:W-:Y:S02]  /*2d880*/  STL.64 [R1+0x22d8], R20 ;  /* 0x0022d81401007387 */ /* 0x0001e40000100a00 */
[----:B0-----:R-:W2:Y:S04]  /*2d890*/  LDL R20, [R1+0xa0] ;  /* 0x0000a00001147983 */ /* 0x001ea80000100800 */
[----:B------:R-:W2:Y:S01]  /*2d8a0*/  LDL R21, [R1+0xa4] ;  /* 0x0000a40001157983 */ /* 0x000ea20000100800 */
[----:B----4-:R-:W-:Y:S03]  /*2d8b0*/  HMMA.16816.F32 R8, R8, R24, R16 ;  /* 0x000000180808723c */ /* 0x010fe60000001810 */
[----:B------:R-:W2:Y:S01]  /*2d8c0*/  LDL.LU.64 R18, [R1+0x23c0] ;  /* 0x0023c00001127983 */ /* 0x000ea20000300a00 */
[----:B------:R-:W2:Y:S02]  /*2d8d0*/  LDL.LU.64 R16, [R1+0x23b8] ;  /* 0x0023b80001107983 */ /* 0x000ea40000300a00 */
[----:B------:R-:W-:Y:S11]  /*2d8e0*/  STL.64 [R1+0x22d0], R24 ;  /* 0x0022d01801007387 */ /* 0x000ff60000100a00 */
[----:B------:R-:W-:Y:S06]  /*2d8f0*/  @!UPT UIADD3 URZ, URZ, URZ, URZ ;  /* 0x0000003f3f3ff290 */ /* 0x000fec000fffe03f */
[----:B------:R0:W-:Y:S01]  /*2d900*/  STL.64 [R1+0x1f0], R8 ;  /* 0x0001f00801007387 */ /* 0x0001e20000100a00 */
[----:B------:R-:W-:Y:S03]  /*2d910*/  STL.64 [R1+0x1f8], R10 ;  /* 0x0001f80a01007387 */ /* 0x000fe60000100a00 */
[----:B0-----:R-:W4:Y:S01]  /*2d920*/  LDL.LU.64 R8, [R1+0x90] ;  /* 0x0000900001087983 */ /* 0x001f220000300a00 */
[C---:B--2---:R-:W-:Y:S03]  /*2d930*/  HMMA.16816.F32 R4, R16.reuse, R4, R12 ;  /* 0x000000041004723c */ /* 0x044fe6000000180c */
[----:B------:R-:W2:Y:S01]  /*2d940*/  LDL.LU.64 R14, [R1+0x23b0] ;  /* 0x0023b000010e7983 */ /* 0x000ea20000300a00 */
[----:B------:R-:W2:Y:S11]  /*2d950*/  LDL.LU R13, [R1+0x23a8] ;  /* 0x0023a800010d7983 */ /* 0x000eb60000300800 */
[----:B------:R-:W-:Y:S08]  /*2d960*/  @!UPT UIADD3 URZ, URZ, URZ, URZ ;  /* 0x0000003f3f3ff290 */ /* 0x000ff0000fffe03f */
        /* <DEDUP_REMOVED lines=9> */
[----:B------:R1:W-:Y:S03]  /*2da00*/  STL.64 [R1+0x3a8], R22 ;  /* 0x0003a81601007387 */ /* 0x0003e60000100a00 */
[----:B0-----:R-:W4:Y:S01]  /*2da10*/  LDL.LU.64 R20, [R1+0xb60] ;  /* 0x000b600001147983 */ /* 0x001f220000300a00 */
[----:B-1----:R-:W4:Y:S02]  /*2da20*/  LDL.LU.64 R22, [R1+0xb68] ;  /* 0x000b680001167983 */ /* 0x002f240000300a00 */
[----:B------:R-:W2:Y:S02]  /*2da30*/  LDL R12, [R1+0xd1c] ;  /* 0x000d1c00010c7983 */ /* 0x000ea40000100800 */
[----:B--2---:R0:W-:Y:S02]  /*2da40*/  STL [R1+0x22a0], R12 ;  /* 0x0022a00c01007387 */ /* 0x0041e40000100800 */
[----:B0-----:R-:W-:-:S02]  /*2da50*/  IMAD.MOV.U32 R12, RZ, RZ, R0 ;  /* 0x000000ffff0c7224 */ /* 0x001fc400078e0000 */
[----:B------:R-:W2:Y:S03]  /*2da60*/  LDL.LU R0, [R1+0x2384] ;  /* 0x0023840001007983 */ /* 0x000ea60000300800 */
[----:B------:R0:W-:Y:S02]  /*2da70*/  STL.64 [R1+0x22e0], R12 ;  /* 0x0022e00c01007387 */ /* 0x0001e40000100a00 */
[----:B0-----:R-:W-:Y:S02]  /*2da80*/  IMAD.MOV.U32 R12, RZ, RZ, R2 ;  /* 0x000000ffff0c7224 */ /* 0x001fe400078e0002 */
[----:B------:R-:W-:Y:S01]  /*2da90*/  IMAD.MOV.U32 R13, RZ, RZ, R29 ;  /* 0x000000ffff0d7224 */ /* 0x000fe200078e001d */
[----:B------:R-:W2:Y:S04]  /*2daa0*/  LDL.LU R2, [R1+0x2380] ;  /* 0x0023800001027983 */ /* 0x000ea80000300800 */
[----:B------:R0:W-:Y:S02]  /*2dab0*/  STL.64 [R1+0x22f8], R12 ;  /* 0x0022f80c01007387 */ /* 0x0001e40000100a00 */
[----:B0-----:R-:W-:-:S02]  /*2dac0*/  IMAD.MOV.U32 R12, RZ, RZ, R28 ;  /* 0x000000ffff0c7224 */ /* 0x001fc400078e001c */
[----:B---3--:R-:W-:-:S05]  /*2dad0*/  IMAD.MOV.U32 R13, RZ, RZ, R27 ;  /* 0x000000ffff0d7224 */ /* 0x008fca00078e001b */
[----:B------:R0:W-:Y:S02]  /*2dae0*/  STL.64 [R1+0x2310], R12 ;  /* 0x0023100c01007387 */ /* 0x0001e40000100a00 */
[----:B0-----:R-:W-:Y:S02]  /*2daf0*/  IMAD.MOV.U32 R12, RZ, RZ, R26 ;  /* 0x000000ffff0c7224 */ /* 0x001fe400078e001a */
[----:B------:R-:W-:-:S05]  /*2db00*/  IMAD.MOV.U32 R13, RZ, RZ, R15 ;  /* 0x000000ffff0d7224 */ /* 0x000fca00078e000f */
[----:B------:R0:W-:Y:S02]  /*2db10*/  STL.64 [R1+0x2328], R12 ;  /* 0x0023280c01007387 */ /* 0x0001e40000100a00 */
[----:B0-----:R-:W-:Y:S02]  /*2db20*/  IMAD.MOV.U32 R12, RZ, RZ, R14 ;  /* 0x000000ffff0c7224 */ /* 0x001fe400078e000e */
[----:B------:R-:W-:-:S05]  /*2db30*/  IMAD.MOV.U32 R13, RZ, RZ, R7 ;  /* 0x000000ffff0d7224 */ /* 0x000fca00078e0007 */
[----:B------:R0:W-:Y:S02]  /*2db40*/  STL.64 [R1+0x2340], R12 ;  /* 0x0023400c01007387 */ /* 0x0001e40000100a00 */
[----:B0-----:R-:W-:Y:S02]  /*2db50*/  IMAD.MOV.U32 R12, RZ, RZ, R5 ;  /* 0x000000ffff0c7224 */ /* 0x001fe400078e0005 */
[----:B------:R-:W-:-:S05]  /*2db60*/  IMAD.MOV.U32 R13, RZ, RZ, R4 ;  /* 0x000000ffff0d7224 */ /* 0x000fca00078e0004 */
[----:B------:R4:W-:Y:S02]  /*2db70*/  STL.64 [R1+0x2358], R12 ;  /* 0x0023580c01007387 */ /* 0x0009e40000100a00 */
[----:B----4-:R-:W-:Y:S01]  /*2db80*/  HMMA.16816.F32 R12, R16, R8, R20 ;  /* 0x00000008100c723c */ /* 0x010fe20000001814 */
[----:B------:R-:W-:Y:S02]  /*2db90*/  IMAD.MOV.U32 R4, RZ, RZ, R6 ;  /* 0x000000ffff047224 */ /* 0x000fe400078e0006 */
[----:B------:R-:W-:Y:S11]  /*2dba0*/  IMAD.MOV.U32 R5, RZ, RZ, R3 ;  /* 0x000000ffff057224 */ /* 0x000ff600078e0003 */
[----:B------:R-:W-:Y:S09]  /*2dbb0*/  @!UPT UIADD3 URZ, URZ, URZ, URZ ;  /* 0x0000003f3f3ff290 */ /* 0x000ff2000fffe03f */
[----:B------:R-:W-:Y:S01]  /*2dbc0*/  STL.64 [R1+0x390], R12 ;  /* 0x0003900c01007387 */ /* 0x000fe20000100a00 */
[----:B------:R-:W-:Y:S02]  /*2dbd0*/  STL.64 [R1+0x398], R14 ;  /* 0x0003980e01007387 */ /* 0x000fe40000100a00 */
[----:B------:R0:W-:Y:S02]  /*2dbe0*/  STL.64 [R1+0x2378], R4 ;  /* 0x0023780401007387 */ /* 0x0001e40000100a00 */
[----:B0-----:R-:W3:Y:S01]  /*2dbf0*/  LDL.LU.64 R4, [R1+0xb50] ;  /* 0x000b500001047983 */ /* 0x001ee20000300a00 */
[----:B------:R-:W3:Y:S02]  /*2dc00*/  LDL.LU.64 R6, [R1+0xb58] ;  /* 0x000b580001067983 */ /* 0x000ee40000300a00 */
[----:B------:R-:W4:Y:S02]  /*2dc10*/  LDL.LU.64 R12, [R1+0xb30] ;  /* 0x000b3000010c7983 */ /* 0x000f240000300a00 */
[----:B------:R-:W2:Y:S02]  /*2dc20*/  LDL.LU.64 R14, [R1+0xb38] ;  /* 0x000b3800010e7983 */ /* 0x000ea40000300a00 */
[----:B--2---:R-:W-:Y:S01]  /*2dc30*/  STL.64 [R1+0x2370], R14 ;  /* 0x0023700e01007387 */ /* 0x004fe20000100a00 */
[----:B----4-:R0:W-:Y:S03]  /*2dc40*/  STL.64 [R1+0x2368], R12 ;  /* 0x0023680c01007387 */ /* 0x0101e60000100a00 */
[----:B0-----:R-:W2:Y:S01]  /*2dc50*/  LDL.LU.64 R12, [R1+0xb40] ;  /* 0x000b4000010c7983 */ /* 0x001ea20000300a00 */
[----:B------:R-:W2:Y:S02]  /*2dc60*/  LDL.LU.64 R14, [R1+0xb48] ;  /* 0x000b4800010e7983 */ /* 0x000ea40000300a00 */
[----:B------:R-:W4:Y:S02]  /*2dc70*/  LDL.LU.64 R20, [R1+0xad0] ;  /* 0x000ad00001147983 */ /* 0x000f240000300a00 */
[----:B------:R-:W2:Y:S02]  /*2dc80*/  LDL.LU.64 R22, [R1+0xad8] ;  /* 0x000ad80001167983 */ /* 0x000ea40000300a00 */
        /* <DEDUP_REMOVED lines=15> */
[----:B------:R-:W4:Y:S02]  /*2dd80*/  LDL.LU.64 R22, [R1+0xb18] ;  /* 0x000b180001167983 */ /* 0x000f240000300a00 */
[----:B------:R-:W-:Y:S01]  /*2dd90*/  IMAD.MOV.U32 R24, RZ, RZ, R2 ;  /* 0x000000ffff187224 */ /* 0x000fe200078e0002 */
[----:B----4-:R-:W-:Y:S01]  /*2dda0*/  STL.64 [R1+0x2350], R22 ;  /* 0x0023501601007387 */ /* 0x010fe20000100a00 */
[----:B--2---:R0:W-:Y:S03]  /*2ddb0*/  STL.64 [R1+0x2348], R20 ;  /* 0x0023481401007387 */ /* 0x0041e60000100a00 */
[----:B0-----:R-:W2:Y:S01]  /*2ddc0*/  LDL.LU.64 R20, [R1+0xb20] ;  /* 0x000b200001147983 */ /* 0x001ea20000300a00 */
[----:B------:R-:W2:Y:S02]  /*2ddd0*/  LDL.LU.64 R22, [R1+0xb28] ;  /* 0x000b280001167983 */ /* 0x000ea40000300a00 */
[----:B------:R0:W-:Y:S02]  /*2dde0*/  STL.64 [R1+0x2298], R8 ;  /* 0x0022980801007387 */ /* 0x0001e40000100a00 */
[----:B0-----:R-:W4:Y:S01]  /*2ddf0*/  LDL.LU.64 R8, [R1+0xa0] ;  /* 0x0000a00001087983 */ /* 0x001f220000300a00 */
[----:B------:R-:W-:-:S07]  /*2de00*/  IMAD.MOV.U32 R25, RZ, RZ, R0 ;  /* 0x000000ffff197224 */ /* 0x000fce00078e0000 */
[C---:B---3--:R-:W-:Y:S01]  /*2de10*/  HMMA.16816.F32 R24, R16.reuse, R24, R4 ;  /* 0x000000181018723c */ /* 0x048fe20000001804 */
[----:B----4-:R0:W-:Y:S04]  /*2de20*/  STL.64 [R1+0x22a8], R8 ;  /* 0x0022a80801007387 */ /* 0x0101e80000100a00 */
[----:B0-----:R-:W3:Y:S01]  /*2de30*/  LDL.LU.64 R8, [R1+0xb0] ;  /* 0x0000b00001087983 */ /* 0x001ee20000300a00 */
[----:B------:R-:W4:Y:S11]  /*2de40*/  LDL.LU.64 R4, [R1+0x2378] ;  /* 0x0023780001047983 */ /* 0x000f360000300a00 */
[----:B------:R-:W-:Y:S06]  /*2de50*/  @!UPT UIADD3 URZ, URZ, URZ, URZ ;  /* 0x0000003f3f3ff290 */ /* 0x000fec000fffe03f */
[----:B------:R0:W-:Y:S02]  /*2de60*/  STL.64 [R1+0x380], R24 ;  /* 0x0003801801007387 */ /* 0x0001e40000100a00 */
[----:B------:R1:W-:Y:S01]  /*2de70*/  STL.64 [R1+0x388], R26 ;  /* 0x0003881a01007387 */ /* 0x0003e20000100a00 */
[----:B0-----:R-:W2:Y:S01]  /*2de80*/  LDL.LU.64 R24, [R1+0xac0] ;  /* 0x000ac00001187983 */ /* 0x001ea20000300a00 */
[----:B-1----:R-:W2:Y:S01]  /*2de90*/  LDL.LU.64 R26, [R1+0xac8] ;  /* 0x000ac800011a7983 */ /* 0x002ea20000300a00 */
[C---:B----4-:R-:W-:Y:S02]  /*2dea0*/  HMMA.16816.F32 R4, R16.reuse, R4, R12 ;  /* 0x000000041004723c */ /* 0x050fe4000000180c */
[----:B------:R-:W4:Y:S01]  /*2deb0*/  LDL.LU.64 R14, [R1+0x2370] ;  /* 0x00237000010e7983 */ /* 0x000f220000300a00 */
[----:B------:R-:W4:Y:S11]  /*2dec0*/  LDL.LU.64 R12, [R1+0x2368] ;  /* 0x00236800010c7983 */ /* 0x000f360000300a00 */
[----:B------:R-:W-:Y:S09]  /*2ded0*/  @!UPT UIADD3 URZ, URZ, URZ, URZ ;  /* 0x0000003f3f3ff290 */ /* 0x000ff2000fffe03f */
[----:B------:R0:W-:Y:S01]  /*2dee0*/  STL.64 [R1+0x370], R4 ;  /* 0x0003700401007387 */ /* 0x0001e20000100a00 */
[----:B------:R4:W-:Y:S03]  /*2def0*/  STL.64 [R1+0x378], R6 ;  /* 0x0003780601007387 */ /* 0x0009e60000100a00 */
[----:B0-----:R-:W4:Y:S02]  /*2df00*/  LDL.LU.64 R4, [R1+0x2360] ;  /* 0x0023600001047983 */ /* 0x001f240000300a00 */
[C---:B----4-:R-:W-:Y:S02]  /*2df10*/  HMMA.16816.F32 R4, R16.reuse, R4, R12 ;  /* 0x000000041004723c */ /* 0x050fe4000000180c */
[----:B------:R-:W2:Y:S11]  /*2df20*/  LDL.LU.64 R12, [R1+0x2358] ;  /* 0x00235800010c7983 */ /* 0x000eb60000300a00 */
[----:B------:R-:W-:Y:S10]  /*2df30*/  @!UPT UIADD3 URZ, URZ, URZ, URZ ;  /* 0x0000003f3f3ff290 */ /* 0x000ff4000fffe03f */
[----:B------:R0:W-:Y:S01]  /*2df40*/  STL.64 [R1+0x360], R4 ;  /* 0x0003600401007387 */ /* 0x0001e20000100a00 */
[----:B------:R1:W-:Y:S03]  /*2df50*/  STL.64 [R1+0x368], R6 ;  /* 0x0003680601007387 */ /* 0x0003e60000100a00 */
[----:B0-----:R-:W4:Y:S01]  /*2df60*/  LDL.LU.64 R4, [R1+0xa10] ;  /* 0x000a100001047983 */ /* 0x001f220000300a00 */
[----:B-1----:R-:W4:Y:S01]  /*2df70*/  LDL.LU.64 R6, [R1+0xa18] ;  /* 0x000a180001067983 */ /* 0x002f220000300a00 */
[C---:B--2---:R-:W-:Y:S02]  /*2df80*/  HMMA.16816.F32 R12, R16.reuse, R12, R20 ;  /* 0x0000000c100c723c */ /* 0x044fe40000001814 */
[----:B------:R-:W2:Y:S01]  /*2df90*/  LDL.LU.64 R22, [R1+0x2350] ;  /* 0x0023500001167983 */ /* 0x000ea20000300a00 */
[----:B------:R-:W2:Y:S11]  /*2dfa0*/  LDL.LU.64 R20, [R1+0x2348] ;  /* 0x0023480001147983 */ /* 0x000eb60000300a00 */
[----:B------:R-:W-:Y:S09]  /*2dfb0*/  @!UPT UIADD3 URZ, URZ, URZ, URZ ;  /* 0x0000003f3f3ff290 */ /* 0x000ff2000fffe03f */
[----:B------:R0:W-:Y:S01]  /*2dfc0*/  STL.64 [R1+0x350], R12 ;  /* 0x0003500c01007387 */ /* 0x0001e20000100a00 */
[----:B------:R2:W-:Y:S03]  /*2dfd0*/  STL.64 [R1+0x358], R14 ;  /* 0x0003580e01007387 */ /* 0x0005e60000100a00 */
[----:B0-----:R-:W2:Y:S02]  /*2dfe0*/  LDL.LU.64 R12, [R1+0x2340] ;  /* 0x00234000010c7983 */ /* 0x001ea40000300a00 */
        /* <DEDUP_REMOVED lines=29> */
[----:B------:R-:W2:Y:S11]  /*2e1c0*/  LDL.LU.64 R20, [R1+0x22d8] ;  /* 0x0022d80001147983 */ /* 0x000eb60000300a00 */
[----:B------:R-:W-:Y:S10]  /*2e1d0*/  @!UPT UIADD3 URZ, URZ, URZ, URZ ;  /* 0x0000003f3f3ff290 */ /* 0x000ff4000fffe03f */
[----:B------:R0:W-:Y:S01]  /*2e1e0*/  STL.64 [R1+0x300], R12 ;  /* 0x0003000c01007387 */ /* 0x0001e20000100a00 */
[----:B------:R1:W-:Y:S03]  /*2e1f0*/  STL.64 [R1+0x308], R14 ;  /* 0x0003080e01007387 */ /* 0x0003e60000100a00 */
[----:B0-----:R-:W3:Y:S01]  /*2e200*/  LDL.LU.64 R12, [R1+0x9f0] ;  /* 0x0009f000010c7983 */ /* 0x001ee20000300a00 */
[----:B-1----:R-:W3:Y:S01]  /*2e210*/  LDL.LU.64 R14, [R1+0x9f8] ;  /* 0x0009f800010e7983 */ /* 0x002ee20000300a00 */
[C---:B--2---:R-:W-:Y:S02]  /*2e220*/  HMMA.16816.F32 R24, R16.reuse, R20, R24 ;  /* 0x000000141018723c */ /* 0x044fe40000001818 */
[----:B---3--:R-:W-:Y:S01]  /*2e230*/  STL.64 [R1+0x22b8], R14 ;  /* 0x0022b80e01007387 */ /* 0x008fe20000100a00 */
[----:B------:R0:W-:Y:S03]  /*2e240*/  STL.64 [R1+0x22b0], R12 ;  /* 0x0022b00c01007387 */ /* 0x0001e60000100a00 */
[----:B0-----:R-:W2:Y:S01]  /*2e250*/  LDL.LU.64 R12, [R1+0xa00] ;  /* 0x000a0000010c7983 */ /* 0x001ea20000300a00 */
[----:B------:R-:W2:Y:S11]  /*2e260*/  LDL.LU.64 R14, [R1+0xa08] ;  /* 0x000a0800010e7983 */ /* 0x000eb60000300a00 */
[----:B------:R-:W-:Y:S05]  /*2e270*/  @!UPT UIADD3 URZ, URZ, URZ, URZ ;  /* 0x0000003f3f3ff290 */ /* 0x000fea000fffe03f */
[----:B------:R0:W-:Y:S02]  /*2e280*/  STL.64 [R1+0x2f0], R24 ;  /* 0x0002f01801007387 */ /* 0x0001e40000100a00 */
[----:B------:R-:W-:Y:S01]  /*2e290*/  STL.64 [R1+0x2f8], R26 ;  /* 0x0002f81a01007387 */ /* 0x000fe20000100a00 */
[----:B0-----:R-:W4:Y:S01]  /*2e2a0*/  LDL.LU.64 R24, [R1+0x22d0] ;  /* 0x0022d00001187983 */ /* 0x001f220000300a00 */
[----:B------:R-:W-:Y:S02]  /*2e2b0*/  STL [R1+0x2220], R21 ;  /* 0x0022201501007387 */ /* 0x000fe40000100800 */
[----:B------:R0:W-:Y:S02]  /*2e2c0*/  STL [R1+0x2288], R20 ;  /* 0x0022881401007387 */ /* 0x0001e40000100800 */
[----:B0-----:R-:W3:Y:S01]  /*2e2d0*/  LDL.LU.64 R20, [R1+0x80] ;  /* 0x0000800001147983 */ /* 0x001ee20000300a00 */
[----:B----4-:R-:W-:Y:S03]  /*2e2e0*/  HMMA.16816.F32 R16, R16, R24, R4 ;  /* 0x000000181010723c */ /* 0x010fe60000001804 */
[----:B------:R-:W2:Y:S01]  /*2e2f0*/  LDL.LU.64 R6, [R1+0x22c8] ;  /* 0x0022c80001067983 */ /* 0x000ea20000300a00 */
[----:B------:R-:W2:Y:S11]  /*2e300*/  LDL.LU.64 R4, [R1+0x22c0] ;  /* 0x0022c00001047983 */ /* 0x000eb60000300a00 */
[----:B------:R-:W-:Y:S08]  /*2e310*/  @!UPT UIADD3 URZ, URZ, URZ, URZ ;  /* 0x0000003f3f3ff290 */ /* 0x000ff0000fffe03f */
[----:B------:R0:W-:Y:S01]  /*2e320*/  STL.64 [R1+0x1e0], R16 ;  /* 0x0001e01001007387 */ /* 0x0001e20000100a00 */
[----:B------:R-:W-:Y:S03]  /*2e330*/  STL.64 [R1+0x1e8], R18 ;  /* 0x0001e81201007387 */ /* 0x000fe60000100a00 */
[----:B0-----:R-:W4:Y:S01]  /*2e340*/  LDL.LU.64 R16, [R1+0x70] ;  /* 0x0000700001107983 */ /* 0x001f220000300a00 */
[----:B------:R-:W-:Y:S02]  /*2e350*/  IMAD.MOV.U32 R2, RZ, RZ, R8 ;  /* 0x000000ffff027224 */ /* 0x000fe400078e0008 */
[----:B------:R-:W-:Y:S01]  /*2e360*/  IMAD.MOV.U32 R0, RZ, RZ, R9 ;  /* 0x000000ffff007224 */ /* 0x000fe200078e0009 */
[C---:B--2---:R-:W-:Y:S01]  /*2e370*/  HMMA.16816.F32 R12, R4.reuse, R8, R12 ;  /* 0x00000008040c723c */ /* 0x044fe2000000180c */
[----:B----4-:R0:W-:Y:S04]  /*2e380*/  STL.64 [R1+0x2290], R16 ;  /* 0x0022901001007387 */ /* 0x0101e80000100a00 */
[----:B0-----:R-:W3:Y:S01]  /*2e390*/  LDL.LU.64 R16, [R1+0xab0] ;  /* 0x000ab00001107983 */ /* 0x001ee20000300a00 */
[----:B------:R-:W3:Y:S02]  /*2e3a0*/  LDL.LU.64 R18, [R1+0xab8] ;  /* 0x000ab80001127983 */ /* 0x000ee40000300a00 */
[----:B------:R-:W-:Y:S02]  /*2e3b0*/  STL [R1+0x2204], R24 ;  /* 0x0022041801007387 */ /* 0x000fe40000100800 */
[----:B------:R0:W-:Y:S02]  /*2e3c0*/  STL [R1+0x2200], R25 ;  /* 0x0022001901007387 */ /* 0x0001e40000100800 */
[----:B0-----:R-:W2:Y:S01]  /*2e3d0*/  LDL.LU.64 R24, [R1+0x9e0] ;  /* 0x0009e00001187983 */ /* 0x001ea20000300a00 */
[----:B------:R-:W2:Y:S10]  /*2e3e0*/  LDL.LU.64 R26, [R1+0x9e8] ;  /* 0x0009e800011a7983 */ /* 0x000eb40000300a00 */
[----:B------:R-:W-:Y:S02]  /*2e3f0*/  STL.64 [R1+0x2e0], R12 ;  /* 0x0002e00c01007387 */ /* 0x000fe40000100a00 */
[----:B------:R0:W-:Y:S02]  /*2e400*/  STL.64 [R1+0x2e8], R14 ;  /* 0x0002e80e01007387 */ /* 0x0001e40000100a00 */
[----:B0-----:R-:W4:Y:S01]  /*2e410*/  LDL.LU.64 R14, [R1+0x22b8] ;  /* 0x0022b800010e7983 */ /* 0x001f220000300a00 */
[----:B------:R-:W4:Y:S02]  /*2e420*/  LDL.LU.64 R12, [R1+0x22b0] ;  /* 0x0022b000010c7983 */ /* 0x000f240000300a00 */
[----:B------:R-:W4:Y:S02]  /*2e430*/  LDL.LU.64 R8, [R1+0x22a8] ;  /* 0x0022a80001087983 */ /* 0x000f240000300a00 */
[C---:B----4-:R-:W-:Y:S01]  /*2e440*/  HMMA.16816.F32 R12, R4.reuse, R8, R12 ;  /* 0x00000008040c723c */ /* 0x050fe2000000180c */
[----:B------:R-:W-:Y:S11]  /*2e450*/  IMAD.MOV.U32 R3, RZ, RZ, R9 ;  /* 0x000000ffff037224 */ /* 0x000ff600078e0009 */
[----:B------:R-:W-:Y:S11]  /*2e460*/  @!UPT UIADD3 URZ, URZ, URZ, URZ ;  /* 0x0000003f3f3ff290 */ /* 0x000ff6000fffe03f */
[----:B------:R0:W-:Y:S01]  /*2e470*/  STL.64 [R1+0x2d0], R12 ;  /* 0x0002d00c01007387 */ /* 0x0001e20000100a00 */
[----:B------:R1:W-:Y:S03]  /*2e480*/  STL.64 [R1+0x2d8], R14 ;  /* 0x0002d80e01007387 */ /* 0x0003e60000100a00 */
[----:B0-----:R-:W4:Y:S01]  /*2e490*/  LDL.LU R12, [R1+0x22a0] ;  /* 0x0022a000010c7983 */ /* 0x001f220000300800 */
[----:B-1----:R-:W-:Y:S02]  /*2e4a0*/  IMAD.MOV.U32 R15, RZ, RZ, R8 ;  /* 0x000000ffff0f7224 */ /* 0x002fe400078e0008 */
[----:B------:R-:W2:Y:S01]  /*2e4b0*/  LDL.LU.64 R8, [R1+0x2298] ;  /* 0x0022980001087983 */ /* 0x000ea20000300a00 */
[----:B---3--:R-:W-:Y:S01]  /*2e4c0*/  HMMA.16816.F32 R16, R4, R20, R16 ;  /* 0x000000140410723c */ /* 0x008fe20000001810 */
[----:B------:R-:W-:-:S07]  /*2e4d0*/  IMAD.MOV.U32 R29, RZ, RZ, R20 ;  /* 0x000000ffff1d7224 */ /* 0x000fce00078e0014 */
[C---:B--2---:R-:W-:Y:S01]  /*2e4e0*/  HMMA.16816.F32 R24, R4.reuse, R8, R24 ;  /* 0x000000080418723c */ /* 0x044fe20000001818 */
[----:B------:R-:W-:Y:S02]  /*2e4f0*/  IMAD.MOV.U32 R13, RZ, RZ, R8 ;  /* 0x000000ffff0d7224 */ /* 0x000fe400078e0008 */
[----:B------:R-:W-:Y:S02]  /*2e500*/  IMAD.MOV.U32 R14, RZ, RZ, R9 ;  /* 0x000000ffff0e7224 */ /* 0x000fe400078e0009 */
[----:B----4-:R0:W1:Y:S02]  /*2e510*/  LDSM.16.MT88.4 R8, [R12+0x8800] ;  /* 0x008800000c08783b */ /* 0x0100640000004200 */
[----:B0-----:R-:W-:Y:S11]  /*2e520*/  IMAD.MOV.U32 R12, RZ, RZ, R21 ;  /* 0x000000ffff0c7224 */ /* 0x001ff600078e0015 */
[----:B------:R-:W-:Y:S05]  /*2e530*/  @!UPT UIADD3 URZ, URZ, URZ, URZ ;  /* 0x0000003f3f3ff290 */ /* 0x000fea000fffe03f */
[----:B------:R0:W-:Y:S01]  /*2e540*/  STL.64 [R1+0x2c0], R24 ;  /* 0x0002c01801007387 */ /* 0x0001e20000100a00 */
[----:B------:R2:W-:Y:S03]  /*2e550*/  STL.64 [R1+0x2c8], R26 ;  /* 0x0002c81a01007387 */ /* 0x0005e60000100a00 */
[----:B0-----:R-:W3:Y:S01]  /*2e560*/  LDL.LU.64 R24, [R1+0xaa0] ;  /* 0x000aa00001187983 */ /* 0x001ee20000300a00 */
[----:B--2---:R-:W3:Y:S03]  /*2e570*/  LDL.LU.64 R26, [R1+0xaa8] ;  /* 0x000aa800011a7983 */ /* 0x004ee60000300a00 */
[----:B-1----:R-:W-:Y:S01]  /*2e580*/  STL.64 [R1+0x20b8], R10 ;  /* 0x0020b80a01007387 */ /* 0x002fe20000100a00 */
[----:B------:R0:W-:Y:S03]  /*2e590*/  STL.64 [R1+0x20b0], R8 ;  /* 0x0020b00801007387 */ /* 0x0001e60000100a00 */
[----:B0-----:R-:W2:Y:S01]  /*2e5a0*/  LDL.LU.64 R8, [R1+0x60] ;  /* 0x0000600001087983 */ /* 0x001ea20000300a00 */
[----:B------:R0:W-:Y:S02]  /*2e5b0*/  STL.64 [R1+0x2b0], R16 ;  /* 0x0002b01001007387 */ /* 0x0001e40000100a00 */
[----:B------:R-:W-:Y:S01]  /*2e5c0*/  STL.64 [R1+0x2b8], R18 ;  /* 0x0002b81201007387 */ /* 0x000fe20000100a00 */
[----:B0-----:R-:W3:Y:S01]  /*2e5d0*/  LDL.LU.64 R16, [R1+0x2290] ;  /* 0x0022900001107983 */ /* 0x001ee20000300a00 */
[----:B------:R-:W4:Y:S02]  /*2e5e0*/  LDL.LU R20, [R1+0x2288] ;  /* 0x0022880001147983 */ /* 0x000f240000300800 */
[----:B------:R-:W-:Y:S02]  /*2e5f0*/  STL.64 [R1+0x2210], R14 ;  /* 0x0022100e01007387 */ /* 0x000fe40000100a00 */
[----:B------:R0:W-:Y:S02]  /*2e600*/  STL.64 [R1+0x2208], R12 ;  /* 0x0022080c01007387 */ /* 0x0001e40000100a00 */
[----:B0-----:R-:W2:Y:S04]  /*2e610*/  LDL.LU.64 R12, [R1] ;  /* 0x00000000010c7983 */ /* 0x001ea80000300a00 */
[----:B--2---:R0:W-:Y:S04]  /*2e620*/  STL.64 [R1+0x2238], R12 ;  /* 0x0022380c01007387 */ /* 0x0041e80000100a00 */
[----:B0-----:R-:W2:Y:S04]  /*2e630*/  LDL.LU.64 R12, [R1+0x10] ;  /* 0x00001000010c7983 */ /* 0x001ea80000300a00 */
[----:B--2---:R0:W-:Y:S04]  /*2e640*/  STL.64 [R1+0x2240], R12 ;  /* 0x0022400c01007387 */ /* 0x0041e80000100a00 */
[----:B0-----:R-:W2:Y:S04]  /*2e650*/  LDL.LU.64 R12, [R1+0x20] ;  /* 0x00002000010c7983 */ /* 0x001ea80000300a00 */
[----:B--2---:R0:W-:Y:S04]  /*2e660*/  STL.64 [R1+0x2250], R12 ;  /* 0x0022500c01007387 */ /* 0x0041e80000100a00 */
[----:B0-----:R-:W2:Y:S01]  /*2e670*/  LDL.LU.64 R12, [R1+0x30] ;  /* 0x00003000010c7983 */ /* 0x001ea20000300a00 */
[----:B---3--:R-:W-:Y:S03]  /*2e680*/  HMMA.16816.F32 R24, R4, R16, R24 ;  /* 0x000000100418723c */ /* 0x008fe60000001818 */
[----:B--2---:R0:W-:Y:S04]  /*2e690*/  STL.64 [R1+0x2268], R12 ;  /* 0x0022680c01007387 */ /* 0x0041e80000100a00 */
[----:B0-----:R-:W2:Y:S04]  /*2e6a0*/  LDL.LU.64 R12, [R1+0x40] ;  /* 0x00004000010c7983 */ /* 0x001ea80000300a00 */
[----:B--2---:R0:W-:Y:S04]  /*2e6b0*/  STL.64 [R1+0x2280], R12 ;  /* 0x0022800c01007387 */ /* 0x0041e80000100a00 */
[----:B0-----:R-:W2:Y:S08]  /*2e6c0*/  LDL.LU.64 R12, [R1+0x50] ;  /* 0x00005000010c7983 */ /* 0x001eb00000300a00 */
[----:B------:R0:W-:Y:S02]  /*2e6d0*/  STL.64 [R1+0x2a0], R24 ;  /* 0x0002a01801007387 */ /* 0x0001e40000100a00 */
[----:B------:R-:W-:Y:S02]  /*2e6e0*/  STL.64 [R1+0x2a8], R26 ;  /* 0x0002a81a01007387 */ /* 0x000fe40000100a00 */
[----:B0-----:R-:W-:-:S02]  /*2e6f0*/  IMAD.MOV.U32 R24, RZ, RZ, R16 ;  /* 0x000000ffff187224 */ /* 0x001fc400078e0010 */
[----:B------:R-:W-:Y:S02]  /*2e700*/  IMAD.MOV.U32 R25, RZ, RZ, R17 ;  /* 0x000000ffff197224 */ /* 0x000fe400078e0011 */
[----:B------:R-:W2:Y:S01]  /*2e710*/  LDL.LU.64 R16, [R1+0xa80] ;  /* 0x000a800001107983 */ /* 0x000ea20000300a00 */
[----:B------:R-:W2:Y:S02]  /*2e720*/  LDL.LU.64 R18, [R1+0xa88] ;  /* 0x000a880001127983 */ /* 0x000ea40000300a00 */
[----:B------:R0:W-:Y:S02]  /*2e730*/  STL.64 [R1+0x2248], R24 ;  /* 0x0022481801007387 */ /* 0x0001e40000100a00 */
[----:B0-----:R-:W3:Y:S01]  /*2e740*/  LDL.LU.64 R24, [R1+0xa90] ;  /* 0x000a900001187983 */ /* 0x001ee20000300a00 */
[----:B------:R-:W3:Y:S02]  /*2e750*/  LDL.LU.64 R26, [R1+0xa98] ;  /* 0x000a9800011a7983 */ /* 0x000ee40000300a00 */
[----:B------:R-:W-:-:S02]  /*2e760*/  IMAD.MOV.U32 R23, RZ, RZ, R8 ;  /* 0x000000ffff177224 */ /* 0x000fc400078e0008 */
[----:B------:R-:W-:Y:S01]  /*2e770*/  IMAD.MOV.U32 R22, RZ, RZ, R9 ;  /* 0x000000ffff167224 */ /* 0x000fe200078e0009 */
[C---:B---3--:R-:W-:Y:S11]  /*2e780*/  HMMA.16816.F32 R24, R4.reuse, R8, R24 ;  /* 0x000000080418723c */ /* 0x048ff60000001818 */
[----:B------:R-:W-:Y:S11]  /*2e790*/  @!UPT UIADD3 URZ, URZ, URZ, URZ ;  /* 0x0000003f3f3ff290 */ /* 0x000ff6000fffe03f */
[----:B------:R-:W-:Y:S01]  /*2e7a0*/  @!UPT UIADD3 URZ, URZ, URZ, URZ ;  /* 0x0000003f3f3ff290 */ /* 0x000fe2000fffe03f */
[----:B------:R-:W-:Y:S01]  /*2e7b0*/  STL.64 [R1+0x290], R24 ;  /* 0x0002901801007387 */ /* 0x000fe20000100a00 */
[----:B------:R-:W-:Y:S02]  /*2e7c0*/  STL.64 [R1+0x298], R26 ;  /* 0x0002981a01007387 */ /* 0x000fe40000100a00 */
[----:B------:R-:W-:Y:S02]  /*2e7d0*/  STL.64 [R1+0x2260], R22 ;  /* 0x0022601601007387 */ /* 0x000fe40000100a00 */
[----:B----4-:R0:W-:Y:S02]  /*2e7e0*/  STL [R1+0x2258], R20 ;  /* 0x0022581401007387 */ /* 0x0101e40000100800 */
[----:B0-----:R-:W3:Y:S01]  /*2e7f0*/  LDL.LU.64 R20, [R1+0xa60] ;  /* 0x000a600001147983 */ /* 0x001ee20000300a00 */
[----:B------:R-:W4:Y:S01]  /*2e800*/  LDL.LU.64 R22, [R1+0xa68] ;  /* 0x000a680001167983 */ /* 0x000f220000300a00 */
[----:B--2---:R-:W-:Y:S02]  /*2e810*/  HMMA.16816.F32 R16, R4, R12, R16 ;  /* 0x0000000c0410723c */ /* 0x004fe40000001810 */
[----:B----4-:R-:W-:Y:S01]  /*2e820*/  STL.64 [R1+0x2278], R22 ;  /* 0x0022781601007387 */ /* 0x010fe20000100a00 */
[----:B---3--:R0:W-:Y:S03]  /*2e830*/  STL.64 [R1+0x2270], R20 ;  /* 0x0022701401007387 */ /* 0x0081e60000100a00 */
[----:B0-----:R-:W2:Y:S01]  /*2e840*/  LDL.LU.64 R20, [R1+0xa70] ;  /* 0x000a700001147983 */ /* 0x001ea20000300a00 */
[----:B------:R-:W2:Y:S02]  /*2e850*/  LDL.LU.64 R22, [R1+0xa78] ;  /* 0x000a780001167983 */ /* 0x000ea40000300a00 */
[----:B------:R-:W3:Y:S02]  /*2e860*/  LDL.LU.64 R24, [R1+0xa50] ;  /* 0x000a500001187983 */ /* 0x000ee40000300a00 */
[----:B------:R-:W3:Y:S01]  /*2e870*/  LDL.LU.64 R26, [R1+0xa58] ;  /* 0x000a5800011a7983 */ /* 0x000ee20000300a00 */
[----:B------:R-:W4:Y:S01]  /*2e880*/  LDL.LU.64 R8, [R1+0xa40] ;  /* 0x000a400001087983 */ /* 0x000f220000300a00 */
[----:B------:R-:W4:Y:S10]  /*2e890*/  LDL.LU.64 R10, [R1+0xa48] ;  /* 0x000a4800010a7983 */ /* 0x000f340000300a00 */
[----:B------:R0:W-:Y:S02]  /*2e8a0*/  STL.64 [R1+0x280], R16 ;  /* 0x0002801001007387 */ /* 0x0001e40000100a00 */
[----:B------:R1:W-:Y:S02]  /*2e8b0*/  STL.64 [R1+0x288], R18 ;  /* 0x0002881201007387 */ /* 0x0003e40000100a00 */
[----:B0-----:R-:W-:-:S02]  /*2e8c0*/  IMAD.MOV.U32 R17, RZ, RZ, R12 ;  /* 0x000000ffff117224 */ /* 0x001fc400078e000c */
[----:B------:R-:W-:Y:S02]  /*2e8d0*/  IMAD.MOV.U32 R16, RZ, RZ, R13 ;  /* 0x000000ffff107224 */ /* 0x000fe400078e000d */
[----:B------:R-:W2:Y:S02]  /*2e8e0*/  LDL.LU.64 R12, [R1+0x2280] ;  /* 0x00228000010c7983 */ /* 0x000ea40000300a00 */
[C---:B--2---:R-:W-:Y:S01]  /*2e8f0*/  HMMA.16816.F32 R20, R4.reuse, R12, R20 ;  /* 0x0000000c0414723c */ /* 0x044fe20000001814 */
[----:B-1----:R-:W-:Y:S02]  /*2e900*/  IMAD.MOV.U32 R19, RZ, RZ, R12 ;  /* 0x000000ffff137224 */ /* 0x002fe400078e000c */
[----:B------:R-:W-:Y:S11]  /*2e910*/  IMAD.MOV.U32 R18, RZ, RZ, R13 ;  /* 0x000000ffff127224 */ /* 0x000ff600078e000d */
[----:B------:R-:W-:Y:S09]  /*2e920*/  @!UPT UIADD3 URZ, URZ, URZ, URZ ;  /* 0x0000003f3f3ff290 */ /* 0x000ff2000fffe03f */
[----:B------:R-:W-:Y:S01]  /*2e930*/  STL.64 [R1+0x270], R20 ;  /* 0x0002701401007387 */ /* 0x000fe20000100a00 */
[----:B------:R0:W-:Y:S03]  /*2e940*/  STL.64 [R1+0x278], R22 ;  /* 0x0002781601007387 */ /* 0x0001e60000100a00 */
[----:B0-----:R-:W2:Y:S01]  /*2e950*/  LDL.LU.64 R22, [R1+0x2278] ;  /* 0x0022780001167983 */ /* 0x001ea20000300a00 */
[----:B------:R-:W2:Y:S02]  /*2e960*/  LDL.LU.64 R20, [R1+0x2270] ;  /* 0x0022700001147983 */ /* 0x000ea40000300a00 */
[----:B------:R-:W2:Y:S02]  /*2e970*/  LDL.LU.64 R12, [R1+0x2268] ;  /* 0x00226800010c7983 */ /* 0x000ea40000300a00 */
[----:B------:R-:W-:Y:S01]  /*2e980*/  STL.64 [R1+0x2230], R18 ;  /* 0x0022301201007387 */ /* 0x000fe20000100a00 */
[----:B------:R0:W-:Y:S04]  /*2e990*/  STL.64 [R1+0x2228], R16 ;  /* 0x0022281001007387 */ /* 0x0001e80000100a00 */
[----:B0-----:R-:W3:Y:S01]  /*2e9a0*/  LDL.LU.64 R16, [R1+0xa30] ;  /* 0x000a300001107983 */ /* 0x001ee20000300a00 */
[----:B------:R-:W3:Y:S01]  /*2e9b0*/  LDL.LU.64 R18, [R1+0xa38] ;  /* 0x000a380001127983 */ /* 0x000ee20000300a00 */
[C---:B--2---:R-:W-:Y:S01]  /*2e9c0*/  HMMA.16816.F32 R20, R4.reuse, R12, R20 ;  /* 0x0000000c0414723c */ /* 0x044fe20000001814 */
[----:B------:R-:W-:Y:S11]  /*2e9d0*/  IMAD.MOV.U32 R28, RZ, RZ, R13 ;  /* 0x000000ffff1c7224 */ /* 0x000ff600078e000d */
[----:B------:R-:W-:Y:S11]  /*2e9e0*/  @!UPT UIADD3 URZ, URZ, URZ, URZ ;  /* 0x0000003f3f3ff290 */ /* 0x000ff6000fffe03f */
[----:B------:R0:W-:Y:S01]  /*2e9f0*/  STL.64 [R1+0x260], R20 ;  /* 0x0002601401007387 */ /* 0x0001e20000100a00 */
[----:B------:R1:W-:Y:S02]  /*2ea00*/  STL.64 [R1+0x268], R22 ;  /* 0x0002681601007387 */ /* 0x0003e40000100a00 */
[----:B0-----:R-:W-:Y:S01]  /*2ea10*/  IMAD.MOV.U32 R21, RZ, RZ, R12 ;  /* 0x000000ffff157224 */ /* 0x001fe200078e000c */
[----:B-1----:R-:W2:Y:S01]  /*2ea20*/  LDL.LU.64 R22, [R1+0x2260] ;  /* 0x0022600001167983 */ /* 0x002ea20000300a00 */
[----:B------:R-:W2:Y:S02]  /*2ea30*/  LDL.LU R20, [R1+0x2258] ;  /* 0x0022580001147983 */ /* 0x000ea40000300800 */
[----:B------:R-:W3:Y:S02]  /*2ea40*/  LDL.LU.64 R12, [R1+0x2250] ;  /* 0x00225000010c7983 */ /* 0x000ee40000300a00 */
[C---:B---3--:R-:W-:Y:S11]  /*2ea50*/  HMMA.16816.F32 R24, R4.reuse, R12, R24 ;  /* 0x0000000c0418723c */ /* 0x048ff60000001818 */
[----:B------:R-:W-:Y:S11]  /*2ea60*/  @!UPT UIADD3 URZ, URZ, URZ, URZ ;  /* 0x0000003f3f3ff290 */ /* 0x000ff6000fffe03f */
[----:B------:R-:W-:Y:S01]  /*2ea70*/  @!UPT UIADD3 URZ, URZ, URZ, URZ ;  /* 0x0000003f3f3ff290 */ /* 0x000fe2000fffe03f */
[----:B------:R0:W-:Y:S01]  /*2ea80*/  STL.64 [R1+0x250], R24 ;  /* 0x0002501801007387 */ /* 0x0001e20000100a00 */
[----:B------:R1:W-:Y:S03]  /*2ea90*/  STL.64 [R1+0x258], R26 ;  /* 0x0002581a01007387 */ /* 0x0003e60000100a00 */
[----:B0-----:R-:W3:Y:S01]  /*2eaa0*/  LDL.LU.64 R24, [R1+0x2248] ;  /* 0x0022480001187983 */ /* 0x001ee20000300a00 */
[----:B-1----:R-:W-:Y:S02]  /*2eab0*/  IMAD.MOV.U32 R26, RZ, RZ, R12 ;  /* 0x000000ffff1a7224 */ /* 0x002fe400078e000c */
[----:B------:R-:W-:Y:S02]  /*2eac0*/  IMAD.MOV.U32 R27, RZ, RZ, R13 ;  /* 0x000000ffff1b7224 */ /* 0x000fe400078e000d */
[----:B------:R-:W4:Y:S02]  /*2ead0*/  LDL.LU.64 R12, [R1+0x2240] ;  /* 0x00224000010c7983 */ /* 0x000f240000300a00 */
[C---:B----4-:R-:W-:Y:S11]  /*2eae0*/  HMMA.16816.F32 R8, R4.reuse, R12, R8 ;  /* 0x0000000c0408723c */ /* 0x050ff60000001808 */
[----:B------:R-:W-:Y:S11]  /*2eaf0*/  @!UPT UIADD3 URZ, URZ, URZ, URZ ;  /* 0x0000003f3f3ff290 */ /* 0x000ff6000fffe03f */
[----:B------:R-:W-:Y:S01]  /*2eb00*/  @!UPT UIADD3 URZ, URZ, URZ, URZ ;  /* 0x0000003f3f3ff290 */ /* 0x000fe2000fffe03f */
[----:B------:R0:W-:Y:S01]  /*2eb10*/  STL.64 [R1+0x240], R8 ;  /* 0x0002400801007387 */ /* 0x0001e20000100a00 */
[----:B------:R1:W-:Y:S02]  /*2eb20*/  STL.64 [R1+0x248], R10 ;  /* 0x0002480a01007387 */ /* 0x0003e40000100a00 */
[----:B0-----:R-:W-:Y:S02]  /*2eb30*/  IMAD.MOV.U32 R9, RZ, RZ, R12 ;  /* 0x000000ffff097224 */ /* 0x001fe400078e000c */
[----:B------:R-:W-:Y:S02]  /*2eb40*/  IMAD.MOV.U32 R8, RZ, RZ, R13 ;  /* 0x000000ffff087224 */ /* 0x000fe400078e000d */
[----:B------:R-:W4:Y:S02]  /*2eb50*/  LDL.LU.64 R12, [R1+0x2238] ;  /* 0x00223800010c7983 */ /* 0x000f240000300a00 */
[----:B----4-:R-:W-:Y:S01]  /*2eb60*/  HMMA.16816.F32 R16, R4, R12, R16 ;  /* 0x0000000c0410723c */ /* 0x010fe20000001810 */
[----:B-1----:R-:W-:-:S02]  /*2eb70*/  IMAD.MOV.U32 R11, RZ, RZ, R12 ;  /* 0x000000ffff0b7224 */ /* 0x002fc400078e000c */
[----:B------:R-:W-:Y:S11]  /*2eb80*/  IMAD.MOV.U32 R10, RZ, RZ, R13 ;  /* 0x000000ffff0a7224 */ /* 0x000ff600078e000d */
[----:B------:R-:W-:Y:S09]  /*2eb90*/  @!UPT UIADD3 URZ, URZ, URZ, URZ ;  /* 0x0000003f3f3ff290 */ /* 0x000ff2000fffe03f */
[----:B------:R-:W-:Y:S01]  /*2eba0*/  STL.64 [R1+0x230], R16 ;  /* 0x0002301001007387 */ /* 0x000fe20000100a00 */
[----:B------:R0:W-:Y:S03]  /*2ebb0*/  STL.64 [R1+0x238], R18 ;  /* 0x0002381201007387 */ /* 0x0001e60000100a00 */
[----:B0-----:R-:W4:Y:S01]  /*2ebc0*/  LDL.LU.64 R18, [R1+0x2230] ;  /* 0x0022300001127983 */ /* 0x001f220000300a00 */
[----:B------:R-:W2:Y:S02]  /*2ebd0*/  LDL.LU.64 R16, [R1+0x2228] ;  /* 0x0022280001107983 */ /* 0x000ea40000300a00 */
[----:B------:R-:W2:Y:S02]  /*2ebe0*/  LDL.LU.64 R12, [R1+0xa20] ;  /* 0x000a2000010c7983 */ /* 0x000ea40000300a00 */
[----:B------:R-:W2:Y:S01]  /*2ebf0*/  LDL.LU.64 R14, [R1+0xa28] ;  /* 0x000a2800010e7983 */ /* 0x000ea20000300a00 */
[----:B------:R0:W-:Y:S02]  /*2ec00*/  STL.64 [R1+0x2120], R10 ;  /* 0x0021200a01007387 */ /* 0x0001e40000100a00 */
[----:B0-----:R-:W-:-:S02]  /*2ec10*/  IMAD.MOV.U32 R11, RZ, RZ, R21 ;  /* 0x000000ffff0b7224 */ /* 0x001fc400078e0015 */
[----:B------:R-:W2:Y:S01]  /*2ec20*/  LDL.LU R21, [R1+0x2220] ;  /* 0x0022200001157983 */ /* 0x000ea20000300800 */
[----:B------:R4:W-:Y:S02]  /*2ec30*/  STL.64 [R1+0x2118], R8 ;  /* 0x0021180801007387 */ /* 0x0009e40000100a00 */
[----:B----4-:R-:W-:Y:S02]  /*2ec40*/  IMAD.MOV.U32 R8, RZ, RZ, R19 ;  /* 0x000000ffff087224 */ /* 0x010fe400078e0013 */
[----:B------:R-:W-:-:S05]  /*2ec50*/  IMAD.MOV.U32 R9, RZ, RZ, R18 ;  /* 0x000000ffff097224 */ /* 0x000fca00078e0012 */
[----:B------:R0:W-:Y:S01]  /*2ec60*/  STL.64 [R1+0x2130], R8 ;  /* 0x0021300801007387 */ /* 0x0001e20000100a00 */
[----:B--2---:R-:W-:Y:S01]  /*2ec70*/  HMMA.16816.F32 R12, R4, R20, R12 ;  /* 0x00000014040c723c */ /* 0x004fe2000000180c */
[----:B0-----:R-:W-:Y:S02]  /*2ec80*/  IMAD.MOV.U32 R8, RZ, RZ, R17 ;  /* 0x000000ffff087224 */ /* 0x001fe400078e0011 */
[----:B------:R-:W-:Y:S02]  /*2ec90*/  IMAD.MOV.U32 R9, RZ, RZ, R16 ;  /* 0x000000ffff097224 */ /* 0x000fe400078e0010 */
[----:B------:R-:W2:Y:S01]  /*2eca0*/  LDL.LU.64 R16, [R1+0x9d0] ;  /* 0x0009d00001107983 */ /* 0x000ea20000300a00 */
[----:B------:R-:W2:Y:S02]  /*2ecb0*/  LDL.LU.64 R18, [R1+0x9d8] ;  /* 0x0009d80001127983 */ /* 0x000ea40000300a00 */
[----:B------:R0:W-:Y:S02]  /*2ecc0*/  STL.64 [R1+0x2148], R8 ;  /* 0x0021480801007387 */ /* 0x0001e40000100a00 */
[----:B0-----:R-:W-:-:S02]  /*2ecd0*/  IMAD.MOV.U32 R8, RZ, RZ, R23 ;  /* 0x000000ffff087224 */ /* 0x001fc400078e0017 */
[----:B------:R-:W-:Y:S01]  /*2ece0*/  IMAD.MOV.U32 R9, RZ, RZ, R22 ;  /* 0x000000ffff097224 */ /* 0x000fe200078e0016 */
[----:B------:R-:W4:Y:S01]  /*2ecf0*/  LDL.LU R23, [R1+0x221c] ;  /* 0x00221c0001177983 */ /* 0x000f220000300800 */
[----:B------:R-:W4:Y:S03]  /*2ed00*/  LDL.LU R22, [R1+0x2218] ;  /* 0x0022180001167983 */ /* 0x000f260000300800 */
[----:B------:R-:W-:Y:S06]  /*2ed10*/  STL.64 [R1+0x2160], R8 ;  /* 0x0021600801007387 */ /* 0x000fec0000100a00 */
[----:B------:R-:W-:Y:S02]  /*2ed20*/  STL.64 [R1+0x220], R12 ;  /* 0x0002200c01007387 */ /* 0x000fe40000100a00 */
[----:B------:R0:W-:Y:S02]  /*2ed30*/  STL.64 [R1+0x228], R14 ;  /* 0x0002280e01007387 */ /* 0x0001e40000100a00 */
[----:B0-----:R-:W2:Y:S01]  /*2ed40*/  LDL.LU.64 R14, [R1+0x2210] ;  /* 0x00221000010e7983 */ /* 0x001ea20000300a00 */
[----:B------:R-:W2:Y:S02]  /*2ed50*/  LDL.LU.64 R12, [R1+0x2208] ;  /* 0x00220800010c7983 */ /* 0x000ea40000300a00 */
[----:B---3--:R-:W-:-:S02]  /*2ed60*/  IMAD.MOV.U32 R8, RZ, RZ, R24 ;  /* 0x000000ffff087224 */ /* 0x008fc400078e0018 */
[----:B------:R-:W-:Y:S01]  /*2ed70*/  IMAD.MOV.U32 R9, RZ, RZ, R25 ;  /* 0x000000ffff097224 */ /* 0x000fe200078e0019 */
[----:B------:R-:W3:Y:S01]  /*2ed80*/  LDL.LU R24, [R1+0x2204] ;  /* 0x0022040001187983 */ /* 0x000ee20000300800 */
[----:B------:R-:W3:Y:S03]  /*2ed90*/  LDL.LU R25, [R1+0x2200] ;  /* 0x0022000001197983 */ /* 0x000ee60000300800 */
[----:B------:R0:W-:Y:S02]  /*2eda0*/  STL.64 [R1+0x2178], R8 ;  /* 0x0021780801007387 */ /* 0x0001e40000100a00 */
[----:B0-----:R-:W-:Y:S02]  /*2edb0*/  IMAD.MOV.U32 R8, RZ, RZ, R29 ;  /* 0x000000ffff087224 */ /* 0x001fe400078e001d */
[----:B----4-:R-:W-:Y:S01]  /*2edc0*/  STL.64 [R1+0x20d8], R22 ;  /* 0x0020d81601007387 */ /* 0x010fe20000100a00 */
[----:B------:R0:W-:Y:S02]  /*2edd0*/  STL.64 [R1+0x20d0], R20 ;  /* 0x0020d01401007387 */ /* 0x0001e40000100a00 */
[----:B0-----:R-:W-:-:S02]  /*2ede0*/  IMAD.MOV.U32 R20, RZ, RZ, R26 ;  /* 0x000000ffff147224 */ /* 0x001fc400078e001a */
[----:B------:R-:W-:Y:S01]  /*2edf0*/  IMAD.MOV.U32 R21, RZ, RZ, R27 ;  /* 0x000000ffff157224 */ /* 0x000fe200078e001b */
[----:B------:R-:W4:Y:S01]  /*2ee00*/  LDL.LU R26, [R1+0x21fc] ;  /* 0x0021fc00011a7983 */ /* 0x000f220000300800 */
[----:B------:R-:W4:Y:S02]  /*2ee10*/  LDL.LU R27, [R1+0x21f8] ;  /* 0x0021f800011b7983 */ /* 0x000f240000300800 */
[----:B------:R-:W3:Y:S02]  /*2ee20*/  LDL.LU R29, [R1+0x21f4] ;  /* 0x0021f400011d7983 */ /* 0x000ee40000300800 */
[----:B--2---:R-:W-:Y:S02]  /*2ee30*/  IMAD.MOV.U32 R9, RZ, RZ, R12 ;  /* 0x000000ffff097224 */ /* 0x004fe400078e000c */
[----:B------:R-:W2:Y:S03]  /*2ee40*/  LDL.LU R12, [R1+0x21f0] ;  /* 0x0021f000010c7983 */ /* 0x000ea60000300800 */
[----:B------:R0:W-:Y:S02]  /*2ee50*/  STL.64 [R1+0x2190], R8 ;  /* 0x0021900801007387 */ /* 0x0001e40000100a00 */
[----:B------:R-:W-:Y:S02]  /*2ee60*/  STL.64 [R1+0x2128], R20 ;  /* 0x0021281401007387 */ /* 0x000fe40000100a00 */
[----:B0-----:R-:W-:-:S02]  /*2ee70*/  IMAD.MOV.U32 R8, RZ, RZ, R13 ;  /* 0x000000ffff087224 */ /* 0x001fc400078e000d */
[----:B------:R-:W-:Y:S01]  /*2ee80*/  IMAD.MOV.U32 R9, RZ, RZ, R14 ;  /* 0x000000ffff097224 */ /* 0x000fe200078e000e */
[----:B------:R-:W2:Y:S01]  /*2ee90*/  LDL.LU R13, [R1+0x21ec] ;  /* 0x0021ec00010d7983 */ /* 0x000ea20000300800 */
[----:B------:R-:W2:Y:S03]  /*2eea0*/  LDL.LU R14, [R1+0x21e8] ;  /* 0x0021e800010e7983 */ /* 0x000ea60000300800 */
[----:B------:R0:W-:Y:S02]  /*2eeb0*/  STL.64 [R1+0x21a8], R8 ;  /* 0x0021a80801007387 */ /* 0x0001e40000100a00 */
[----:B0-----:R-:W-:Y:S02]  /*2eec0*/  IMAD.MOV.U32 R8, RZ, RZ, R15 ;  /* 0x000000ffff087224 */ /* 0x001fe400078e000f */
[----:B------:R-:W-:Y:S01]  /*2eed0*/  IMAD.MOV.U32 R9, RZ, RZ, R3 ;  /* 0x000000ffff097224 */ /* 0x000fe200078e0003 */
[----:B------:R-:W2:Y:S01]  /*2eee0*/  LDL.LU R15, [R1+0x21e4] ;  /* 0x0021e400010f7983 */ /* 0x000ea20000300800 */
[----:B------:R-:W2:Y:S03]  /*2eef0*/  LDL.LU R3, [R1+0x21e0] ;  /* 0x0021e00001037983 */ /* 0x000ea60000300800 */
[----:B------:R0:W-:Y:S02]  /*2ef00*/  STL.64 [R1+0x21c0], R8 ;  /* 0x0021c00801007387 */ /* 0x0001e40000100a00 */
[----:B0-----:R-:W-:-:S02]  /*2ef10*/  IMAD.MOV.U32 R8, RZ, RZ, R2 ;  /* 0x000000ffff087224 */ /* 0x001fc400078e0002 */
[----:B------:R-:W-:Y:S01]  /*2ef20*/  IMAD.MOV.U32 R9, RZ, RZ, R0 ;  /* 0x000000ffff097224 */ /* 0x000fe200078e0000 */
[----:B------:R-:W2:Y:S01]  /*2ef30*/  LDL.LU R2, [R1+0x21dc] ;  /* 0x0021dc0001027983 */ /* 0x000ea20000300800 */
[----:B------:R-:W2:Y:S02]  /*2ef40*/  LDL.LU R0, [R1+0x21d8] ;  /* 0x0021d80001007983 */ /* 0x000ea40000300800 */
        /* <DEDUP_REMOVED lines=26> */
[----:B---3--:R-:W-:Y:S02]  /*2f0f0*/  HMMA.16816.F32 R16, R4, R24, R16 ;  /* 0x000000180410723c */ /* 0x008fe40000001810 */
[----:B--2---:R-:W-:Y:S01]  /*2f100*/  STL.64 [R1+0x21d0], R22 ;  /* 0x0021d01601007387 */ /* 0x004fe20000100a00 */
[----:B------:R0:W-:Y:S03]  /*2f110*/  STL.64 [R1+0x21c8], R20 ;  /* 0x0021c81401007387 */ /* 0x0001e60000100a00 */
[----:B0-----:R-:W2:Y:S01]  /*2f120*/  LDL.LU.64 R20, [R1+0x830] ;  /* 0x0008300001147983 */ /* 0x001ea20000300a00 */
[----:B------:R-:W2:Y:S02]  /*2f130*/  LDL.LU.64 R22, [R1+0x838] ;  /* 0x0008380001167983 */ /* 0x000ea40000300a00 */
[----:B------:R-:W3:Y:S02]  /*2f140*/  LDL.LU.64 R4, [R1+0x7a0] ;  /* 0x0007a00001047983 */ /* 0x000ee40000300a00 */
[----:B------:R-:W3:Y:S01]  /*2f150*/  LDL.LU.64 R6, [R1+0x7a8] ;  /* 0x0007a80001067983 */ /* 0x000ee20000300a00 */
[----:B----4-:R-:W-:Y:S01]  /*2f160*/  STL.64 [R1+0x20c8], R26 ;  /* 0x0020c81a01007387 */ /* 0x010fe20000100a00 */
[----:B------:R0:W-:Y:S02]  /*2f170*/  STL.64 [R1+0x20c0], R24 ;  /* 0x0020c01801007387 */ /* 0x0001e40000100a00 */
[----:B0-----:R-:W-:-:S08]  /*2f180*/  IMAD.MOV.U32 R24, RZ, RZ, R11 ;  /* 0x000000ffff187224 */ /* 0x001fd000078e000b */
[----:B------:R-:W-:Y:S01]  /*2f190*/  STL [R1+0x1a14], R16 ;  /* 0x001a141001007387 */ /* 0x000fe20000100800 */
[----:B------:R0:W-:Y:S02]  /*2f1a0*/  STL [R1+0x1a10], R17 ;  /* 0x001a101101007387 */ /* 0x0001e40000100800 */
[----:B------:R-:W-:Y:S02]  /*2f1b0*/  STL [R1+0x1a0c], R18 ;  /* 0x001a0c1201007387 */ /* 0x000fe40000100800 */
[----:B------:R1:W-:Y:S01]  /*2f1c0*/  STL [R1+0x1a08], R19 ;  /* 0x001a081301007387 */ /* 0x0003e20000100800 */
        /* <DEDUP_REMOVED lines=50> */
[----:B0-----:R-:W2:Y:S01]  /*2f4f0*/  LDL.LU.64 R8, [R1+0x2130] ;  /* 0x0021300001087983 */ /* 0x001ea20000300a00 */
[----:B------:R-:W-:Y:S01]  /*2f500*/  IMAD.MOV.U32 R25, RZ, RZ, R28 ;  /* 0x000000ffff197224 */ /* 0x000fe200078e001c */
[C---:B--2---:R-:W-:Y:S02]  /*2f510*/  HMMA.16816.F32 R8, R12.reuse, R8, R20 ;  /* 0x000000080c08723c */ /* 0x044fe40000001814 */
[----:B------:R-:W3:Y:S06]  /*2f520*/  LDL.LU.64 R20, [R1+0x2128] ;  /* 0x0021280001147983 */ /* 0x000eec0000300a00 */
[C---:B----4-:R-:W-:Y:S11]  /*2f530*/  HMMA.16816.F32 R24, R12.reuse, R24, R16 ;  /* 0x000000180c18723c */ /* 0x050ff60000001810 */
[----:B------:R-:W-:Y:S04]  /*2f540*/  @!UPT UIADD3 URZ, URZ, URZ, URZ ;  /* 0x0000003f3f3ff290 */ /* 0x000fe8000fffe03f */
[----:B------:R-:W-:Y:S01]  /*2f550*/  STL.64 [R1+0x7c0], R8 ;  /* 0x0007c00801007387 */ /* 0x000fe20000100a00 */
[----:B------:R0:W-:Y:S03]  /*2f560*/  STL.64 [R1+0x7c8], R10 ;  /* 0x0007c80a01007387 */ /* 0x0001e60000100a00 */
[----:B0-----:R-:W2:Y:S01]  /*2f570*/  LDL.LU.64 R10, [R1+0x2120] ;  /* 0x00212000010a7983 */ /* 0x001ea20000300a00 */
[----:B------:R-:W4:Y:S01]  /*2f580*/  LDL.LU.64 R8, [R1+0x2118] ;  /* 0x0021180001087983 */ /* 0x000f220000300a00 */
[----:B---3--:R-:W-:Y:S02]  /*2f590*/  HMMA.16816.F32 R16, R12, R20, R4 ;  /* 0x000000140c10723c */ /* 0x008fe40000001804 */
[----:B------:R-:W3:Y:S01]  /*2f5a0*/  LDL R6, [R1+0x1a8] ;  /* 0x0001a80001067983 */ /* 0x000ee20000100800 */
[----:B------:R-:W-:Y:S02]  /*2f5b0*/  STL.64 [R1+0x7b0], R24 ;  /* 0x0007b01801007387 */ /* 0x000fe40000100a00 */
[----:B------:R-:W-:Y:S11]  /*2f5c0*/  STL.64 [R1+0x7b8], R26 ;  /* 0x0007b81a01007387 */ /* 0x000ff60000100a00 */
[----:B------:R-:W-:Y:S07]  /*2f5d0*/  @!UPT UIADD3 URZ, URZ, URZ, URZ ;  /* 0x0000003f3f3ff290 */ /* 0x000fee000fffe03f */
[----:B------:R-:W-:Y:S01]  /*2f5e0*/  STL.64 [R1+0x7a0], R16 ;  /* 0x0007a01001007387 */ /* 0x000fe20000100a00 */
[----:B------:R-:W-:Y:S02]  /*2f5f0*/  STL.64 [R1+0x7a8], R18 ;  /* 0x0007a81201007387 */ /* 0x000fe40000100a00 */
[----:B------:R-:W3:Y:S02]  /*2f600*/  LDL R7, [R1+0x1ac] ;  /* 0x0001ac0001077983 */ /* 0x000ee40000100800 */
[----:B---3--:R0:W-:Y:S01]  /*2f610*/  STL.64 [R1+0x2070], R6 ;  /* 0x0020700601007387 */ /* 0x0081e20000100a00 */
[----:B------:R-:W3:Y:S02]  /*2f620*/  LDL.LU R4, [R1+0x670] ;  /* 0x0006700001047983 */ /* 0x000ee40000300800 */
[----:B------:R-:W3:Y:S01]  /*2f630*/  LDL.LU R5, [R1+0x674] ;  /* 0x0006740001057983 */ /* 0x000ee20000300800 */
[----:B0-----:R-:W3:Y:S01]  /*2f640*/  LDL.LU R6, [R1+0x678] ;  /* 0x0006780001067983 */ /* 0x001ee20000300800 */
[----:B------:R-:W3:Y:S02]  /*2f650*/  LDL.LU R7, [R1+0x67c] ;  /* 0x00067c0001077983 */ /* 0x000ee40000300800 */
[----:B--2---:R-:W-:-:S02]  /*2f660*/  IMAD.MOV.U32 R20, RZ, RZ, R11 ;  /* 0x000000ffff147224 */ /* 0x004fc400078e000b */
[----:B------:R-:W-:Y:S01]  /*2f670*/  IMAD.MOV.U32 R21, RZ, RZ, R10 ;  /* 0x000000ffff157224 */ /* 0x000fe200078e000a */
[----:B---3--:R0:W-:Y:S01]  /*2f680*/  STL.64 [R1+0x2080], R6 ;  /* 0x0020800601007387 */ /* 0x0081e20000100a00 */
[----:B------:R1:W-:Y:S03]  /*2f690*/  STL.64 [R1+0x2078], R4 ;  /* 0x0020780401007387 */ /* 0x0003e60000100a00 */
[----:B0-----:R-:W2:Y:S04]  /*2f6a0*/  LDL R6, [R1+0x1c8] ;  /* 0x0001c80001067983 */ /* 0x001ea80000100800 */
[----:B------:R-:W2:Y:S01]  /*2f6b0*/  LDL R7, [R1+0x1cc] ;  /* 0x0001cc0001077983 */ /* 0x000ea20000100800 */
[----:B------:R-:W-:Y:S03]  /*2f6c0*/  STL.64 [R1+0x20f0], R20 ;  /* 0x0020f01401007387 */ /* 0x000fe60000100a00 */
[----:B--2---:R0:W-:Y:S01]  /*2f6d0*/  STL.64 [R1+0x2098], R6 ;  /* 0x0020980601007387 */ /* 0x0041e20000100a00 */
[----:B-1----:R-:W2:Y:S02]  /*2f6e0*/  LDL.LU R4, [R1+0x860] ;  /* 0x0008600001047983 */ /* 0x002ea40000300800 */
[----:B------:R-:W2:Y:S01]  /*2f6f0*/  LDL.LU R5, [R1+0x864] ;  /* 0x0008640001057983 */ /* 0x000ea20000300800 */
[----:B0-----:R-:W3:Y:S01]  /*2f700*/  LDL.LU R6, [R1+0x868] ;  /* 0x0008680001067983 */ /* 0x001ee20000300800 */
[----:B------:R-:W3:Y:S02]  /*2f710*/  LDL.LU R7, [R1+0x86c] ;  /* 0x00086c0001077983 */ /* 0x000ee40000300800 */
[----:B------:R-:W-:-:S02]  /*2f720*/  IMAD.MOV.U32 R17, RZ, RZ, R0 ;  /* 0x000000ffff117224 */ /* 0x000fc400078e0000 */
[----:B------:R-:W-:Y:S02]  /*2f730*/  IMAD.MOV.U32 R18, RZ, RZ, R2 ;  /* 0x000000ffff127224 */ /* 0x000fe400078e0002 */
[----:B------:R-:W-:Y:S01]  /*2f740*/  IMAD.MOV.U32 R19, RZ, RZ, R3 ;  /* 0x000000ffff137224 */ /* 0x000fe200078e0003 */
[----:B---3--:R-:W-:Y:S01]  /*2f750*/  STL.64 [R1+0x20e8], R6 ;  /* 0x0020e80601007387 */ /* 0x008fe20000100a00 */
[----:B--2---:R0:W-:Y:S02]  /*2f760*/  STL.64 [R1+0x20e0], R4 ;  /* 0x0020e00401007387 */ /* 0x0041e40000100a00 */
[----:B------:R-:W2:Y:S02]  /*2f770*/  LDL.LU R16, [R1+0x570] ;  /* 0x0005700001107983 */ /* 0x000ea40000300800 */
[----:B------:R-:W3:Y:S01]  /*2f780*/  LDL.LU R0, [R1+0x2110] ;  /* 0x0021100001007983 */ /* 0x000ee20000300800 */
[----:B------:R-:W2:Y:S01]  /*2f790*/  LDL.LU R2, [R1+0x210c] ;  /* 0x00210c0001027983 */ /* 0x000ea20000300800 */
[----:B------:R-:W2:Y:S03]  /*2f7a0*/  LDL.LU R3, [R1+0x2108] ;  /* 0x0021080001037983 */ /* 0x000ea60000300800 */
[----:B0-----:R-:W2:Y:S01]  /*2f7b0*/  LDL.LU.64 R4, [R1+0x780] ;  /* 0x0007800001047983 */ /* 0x001ea20000300a00 */
[----:B------:R-:W2:Y:S02]  /*2f7c0*/  LDL.LU.64 R6, [R1+0x788] ;  /* 0x0007880001067983 */ /* 0x000ea40000300a00 */
[----:B----4-:R-:W-:-:S02]  /*2f7d0*/  IMAD.MOV.U32 R20, RZ, RZ, R9 ;  /* 0x000000ffff147224 */ /* 0x010fc400078e0009 */
[----:B------:R-:W-:Y:S01]  /*2f7e0*/  IMAD.MOV.U32 R21, RZ, RZ, R8 ;  /* 0x000000ffff157224 */ /* 0x000fe200078e0008 */
[----:B--2---:R-:W-:Y:S01]  /*2f7f0*/  STL.64 [R1+0x2100], R6 ;  /* 0x0021000601007387 */ /* 0x004fe20000100a00 */
[----:B------:R0:W-:Y:S03]  /*2f800*/  STL.64 [R1+0x20f8], R4 ;  /* 0x0020f80401007387 */ /* 0x0001e60000100a00 */
[----:B0-----:R-:W2:Y:S01]  /*2f810*/  LDL.LU.64 R4, [R1+0x790] ;  /* 0x0007900001047983 */ /* 0x001ea20000300a00 */
[----:B------:R-:W2:Y:S02]  /*2f820*/  LDL.LU.64 R6, [R1+0x798] ;  /* 0x0007980001067983 */ /* 0x000ea40000300a00 */
[----:B------:R-:W4:Y:S02]  /*2f830*/  LDL.LU.64 R24, [R1+0x770] ;  /* 0x0007700001187983 */ /* 0x000f240000300a00 */
[----:B------:R-:W4:Y:S01]  /*2f840*/  LDL.LU.64 R26, [R1+0x778] ;  /* 0x00077800011a7983 */ /* 0x000f220000300a00 */
[----:B------:R-:W4:Y:S01]  /*2f850*/  LDL.LU.64 R8, [R1+0x9c0] ;  /* 0x0009c00001087983 */ /* 0x000f220000300a00 */
[----:B------:R-:W4:Y:S02]  /*2f860*/  LDL.LU.64 R10, [R1+0x9c8] ;  /* 0x0009c800010a7983 */ /* 0x000f240000300a00 */
[----:B------:R-:W-:Y:S02]  /*2f870*/  STL.64 [R1+0x2090], R18 ;  /* 0x0020901201007387 */ /* 0x000fe40000100a00 */
[----:B------:R0:W-:Y:S02]  /*2f880*/  STL.64 [R1+0x2088], R16 ;  /* 0x0020881001007387 */ /* 0x0001e40000100a00 */
[----:B0-----:R-:W4:Y:S01]  /*2f890*/  LDL.LU R16, [R1+0x760] ;  /* 0x0007600001107983 */ /* 0x001f220000300800 */
[----:B------:R-:W-:-:S02]  /*2f8a0*/  IMAD.MOV.U32 R18, RZ, RZ, R2 ;  /* 0x000000ffff127224 */ /* 0x000fc400078e0002 */
[----:B---3--:R-:W-:Y:S02]  /*2f8b0*/  IMAD.MOV.U32 R19, RZ, RZ, R0 ;  /* 0x000000ffff137224 */ /* 0x008fe400078e0000 */
[----:B------:R-:W-:-:S03]  /*2f8c0*/  IMAD.MOV.U32 R17, RZ, RZ, R3 ;  /* 0x000000ffff117224 */ /* 0x000fc600078e0003 */
[----:B------:R0:W-:Y:S01]  /*2f8d0*/  STL.64 [R1+0x20a8], R18 ;  /* 0x0020a81201007387 */ /* 0x0001e20000100a00 */
[----:B--2---:R-:W-:Y:S03]  /*2f8e0*/  HMMA.16816.F32 R20, R12, R20, R4 ;  /* 0x000000140c14723c */ /* 0x004fe60000001804 */
[----:B----4-:R-:W-:Y:S01]  /*2f8f0*/  STL.64 [R1+0x20a0], R16 ;  /* 0x0020a01001007387 */ /* 0x010fe20000100a00 */
[----:B0-----:R-:W2:Y:S02]  /*2f900*/  LDL.64 R18, [R1+0x1d8] ;  /* 0x0001d80001127983 */ /* 0x001ea40000100a00 */
[----:B------:R-:W3:Y:S02]  /*2f910*/  LDL.LU.64 R6, [R1+0x2100] ;  /* 0x0021000001067983 */ /* 0x000ee40000300a00 */
[----:B------:R-:W3:Y:S11]  /*2f920*/  LDL.LU.64 R4, [R1+0x20f8] ;  /* 0x0020f80001047983 */ /* 0x000ef60000300a00 */
[----:B------:R-:W-:Y:S05]  /*2f930*/  @!UPT UIADD3 URZ, URZ, URZ, URZ ;  /* 0x0000003f3f3ff290 */ /* 0x000fea000fffe03f */
[----:B------:R-:W-:Y:S02]  /*2f940*/  IMAD.MOV.U32 R3, RZ, RZ, R20 ;  /* 0x000000ffff037224 */ /* 0x000fe400078e0014 */
[----:B------:R-:W-:Y:S02]  /*2f950*/  IMAD.MOV.U32 R28, RZ, RZ, R21 ;  /* 0x000000ffff1c7224 */ /* 0x000fe400078e0015 */
[----:B------:R-:W3:Y:S01]  /*2f960*/  LDL.LU.64 R20, [R1+0x20f0] ;  /* 0x0020f00001147983 */ /* 0x000ee20000300a00 */
[----:B------:R-:W-:Y:S02]  /*2f970*/  IMAD.MOV.U32 R2, RZ, RZ, R22 ;  /* 0x000000ffff027224 */ /* 0x000fe400078e0016 */
[----:B------:R-:W-:-:S05]  /*2f980*/  IMAD.MOV.U32 R0, RZ, RZ, R23 ;  /* 0x000000ffff007224 */ /* 0x000fca00078e0017 */
[----:B------:R-:W-:Y:S01]  /*2f990*/  STL [R1+0x17e8], R0 ;  /* 0x0017e80001007387 */ /* 0x000fe20000100800 */
[----:B------:R-:W-:Y:S02]  /*2f9a0*/  STL [R1+0x1788], R2 ;  /* 0x0017880201007387 */ /* 0x000fe40000100800 */
[----:B------:R-:W-:Y:S02]  /*2f9b0*/  STL [R1+0x1784], R28 ;  /* 0x0017841c01007387 */ /* 0x000fe40000100800 */
[----:B------:R-:W-:Y:S01]  /*2f9c0*/  STL [R1+0x1780], R3 ;  /* 0x0017800301007387 */ /* 0x000fe20000100800 */
[C---:B---3--:R-:W-:Y:S01]  /*2f9d0*/  HMMA.16816.F32 R20, R12.reuse, R20, R4 ;  /* 0x000000140c14723c */ /* 0x048fe20000001804 */
[----:B------:R-:W3:Y:S01]  /*2f9e0*/  LDL.LU.64 R6, [R1+0x20e8] ;  /* 0x0020e80001067983 */ /* 0x000ee20000300a00 */
[----:B------:R-:W3:Y:S11]  /*2f9f0*/  LDL.LU.64 R4, [R1+0x20e0] ;  /* 0x0020e00001047983 */ /* 0x000ef60000300a00 */
[----:B------:R-:W-:Y:S10]  /*2fa00*/  @!UPT UIADD3 URZ, URZ, URZ, URZ ;  /* 0x0000003f3f3ff290 */ /* 0x000ff4000fffe03f */
[----:B------:R-:W-:Y:S01]  /*2fa10*/  STL.64 [R1+0x780], R20 ;  /* 0x0007801401007387 */ /* 0x000fe20000100a00 */
[----:B------:R0:W-:Y:S03]  /*2fa20*/  STL.64 [R1+0x788], R22 ;  /* 0x0007881601007387 */ /* 0x0001e60000100a00 */
[----:B0-----:R-:W4:Y:S01]  /*2fa30*/  LDL.LU.64 R22, [R1+0x20d8] ;  /* 0x0020d80001167983 */ /* 0x001f220000300a00 */
[----:B------:R-:W2:Y:S02]  /*2fa40*/  LDL.LU.64 R20, [R1+0x20d0] ;  /* 0x0020d00001147983 */ /* 0x000ea40000300a00 */
[C---:B--2---:R-:W-:Y:S11]  /*2fa50*/  HMMA.16816.F32 R24, R12.reuse, R20, R24 ;  /* 0x000000140c18723c */ /* 0x044ff60000001818 */
[----:B------:R-:W-:Y:S11]  /*2fa60*/  @!UPT UIADD3 URZ, URZ, URZ, URZ ;  /* 0x0000003f3f3ff290 */ /* 0x000ff6000fffe03f */
[----:B------:R-:W-:Y:S01]  /*2fa70*/  @!UPT UIADD3 URZ, URZ, URZ, URZ ;  /* 0x0000003f3f3ff290 */ /* 0x000fe2000fffe03f */
[----:B------:R-:W-:Y:S01]  /*2fa80*/  STL.64 [R1+0x770], R24 ;  /* 0x0007701801007387 */ /* 0x000fe20000100a00 */
[----:B------:R0:W-:Y:S03]  /*2fa90*/  STL.64 [R1+0x778], R26 ;  /* 0x0007781a01007387 */ /* 0x0001e60000100a00 */
[----:B0-----:R-:W2:Y:S01]  /*2faa0*/  LDL.LU.64 R26, [R1+0x20c8] ;  /* 0x0020c800011a7983 */ /* 0x001ea20000300a00 */
[----:B------:R-:W2:Y:S02]  /*2fab0*/  LDL.LU.64 R24, [R1+0x20c0] ;  /* 0x0020c00001187983 */ /* 0x000ea40000300a00 */
[----:B--2---:R-:W-:Y:S01]  /*2fac0*/  HMMA.16816.F32 R12, R12, R24, R8 ;  /* 0x000000180c0c723c */ /* 0x004fe20000001808 */
[----:B------:R-:W3:Y:S01]  /*2fad0*/  LDL.LU.64 R10, [R1+0x20b8] ;  /* 0x0020b800010a7983 */ /* 0x000ee20000300a00 */
[----:B------:R-:W3:Y:S11]  /*2fae0*/  LDL.LU.64 R8, [R1+0x20b0] ;  /* 0x0020b00001087983 */ /* 0x000ef60000300a00 */
[----:B------:R-:W-:Y:S10]  /*2faf0*/  @!UPT UIADD3 URZ, URZ, URZ, URZ ;  /* 0x0000003f3f3ff290 */ /* 0x000ff4000fffe03f */
[----:B------:R0:W-:Y:S01]  /*2fb00*/  STL.64 [R1+0x1708], R14 ;  /* 0x0017080e01007387 */ /* 0x0001e20000100a00 */
[----:B------:R-:W-:Y:S03]  /*2fb10*/  STL.64 [R1+0x1700], R12 ;  /* 0x0017000c01007387 */ /* 0x000fe60000100a00 */
[----:B0-----:R-:W2:Y:S01]  /*2fb20*/  LDL.LU R14, [R1+0xa8] ;  /* 0x0000a800010e7983 */ /* 0x001ea20000300800 */
[----:B------:R-:W-:Y:S02]  /*2fb30*/  IMAD.MOV.U32 R15, RZ, RZ, R29 ;  /* 0x000000ffff0f7224 */ /* 0x000fe400078e001d */
[----:B------:R-:W-:Y:S01]  /*2fb40*/  IMAD.MOV.U32 R21, RZ, RZ, R19 ;  /* 0x000000ffff157224 */ /* 0x000fe200078e0013 */
[C---:B---3--:R-:W-:Y:S02]  /*2fb50*/  HMMA.16816.F32 R4, R8.reuse, R18, R4 ;  /* 0x000000120804723c */ /* 0x048fe40000001804 */
[----:B--2---:R0:W-:Y:S04]  /*2fb60*/  STL.64 [R1+0x2000], R14 ;  /* 0x0020000e01007387 */ /* 0x0041e80000100a00 */
[----:B0-----:R-:W2:Y:S01]  /*2fb70*/  LDL.64 R14, [R1+0x1b8] ;  /* 0x0001b800010e7983 */ /* 0x001ea20000100a00 */
[----:B------:R-:W3:Y:S02]  /*2fb80*/  LDL.LU.64 R18, [R1+0x20a8] ;  /* 0x0020a80001127983 */ /* 0x000ee40000300a00 */
[----:B------:R-:W3:Y:S11]  /*2fb90*/  LDL.LU.64 R16, [R1+0x20a0] ;  /* 0x0020a00001107983 */ /* 0x000ef60000300a00 */
[----:B------:R-:W-:Y:S03]  /*2fba0*/  @!UPT UIADD3 URZ, URZ, URZ, URZ ;  /* 0x0000003f3f3ff290 */ /* 0x000fe6000fffe03f */
[----:B------:R-:W-:Y:S01]  /*2fbb0*/  STL.64 [R1+0x860], R4 ;  /* 0x0008600401007387 */ /* 0x000fe20000100a00 */
[----:B------:R0:W-:Y:S04]  /*2fbc0*/  STL.64 [R1+0x868], R6 ;  /* 0x0008680601007387 */ /* 0x0001e80000100a00 */
[----:B0-----:R-:W3:Y:S01]  /*2fbd0*/  LDL.LU.64 R6, [R1+0x2098] ;  /* 0x0020980001067983 */ /* 0x001ee20000300a00 */
[----:B------:R-:W-:Y:S02]  /*2fbe0*/  IMAD.MOV.U32 R29, RZ, RZ, R5 ;  /* 0x000000ffff1d7224 */ /* 0x000fe400078e0005 */
[----:B------:R-:W-:Y:S02]  /*2fbf0*/  IMAD.MOV.U32 R24, RZ, RZ, R4 ;  /* 0x000000ffff187224 */ /* 0x000fe400078e0004 */
[----:B------:R-:W-:Y:S03]  /*2fc00*/  STL [R1+0x1f48], R21 ;  /* 0x001f481501007387 */ /* 0x000fe60000100800 */
[----:B------:R-:W-:Y:S01]  /*2fc10*/  STL [R1+0x1664], R24 ;  /* 0x0016641801007387 */ /* 0x000fe20000100800 */
[----:B------:R-:W-:Y:S01]  /*2fc20*/  STL [R1+0x1660], R29 ;  /* 0x0016601d01007387 */ /* 0x000fe20000100800 */
[C---:B---3--:R-:W-:Y:S02]  /*2fc30*/  HMMA.16816.F32 R4, R8.reuse, R6, R16 ;  /* 0x000000060804723c */ /* 0x048fe40000001810 */
[----:B------:R-:W3:Y:S01]  /*2fc40*/  LDL.LU.64 R18, [R1+0x2090] ;  /* 0x0020900001127983 */ /* 0x000ee20000300a00 */
[----:B------:R-:W3:Y:S11]  /*2fc50*/  LDL.LU.64 R16, [R1+0x2088] ;  /* 0x0020880001107983 */ /* 0x000ef60000300a00 */
[----:B------:R-:W-:Y:S09]  /*2fc60*/  @!UPT UIADD3 URZ, URZ, URZ, URZ ;  /* 0x0000003f3f3ff290 */ /* 0x000ff2000fffe03f */
[----:B------:R-:W-:Y:S01]  /*2fc70*/  STL.64 [R1+0x760], R4 ;  /* 0x0007600401007387 */ /* 0x000fe20000100a00 */
[----:B------:R0:W-:Y:S02]  /*2fc80*/  STL.64 [R1+0x768], R6 ;  /* 0x0007680601007387 */ /* 0x0001e40000100a00 */
[----:B------:R-:W-:Y:S01]  /*2fc90*/  IMAD.MOV.U32 R25, RZ, RZ, R4 ;  /* 0x000000ffff197224 */ /* 0x000fe200078e0004 */
[----:B0-----:R-:W2:Y:S01]  /*2fca0*/  LDL.LU.64 R6, [R1+0x2080] ;  /* 0x0020800001067983 */ /* 0x001ea20000300a00 */
[----:B------:R-:W2:Y:S03]  /*2fcb0*/  LDL.LU.64 R4, [R1+0x2078] ;  /* 0x0020780001047983 */ /* 0x000ea60000300a00 */
[----:B------:R-:W-:Y:S01]  /*2fcc0*/  STL [R1+0x1668], R25 ;  /* 0x0016681901007387 */ /* 0x000fe20000100800 */
[----:B--2---:R-:W-:Y:S11]  /*2fcd0*/  HMMA.16816.F32 R4, R8, R14, R4 ;  /* 0x0000000e0804723c */ /* 0x004ff60000001804 */
[----:B------:R-:W-:Y:S11]  /*2fce0*/  @!UPT UIADD3 URZ, URZ, URZ, URZ ;  /* 0x0000003f3f3ff290 */ /* 0x000ff6000fffe03f */
[----:B------:R-:W-:Y:S01]  /*2fcf0*/  @!UPT UIADD3 URZ, URZ, URZ, URZ ;  /* 0x0000003f3f3ff290 */ /* 0x000fe2000fffe03f */
[----:B------:R-:W-:Y:S01]  /*2fd00*/  STL.64 [R1+0x670], R4 ;  /* 0x0006700401007387 */ /* 0x000fe20000100a00 */
[----:B------:R0:W-:Y:S03]  /*2fd10*/  STL.64 [R1+0x678], R6 ;  /* 0x0006780601007387 */ /* 0x0001e60000100a00 */
[----:B0-----:R-:W3:Y:S01]  /*2fd20*/  LDL.LU.64 R6, [R1+0x2070] ;  /* 0x0020700001067983 */ /* 0x001ee20000300a00 */
[----:B------:R-:W-:Y:S02]  /*2fd30*/  IMAD.MOV.U32 R25, RZ, RZ, R15 ;  /* 0x000000ffff197224 */ /* 0x000fe400078e000f */
[----:B------:R-:W-:-:S03]  /*2fd40*/  IMAD.MOV.U32 R21, RZ, RZ, R14 ;  /* 0x000000ffff157224 */ /* 0x000fc600078e000e */
[----:B------:R-:W-:Y:S01]  /*2fd50*/  STL [R1+0x1f50], R25 ;  /* 0x001f501901007387 */ /* 0x000fe20000100800 */
[----:B------:R-:W-:Y:S02]  /*2fd60*/  STL.64 [R1+0x2068], R26 ;  /* 0x0020681a01007387 */ /* 0x000fe40000100a00 */
[----:B------:R-:W-:Y:S02]  /*2fd70*/  STL [R1+0x1f4c], R21 ;  /* 0x001f4c1501007387 */ /* 0x000fe40000100800 */
[----:B----4-:R-:W-:Y:S01]  /*2fd80*/  STL.64 [R1+0x2060], R22 ;  /* 0x0020601601007387 */ /* 0x010fe20000100a00 */
[C---:B---3--:R-:W-:Y:S01]  /*2fd90*/  HMMA.16816.F32 R4, R8.reuse, R6, R16 ;  /* 0x000000060804723c */ /* 0x048fe20000001810 */
[----:B------:R-:W2:Y:S11]  /*2fda0*/  LDL.LU R16, [R1+0x520] ;  /* 0x0005200001107983 */ /* 0x000eb60000300800 */
[----:B------:R-:W-:Y:S11]  /*2fdb0*/  @!UPT UIADD3 URZ, URZ, URZ, URZ ;  /* 0x0000003f3f3ff290 */ /* 0x000ff6000fffe03f */
[----:B------:R-:W-:Y:S01]  /*2fdc0*/  STL.64 [R1+0x570], R4 ;  /* 0x0005700401007387 */ /* 0x000fe20000100a00 */
[----:B------:R-:W-:Y:S02]  /*2fdd0*/  STL.64 [R1+0x578], R6 ;  /* 0x0005780601007387 */ /* 0x000fe40000100a00 */
[----:B------:R-:W2:Y:S02]  /*2fde0*/  LDL.LU R17, [R1+0x524] ;  /* 0x0005240001117983 */ /* 0x000ea40000300800 */
[----:B------:R-:W3:Y:S01]  /*2fdf0*/  LDL.LU R18, [R1+0x528] ;  /* 0x0005280001127983 */ /* 0x000ee20000300800 */
[----:B------:R-:W3:Y:S04]  /*2fe00*/  LDL.LU R19, [R1+0x52c] ;  /* 0x00052c0001137983 */ /* 0x000ee80000300800 */
[----:B---3--:R0:W-:Y:S01]  /*2fe10*/  STL.64 [R1+0x2010], R18 ;  /* 0x0020101201007387 */ /* 0x0081e20000100a00 */
[----:B--2---:R-:W-:Y:S03]  /*2fe20*/  STL.64 [R1+0x2008], R16 ;  /* 0x0020081001007387 */ /* 0x004fe60000100a00 */
[----:B0-----:R-:W2:Y:S04]  /*2fe30*/  LDL R18, [R1+0x148] ;  /* 0x0001480001127983 */ /* 0x001ea80000100800 */
[----:B------:R-:W2:Y:S01]  /*2fe40*/  LDL R19, [R1+0x14c] ;  /* 0x00014c0001137983 */ /* 0x000ea20000100800 */
[----:B------:R-:W3:Y:S02]  /*2fe50*/  LDL.LU R24, [R1+0x560] ;  /* 0x0005600001187983 */ /* 0x000ee40000300800 */
[----:B------:R-:W3:Y:S02]  /*2fe60*/  LDL.LU R25, [R1+0x564] ;  /* 0x0005640001197983 */ /* 0x000ee40000300800 */
[----:B------:R-:W3:Y:S01]  /*2fe70*/  LDL.LU R26, [R1+0x568] ;  /* 0x00056800011a7983 */ /* 0x000ee20000300800 */
[----:B------:R-:W3:Y:S01]  /*2fe80*/  LDL.LU R27, [R1+0x56c] ;  /* 0x00056c00011b7983 */ /* 0x000ee20000300800 */
[----:B------:R-:W4:Y:S02]  /*2fe90*/  LDL R7, [R1+0x1648] ;  /* 0x0016480001077983 */ /* 0x000f240000100800 */
[----:B------:R-:W3:Y:S01]  /*2fea0*/  LDL.64 R22, [R1+0x198] ;  /* 0x0001980001167983 */ /* 0x000ee20000100a00 */
[----:B----4-:R0:W-:Y:S01]  /*2feb0*/  STL [R1+0x2040], R7 ;  /* 0x0020400701007387 */ /* 0x0101e20000100800 */
[----:B------:R-:W4:Y:S02]  /*2fec0*/  LDL.LU R4, [R1+0x200] ;  /* 0x0002000001047983 */ /* 0x000f240000300800 */
[----:B------:R-:W4:Y:S02]  /*2fed0*/  LDL.LU R5, [R1+0x204] ;  /* 0x0002040001057983 */ /* 0x000f240000300800 */
[----:B------:R-:W2:Y:S01]  /*2fee0*/  LDL.LU R6, [R1+0x208] ;  /* 0x0002080001067983 */ /* 0x000ea20000300800 */
[----:B0-----:R-:W2:Y:S04]  /*2fef0*/  LDL.LU R7, [R1+0x20c] ;  /* 0x00020c0001077983 */ /* 0x001ea80000300800 */
[----:B--2---:R0:W-:Y:S01]  /*2ff00*/  STL.64 [R1+0x2050], R6 ;  /* 0x0020500601007387 */ /* 0x0041e20000100a00 */
[----:B----4-:R-:W-:Y:S03]  /*2ff10*/  STL.64 [R1+0x2048], R4 ;  /* 0x0020480401007387 */ /* 0x010fe60000100a00 */
[----:B0-----:R-:W2:Y:S01]  /*2ff20*/  LDL.64 R6, [R1+0x188] ;  /* 0x0001880001067983 */ /* 0x001ea20000100a00 */
[----:B------:R0:W-:Y:S03]  /*2ff30*/  STL.64 [R1+0x2020], R18 ;  /* 0x0020201201007387 */ /* 0x0001e60000100a00 */
[----:B0-----:R-:W4:Y:S04]  /*2ff40*/  LDL.64 R18, [R1+0x158] ;  /* 0x0001580001127983 */ /* 0x001f280000100a00 */
[----:B----4-:R0:W-:Y:S04]  /*2ff50*/  STL.64 [R1+0x2038], R18 ;  /* 0x0020381201007387 */ /* 0x0101e80000100a00 */
[----:B0-----:R-:W4:Y:S04]  /*2ff60*/  LDL.64 R18, [R1+0x168] ;  /* 0x0001680001127983 */ /* 0x001f280000100a00 */
[----:B----4-:R0:W-:Y:S01]  /*2ff70*/  STL.64 [R1+0x2058], R18 ;  /* 0x0020581201007387 */ /* 0x0101e20000100a00 */
[----:B------:R-:W2:Y:S02]  /*2ff80*/  LDL.LU R16, [R1+0x210] ;  /* 0x0002100001107983 */ /* 0x000ea40000300800 */
[----:B------:R-:W2:Y:S01]  /*2ff90*/  LDL.LU R17, [R1+0x214] ;  /* 0x0002140001117983 */ /* 0x000ea20000300800 */
[----:B0-----:R-:W2:Y:S01]  /*2ffa0*/  LDL.LU R18, [R1+0x218] ;  /* 0x0002180001127983 */ /* 0x001ea20000300800 */
[----:B------:R-:W2:Y:S02]  /*2ffb0*/  LDL.LU R19, [R1+0x21c] ;  /* 0x00021c0001137983 */ /* 0x000ea40000300800 */
[----:B------:R-:W4:Y:S01]  /*2ffc0*/  LDL.64 R14, [R1+0x138] ;  /* 0x00013800010e7983 */ /* 0x000f220000100a00 */
[C---:B---3--:R-:W-:Y:S01]  /*2ffd0*/  HMMA.16816.F32 R24, R8.reuse, R22, R24 ;  /* 0x000000160818723c */ /* 0x048fe20000001818 */
[----:B----4-:R0:W-:Y:S01]  /*2ffe0*/  STL.64 [R1+0x2018], R14 ;  /* 0x0020180e01007387 */ /* 0x0101e20000100a00 */
[----:B------:R-:W3:Y:S02]  /*2fff0*/  LDL.LU R12, [R1+0x530] ;  /* 0x00053000010c7983 */ /* 0x000ee40000300800 */
[----:B------:R-:W3:Y:S01]  /*30000*/  LDL.LU R13, [R1+0x534] ;  /* 0x00053400010d7983 */ /* 0x000ee20000300800 */
[----:B0-----:R-:W4:Y:S01]  /*30010*/  LDL.LU R14, [R1+0x538] ;  /* 0x00053800010e7983 */ /* 0x001f220000300800 */
[----:B------:R-:W4:Y:S02]  /*30020*/  LDL.LU R15, [R1+0x53c] ;  /* 0x00053c00010f7983 */ /* 0x000f240000300800 */
[----:B------:R-:W-:Y:S01]  /*30030*/  IMAD.MOV.U32 R21, RZ, RZ, R23 ;  /* 0x000000ffff157224 */ /* 0x000fe200078e0017 */
[----:B--2---:R-:W-:Y:S01]  /*30040*/  HMMA.16816.F32 R16, R8, R6, R16 ;  /* 0x000000060810723c */ /* 0x004fe20000001810 */
[----:B----4-:R-:W-:Y:S01]  /*30050*/  STL.64 [R1+0x2030], R14 ;  /* 0x0020300e01007387 */ /* 0x010fe20000100a00 */
[----:B---3--:R0:W-:Y:S03]  /*30060*/  STL.64 [R1+0x2028], R12 ;  /* 0x0020280c01007387 */ /* 0x0081e60000100a00 */
[----:B0-----:R-:W2:Y:S01]  /*30070*/  LDL.LU R12, [R1+0x540] ;  /* 0x00054000010c7983 */ /* 0x001ea20000300800 */
[----:B------:R-:W2:Y:S02]  /*30080*/  LDL.LU R13, [R1+0x544] ;  /* 0x00054400010d7983 */ /* 0x000ea40000300800 */
[----:B------:R-:W2:Y:S02]  /*30090*/  LDL.LU R14, [R1+0x548] ;  /* 0x00054800010e7983 */ /* 0x000ea40000300800 */
[----:B------:R-:W2:Y:S04]  /*300a0*/  LDL.LU R15, [R1+0x54c] ;  /* 0x00054c00010f7983 */ /* 0x000ea80000300800 */
[----:B------:R0:W-:Y:S01]  /*300b0*/  STL.64 [R1+0x560], R24 ;  /* 0x0005601801007387 */ /* 0x0001e20000100a00 */
[----:B------:R1:W-:Y:S02]  /*300c0*/  STL.64 [R1+0x568], R26 ;  /* 0x0005681a01007387 */ /* 0x0003e40000100a00 */
[----:B0-----:R-:W-:Y:S01]  /*300d0*/  IMAD.MOV.U32 R25, RZ, RZ, R22 ;  /* 0x000000ffff197224 */ /* 0x001fe200078e0016 */
[----:B-1----:R-:W3:Y:S01]  /*300e0*/  LDL.LU.64 R26, [R1+0x2068] ;  /* 0x00206800011a7983 */ /* 0x002ee20000300a00 */
[----:B------:R-:W4:Y:S04]  /*300f0*/  LDL.LU.64 R22, [R1+0x2060] ;  /* 0x0020600001167983 */ /* 0x000f280000300a00 */
[----:B------:R-:W-:Y:S02]  /*30100*/  STL.64 [R1+0xd00], R16 ;  /* 0x000d001001007387 */ /* 0x000fe40000100a00 */
[----:B------:R0:W-:Y:S02]  /*30110*/  STL.64 [R1+0xd08], R18 ;  /* 0x000d081201007387 */ /* 0x0001e40000100a00 */
[----:B------:R-:W-:-:S02]  /*30120*/  IMAD.MOV.U32 R20, RZ, RZ, R6 ;  /* 0x000000ffff147224 */ /* 0x000fc400078e0006 */
[----:B------:R-:W-:Y:S01]  /*30130*/  IMAD.MOV.U32 R0, RZ, RZ, R7 ;  /* 0x000000ffff007224 */ /* 0x000fe200078e0007 */
[----:B0-----:R-:W2:Y:S01]  /*30140*/  LDL.LU.64 R18, [R1+0x2058] ;  /* 0x0020580001127983 */ /* 0x001ea20000300a00 */
[----:B------:R-:W2:Y:S02]  /*30150*/  LDL.LU.64 R6, [R1+0x2050] ;  /* 0x0020500001067983 */ /* 0x000ea40000300a00 */
[----:B------:R-:W2:Y:S01]  /*30160*/  LDL.LU.64 R4, [R1+0x2048] ;  /* 0x0020480001047983 */ /* 0x000ea20000300a00 */
[----:B----4-:R0:W-:Y:S01]  /*30170*/  STL.64 [R1+0x1f68], R22 ;  /* 0x001f681601007387 */ /* 0x0101e20000100a00 */
[----:B------:R-:W-:Y:S03]  /*30180*/  STL.64 [R1+0x1f60], R20 ;  /* 0x001f601401007387 */ /* 0x000fe60000100a00 */
[----:B0-----:R-:W2:Y:S02]  /*30190*/  LDL.64 R22, [R1+0x178] ;  /* 0x0001780001167983 */ /* 0x001ea40000100a00 */
[C---:B--2---:R-:W-:Y:S11]  /*301a0*/  HMMA.16816.F32 R4, R8.reuse, R22, R4 ;  /* 0x000000160804723c */ /* 0x044ff60000001804 */
[----:B------:R-:W-:Y:S11]  /*301b0*/  @!UPT UIADD3 URZ, URZ, URZ, URZ ;  /* 0x0000003f3f3ff290 */ /* 0x000ff6000fffe03f */
[----:B------:R-:W-:Y:S01]  /*301c0*/  @!UPT UIADD3 URZ, URZ, URZ, URZ ;  /* 0x0000003f3f3ff290 */ /* 0x000fe2000fffe03f */
[----:B------:R-:W-:Y:S01]  /*301d0*/  STL.64 [R1+0xcf0], R4 ;  /* 0x000cf00401007387 */ /* 0x000fe20000100a00 */
[----:B------:R0:W-:Y:S03]  /*301e0*/  STL.64 [R1+0xcf8], R6 ;  /* 0x000cf80601007387 */ /* 0x0001e60000100a00 */
[----:B0-----:R-:W2:Y:S01]  /*301f0*/  LDL.LU R7, [R1+0x2040] ;  /* 0x0020400001077983 */ /* 0x001ea20000300800 */
[----:B------:R-:W-:Y:S02]  /*30200*/  IMAD.MOV.U32 R24, RZ, RZ, R22 ;  /* 0x000000ffff187224 */ /* 0x000fe400078e0016 */
[----:B------:R-:W-:Y:S02]  /*30210*/  IMAD.MOV.U32 R3, RZ, RZ, R23 ;  /* 0x000000ffff037224 */ /* 0x000fe400078e0017 */
[----:B------:R-:W4:Y:S01]  /*30220*/  LDL.64 R22, [R1+0x118] ;  /* 0x0001180001167983 */ /* 0x000f220000100a00 */
[----:B---3--:R-:W-:Y:S02]  /*30230*/  STL.64 [R1+0x1f28], R26 ;  /* 0x001f281a01007387 */ /* 0x008fe40000100a00 */
[----:B------:R-:W-:Y:S01]  /*30240*/  STL [R1+0x1f20], R24 ;  /* 0x001f201801007387 */ /* 0x000fe20000100800 */
[----:B--2---:R-:W0:Y:S04]  /*30250*/  LDSM.16.MT88.4 R4, [R7+0x8800] ;  /* 0x008800000704783b */ /* 0x004e280000004200 */
[----:B0-----:R-:W-:Y:S01]  /*30260*/  STL.64 [R1+0x1f18], R6 ;  /* 0x001f180601007387 */ /* 0x001fe20000100a00 */
[----:B------:R0:W-:Y:S03]  /*30270*/  STL.64 [R1+0x1f10], R4 ;  /* 0x001f100401007387 */ /* 0x0001e60000100a00 */
[----:B0-----:R-:W2:Y:S01]  /*30280*/  LDL.LU R4, [R1+0x550] ;  /* 0x0005500001047983 */ /* 0x001ea20000300800 */
[----:B------:R-:W2:Y:S02]  /*30290*/  LDL.LU R5, [R1+0x554] ;  /* 0x0005540001057983 */ /* 0x000ea40000300800 */
[----:B------:R-:W2:Y:S02]  /*302a0*/  LDL.LU R6, [R1+0x558] ;  /* 0x0005580001067983 */ /* 0x000ea40000300800 */
[----:B------:R-:W2:Y:S02]  /*302b0*/  LDL.LU R7, [R1+0x55c] ;  /* 0x00055c0001077983 */ /* 0x000ea40000300800 */
[C---:B--2---:R-:W-:Y:S11]  /*302c0*/  HMMA.16816.F32 R4, R8.reuse, R18, R4 ;  /* 0x000000120804723c */ /* 0x044ff60000001804 */
[----:B------:R-:W-:Y:S11]  /*302d0*/  @!UPT UIADD3 URZ, URZ, URZ, URZ ;  /* 0x0000003f3f3ff290 */ /* 0x000ff6000fffe03f */
[----:B------:R-:W-:Y:S01]  /*302e0*/  @!UPT UIADD3 URZ, URZ, URZ, URZ ;  /* 0x0000003f3f3ff290 */ /* 0x000fe2000fffe03f */
[----:B------:R0:W-:Y:S01]  /*302f0*/  STL.64 [R1+0x550], R4 ;  /* 0x0005500401007387 */ /* 0x0001e20000100a00 */
[----:B------:R1:W-:Y:S02]  /*30300*/  STL.64 [R1+0x558], R6 ;  /* 0x0005580601007387 */ /* 0x0003e40000100a00 */
[----:B0-----:R-:W-:Y:S02]  /*30310*/  IMAD.MOV.U32 R5, RZ, RZ, R18 ;  /* 0x000000ffff057224 */ /* 0x001fe400078e0012 */
[----:B------:R-:W-:Y:S02]  /*30320*/  IMAD.MOV.U32 R4, RZ, RZ, R19 ;  /* 0x000000ffff047224 */ /* 0x000fe400078e0013 */
[----:B------:R-:W2:Y:S03]  /*30330*/  LDL.LU.64 R18, [R1+0x2038] ;  /* 0x0020380001127983 */ /* 0x000ea60000300a00 */
[----:B------:R-:W-:Y:S02]  /*30340*/  STL.64 [R1+0x1fb8], R4 ;  /* 0x001fb80401007387 */ /* 0x000fe40000100a00 */
[----:B-1----:R-:W3:Y:S01]  /*30350*/  LDL.64 R6, [R1+0x108] ;  /* 0x0001080001067983 */ /* 0x002ee20000100a00 */
[----:B--2---:R-:W-:Y:S01]  /*30360*/  HMMA.16816.F32 R12, R8, R18, R12 ;  /* 0x00000012080c723c */ /* 0x004fe2000000180c */
[----:B------:R-:W-:-:S02]  /*30370*/  IMAD.MOV.U32 R26, RZ, RZ, R18 ;  /* 0x000000ffff1a7224 */ /* 0x000fc400078e0012 */
[----:B------:R-:W-:Y:S11]  /*30380*/  IMAD.MOV.U32 R24, RZ, RZ, R19 ;  /* 0x000000ffff187224 */ /* 0x000ff600078e0013 */
[----:B------:R-:W-:Y:S09]  /*30390*/  @!UPT UIADD3 URZ, URZ, URZ, URZ ;  /* 0x0000003f3f3ff290 */ /* 0x000ff2000fffe03f */
[----:B------:R-:W-:Y:S01]  /*303a0*/  STL.64 [R1+0x540], R12 ;  /* 0x0005400c01007387 */ /* 0x000fe20000100a00 */
[----:B------:R0:W-:Y:S03]  /*303b0*/  STL.64 [R1+0x548], R14 ;  /* 0x0005480e01007387 */ /* 0x0001e60000100a00 */
[----:B0-----:R-:W2:Y:S01]  /*303c0*/  LDL.LU.64 R14, [R1+0x2030] ;  /* 0x00203000010e7983 */ /* 0x001ea20000300a00 */
[----:B------:R-:W2:Y:S02]  /*303d0*/  LDL.LU.64 R12, [R1+0x2028] ;  /* 0x00202800010c7983 */ /* 0x000ea40000300a00 */
[----:B------:R-:W2:Y:S02]  /*303e0*/  LDL.LU.64 R18, [R1+0x2020] ;  /* 0x0020200001127983 */ /* 0x000ea40000300a00 */
[----:B------:R-:W-:Y:S01]  /*303f0*/  STL [R1+0x1f78], R26 ;  /* 0x001f781a01007387 */ /* 0x000fe20000100800 */
[----:B------:R0:W-:Y:S04]  /*30400*/  STL.64 [R1+0x1f70], R24 ;  /* 0x001f701801007387 */ /* 0x0001e80000100a00 */
[----:B0-----:R-:W3:Y:S01]  /*30410*/  LDL.LU R24, [R1+0x4f0] ;  /* 0x0004f00001187983 */ /* 0x001ee20000300800 */
[----:B------:R-:W3:Y:S02]  /*30420*/  LDL.LU R25, [R1+0x4f4] ;  /* 0x0004f40001197983 */ /* 0x000ee40000300800 */
[----:B------:R-:W3:Y:S02]  /*30430*/  LDL.LU R26, [R1+0x4f8] ;  /* 0x0004f800011a7983 */ /* 0x000ee40000300800 */
[----:B------:R-:W3:Y:S01]  /*30440*/  LDL.LU R27, [R1+0x4fc] ;  /* 0x0004fc00011b7983 */ /* 0x000ee20000300800 */
[C---:B--2---:R-:W-:Y:S01]  /*30450*/  HMMA.16816.F32 R16, R8.reuse, R18, R12 ;  /* 0x000000120810723c */ /* 0x044fe2000000180c */
[----:B------:R-:W2:Y:S11]  /*30460*/  LDL.LU.64 R14, [R1+0x2018] ;  /* 0x00201800010e7983 */ /* 0x000eb60000300a00 */
[----:B------:R-:W-:Y:S11]  /*30470*/  @!UPT UIADD3 URZ, URZ, URZ, URZ ;  /* 0x0000003f3f3ff290 */ /* 0x000ff6000fffe03f */
[----:B------:R-:W-:Y:S01]  /*30480*/  STL.64 [R1+0x530], R16 ;  /* 0x0005301001007387 */ /* 0x000fe20000100a00 */
[----:B------:R0:W-:Y:S03]  /*30490*/  STL.64 [R1+0x538], R18 ;  /* 0x0005381201007387 */ /* 0x0001e60000100a00 */
[----:B0-----:R-:W3:Y:S01]  /*304a0*/  LDL.LU.64 R18, [R1+0x2010] ;  /* 0x0020100001127983 */ /* 0x001ee20000300a00 */
[----:B------:R-:W3:Y:S02]  /*304b0*/  LDL.LU.64 R16, [R1+0x2008] ;  /* 0x0020080001107983 */ /* 0x000ee40000300a00 */
[----:B--2---:R-:W-:Y:S01]  /*304c0*/  IMAD.MOV.U32 R13, RZ, RZ, R15 ;  /* 0x000000ffff0d7224 */ /* 0x004fe200078e000f */
[C---:B---3--:R-:W-:Y:S11]  /*304d0*/  HMMA.16816.F32 R16, R8.reuse, R14, R16 ;  /* 0x0000000e0810723c */ /* 0x048ff60000001810 */
[----:B------:R-:W-:Y:S11]  /*304e0*/  @!UPT UIADD3 URZ, URZ, URZ, URZ ;  /* 0x0000003f3f3ff290 */ /* 0x000ff6000fffe03f */
[----:B------:R-:W-:Y:S01]  /*304f0*/  @!UPT UIADD3 URZ, URZ, URZ, URZ ;  /* 0x0000003f3f3ff290 */ /* 0x000fe2000fffe03f */
[----:B------:R0:W-:Y:S01]  /*30500*/  STL.64 [R1+0xce0], R16 ;  /* 0x000ce01001007387 */ /* 0x0001e20000100a00 */
[----:B------:R-:W-:Y:S02]  /*30510*/  STL.64 [R1+0xce8], R18 ;  /* 0x000ce81201007387 */ /* 0x000fe40000100a00 */
[----:B0-----:R-:W-:Y:S02]  /*30520*/  IMAD.MOV.U32 R16, RZ, RZ, R14 ;  /* 0x000000ffff107224 */ /* 0x001fe400078e000e */
[----:B------:R-:W2:Y:S01]  /*30530*/  LDL.LU.64 R14, [R1+0x2000] ;  /* 0x00200000010e7983 */ /* 0x000ea20000300a00 */
[----:B------:R-:W-:Y:S03]  /*30540*/  STL [R1+0x1ddc], R13 ;  /* 0x001ddc0d01007387 */ /* 0x000fe60000100800 */
[----:B--2---:R0:W-:Y:S04]  /*30550*/  STL.64 [R1+0x1ff8], R14 ;  /* 0x001ff80e01007387 */ /* 0x0041e80000100a00 */
[----:B0-----:R-:W2:Y:S01]  /*30560*/  LDL.64 R14, [R1+0x128] ;  /* 0x00012800010e7983 */ /* 0x001ea20000100a00 */
[----:B------:R0:W-:Y:S03]  /*30570*/  STL [R1+0x1dd8], R16 ;  /* 0x001dd81001007387 */ /* 0x0001e60000100800 */
        /* <DEDUP_REMOVED lines=10> */
[----:B-1----:R-:W-:Y:S02]  /*30620*/  IMAD.MOV.U32 R18, RZ, RZ, R14 ;  /* 0x000000ffff127224 */ /* 0x002fe400078e000e */
[----:B------:R-:W2:Y:S01]  /*30630*/  LDL.64 R14, [R1+0xf8] ;  /* 0x0000f800010e7983 */ /* 0x000ea20000100a00 */
[----:B------:R0:W-:Y:S02]  /*30640*/  STL [R1+0x1de4], R17 ;  /* 0x001de41101007387 */ /* 0x0001e40000100800 */
[----:B------:R1:W-:Y:S02]  /*30650*/  STL [R1+0x1de0], R18 ;  /* 0x001de01201007387 */ /* 0x0003e40000100800 */
[----:B------:R-:W3:Y:S01]  /*30660*/  LDL.LU R16, [R1+0x500] ;  /* 0x0005000001107983 */ /* 0x000ee20000300800 */
[----:B0-----:R-:W3:Y:S01]  /*30670*/  LDL.LU R17, [R1+0x504] ;  /* 0x0005040001117983 */ /* 0x001ee20000300800 */
[----:B-1----:R-:W3:Y:S02]  /*30680*/  LDL.LU R18, [R1+0x508] ;  /* 0x0005080001127983 */ /* 0x002ee40000300800 */
[----:B------:R-:W3:Y:S02]  /*30690*/  LDL.LU R19, [R1+0x50c] ;  /* 0x00050c0001137983 */ /* 0x000ee40000300800 */
[----:B----4-:R-:W-:Y:S01]  /*306a0*/  IMAD.MOV.U32 R28, RZ, RZ, R22 ;  /* 0x000000ffff1c7224 */ /* 0x010fe200078e0016 */
[C---:B---3--:R-:W-:Y:S11]  /*306b0*/  HMMA.16816.F32 R16, R8.reuse, R22, R16 ;  /* 0x000000160810723c */ /* 0x048ff60000001810 */
[----:B------:R-:W-:Y:S11]  /*306c0*/  @!UPT UIADD3 URZ, URZ, URZ, URZ ;  /* 0x0000003f3f3ff290 */ /* 0x000ff6000fffe03f */
[----:B------:R-:W-:Y:S01]  /*306d0*/  @!UPT UIADD3 URZ, URZ, URZ, URZ ;  /* 0x0000003f3f3ff290 */ /* 0x000fe2000fffe03f */
[----:B------:R-:W-:Y:S01]  /*306e0*/  STL.64 [R1+0xcc0], R16 ;  /* 0x000cc01001007387 */ /* 0x000fe20000100a00 */
[----:B------:R0:W-:Y:S02]  /*306f0*/  STL.64 [R1+0xcc8], R18 ;  /* 0x000cc81201007387 */ /* 0x0001e40000100a00 */
[----:B0-----:R-:W-:Y:S02]  /*30700*/  IMAD.MOV.U32 R19, RZ, RZ, R23 ;  /* 0x000000ffff137224 */ /* 0x001fe400078e0017 */
[----:B------:R-:W3:Y:S01]  /*30710*/  LDL.64 R22, [R1+0xd8] ;  /* 0x0000d80001167983 */ /* 0x000ee20000100a00 */
[----:B------:R-:W-:Y:S03]  /*30720*/  HMMA.16816.F32 R24, R8, R6, R24 ;  /* 0x000000060818723c */ /* 0x000fe60000001818 */
[----:B---3--:R0:W-:Y:S01]  /*30730*/  STL.64 [R1+0x1ff0], R22 ;  /* 0x001ff01601007387 */ /* 0x0081e20000100a00 */
[----:B------:R-:W3:Y:S02]  /*30740*/  LDL.LU R20, [R1+0x4d0] ;  /* 0x0004d00001147983 */ /* 0x000ee40000300800 */
[----:B------:R-:W3:Y:S01]  /*30750*/  LDL.LU R21, [R1+0x4d4] ;  /* 0x0004d40001157983 */ /* 0x000ee20000300800 */
[----:B0-----:R-:W3:Y:S01]  /*30760*/  LDL.LU R22, [R1+0x4d8] ;  /* 0x0004d80001167983 */ /* 0x001ee20000300800 */
[----:B------:R-:W3:Y:S02]  /*30770*/  LDL.LU R23, [R1+0x4dc] ;  /* 0x0004dc0001177983 */ /* 0x000ee40000300800 */
[----:B------:R-:W-:Y:S02]  /*30780*/  STL [R1+0x1dec], R19 ;  /* 0x001dec1301007387 */ /* 0x000fe40000100800 */
[----:B------:R-:W-:Y:S11]  /*30790*/  STL [R1+0x1de8], R28 ;  /* 0x001de81c01007387 */ /* 0x000ff60000100800 */
[----:B------:R-:W-:Y:S01]  /*307a0*/  STL.64 [R1+0xcb0], R24 ;  /* 0x000cb01801007387 */ /* 0x000fe20000100a00 */
[----:B------:R0:W-:Y:S03]  /*307b0*/  STL.64 [R1+0xcb8], R26 ;  /* 0x000cb81a01007387 */ /* 0x0001e60000100a00 */
[----:B0-----:R-:W4:Y:S01]  /*307c0*/  LDL.64 R26, [R1+0xb8] ;  /* 0x0000b800011a7983 */ /* 0x001f220000100a00 */
[----:B------:R-:W-:-:S02]  /*307d0*/  IMAD.MOV.U32 R16, RZ, RZ, R6 ;  /* 0x000000ffff107224 */ /* 0x000fc400078e0006 */
[----:B------:R-:W-:Y:S01]  /*307e0*/  IMAD.MOV.U32 R29, RZ, RZ, R7 ;  /* 0x000000ffff1d7224 */ /* 0x000fe200078e0007 */
[----:B----4-:R0:W-:Y:S04]  /*307f0*/  STL.64 [R1+0x1fe8], R26 ;  /* 0x001fe81a01007387 */ /* 0x0101e80000100a00 */
[----:B0-----:R-:W4:Y:S01]  /*30800*/  LDL.64 R26, [R1+0xc8] ;  /* 0x0000c800011a7983 */ /* 0x001f220000100a00 */
[----:B------:R-:W2:Y:S02]  /*30810*/  LDL.LU R4, [R1+0x490] ;  /* 0x0004900001047983 */ /* 0x000ea40000300800 */
[----:B------:R-:W2:Y:S02]  /*30820*/  LDL.LU R5, [R1+0x494] ;  /* 0x0004940001057983 */ /* 0x000ea40000300800 */
[----:B------:R-:W2:Y:S01]  /*30830*/  LDL.LU R6, [R1+0x498] ;  /* 0x0004980001067983 */ /* 0x000ea20000300800 */
[----:B------:R-:W2:Y:S04]  /*30840*/  LDL.LU R7, [R1+0x49c] ;  /* 0x00049c0001077983 */ /* 0x000ea80000300800 */
[----:B--2---:R-:W-:Y:S01]  /*30850*/  STL.64 [R1+0x1fe0], R6 ;  /* 0x001fe00601007387 */ /* 0x004fe20000100a00 */
[----:B------:R0:W-:Y:S03]  /*30860*/  STL.64 [R1+0x1fd8], R4 ;  /* 0x001fd80401007387 */ /* 0x0001e60000100a00 */
[----:B0-----:R-:W2:Y:S01]  /*30870*/  LDL.LU R4, [R1+0x4a0] ;  /* 0x0004a00001047983 */ /* 0x001ea20000300800 */
[----:B------:R-:W2:Y:S02]  /*30880*/  LDL.LU R5, [R1+0x4a4] ;  /* 0x0004a40001057983 */ /* 0x000ea40000300800 */
[----:B------:R-:W2:Y:S02]  /*30890*/  LDL.LU R6, [R1+0x4a8] ;  /* 0x0004a80001067983 */ /* 0x000ea40000300800 */
[----:B------:R-:W2:Y:S01]  /*308a0*/  LDL.LU R7, [R1+0x4ac] ;  /* 0x0004ac0001077983 */ /* 0x000ea20000300800 */
[----:B------:R-:W-:Y:S01]  /*308b0*/  STL [R1+0x1df4], R29 ;  /* 0x001df41d01007387 */ /* 0x000fe20000100800 */
[----:B------:R0:W-:Y:S03]  /*308c0*/  STL [R1+0x1df0], R16 ;  /* 0x001df01001007387 */ /* 0x0001e60000100800 */
[----:B0-----:R-:W2:Y:S01]  /*308d0*/  LDL.LU R16, [R1+0x4e0] ;  /* 0x0004e00001107983 */ /* 0x001ea20000300800 */
[----:B------:R-:W2:Y:S02]  /*308e0*/  LDL.LU R17, [R1+0x4e4] ;  /* 0x0004e40001117983 */ /* 0x000ea40000300800 */
[----:B------:R-:W2:Y:S02]  /*308f0*/  LDL.LU R18, [R1+0x4e8] ;  /* 0x0004e80001127983 */ /* 0x000ea40000300800 */
[----:B------:R-:W2:Y:S02]  /*30900*/  LDL.LU R19, [R1+0x4ec] ;  /* 0x0004ec0001137983 */ /* 0x000ea40000300800 */
[----:B------:R-:W-:Y:S01]  /*30910*/  IMAD.MOV.U32 R13, RZ, RZ, R15 ;  /* 0x000000ffff0d7224 */ /* 0x000fe200078e000f */
[C---:B--2---:R-:W-:Y:S11]  /*30920*/  HMMA.16816.F32 R16, R8.reuse, R14, R16 ;  /* 0x0000000e0810723c */ /* 0x044ff60000001810 */
[----:B------:R-:W-:Y:S11]  /*30930*/  @!UPT UIADD3 URZ, URZ, URZ, URZ ;  /* 0x0000003f3f3ff290 */ /* 0x000ff6000fffe03f */
[----:B------:R-:W-:Y:S01]  /*30940*/  @!UPT UIADD3 URZ, URZ, URZ, URZ ;  /* 0x0000003f3f3ff290 */ /* 0x000fe2000fffe03f */
[----:B------:R-:W-:Y:S01]  /*30950*/  STL.64 [R1+0xca0], R16 ;  /* 0x000ca01001007387 */ /* 0x000fe20000100a00 */
[----:B------:R0:W-:Y:S02]  /*30960*/  STL.64 [R1+0xca8], R18 ;  /* 0x000ca81201007387 */ /* 0x0001e40000100a00 */
[----:B0-----:R-:W-:Y:S02]  /*30970*/  IMAD.MOV.U32 R18, RZ, RZ, R14 ;  /* 0x000000ffff127224 */ /* 0x001fe400078e000e */
[----:B------:R-:W2:Y:S01]  /*30980*/  LDL.LU.64 R14, [R1+0x1ff8] ;  /* 0x001ff800010e7983 */ /* 0x000ea20000300a00 */
[----:B------:R-:W-:Y:S02]  /*30990*/  STL [R1+0x1dfc], R13 ;  /* 0x001dfc0d01007387 */ /* 0x000fe40000100800 */
[----:B------:R0:W-:Y:S02]  /*309a0*/  STL [R1+0x1df8], R18 ;  /* 0x001df81201007387 */ /* 0x0001e40000100800 */
[----:B0-----:R-:W3:Y:S02]  /*309b0*/  LDL.64 R18, [R1+0xe8] ;  /* 0x0000e80001127983 */ /* 0x001ee40000100a00 */
[----:B---3--:R-:W-:Y:S01]  /*309c0*/  HMMA.16816.F32 R20, R8, R18, R20 ;  /* 0x000000120814723c */ /* 0x008fe20000001814 */
[----:B------:R-:W-:-:S02]  /*309d0*/  IMAD.MOV.U32 R17, RZ, RZ, R19 ;  /* 0x000000ffff117224 */ /* 0x000fc400078e0013 */
[----:B------:R-:W-:Y:S11]  /*309e0*/  IMAD.MOV.U32 R28, RZ, RZ, R18 ;  /* 0x000000ffff1c7224 */ /* 0x000ff600078e0012 */
[----:B------:R-:W-:Y:S09]  /*309f0*/  @!UPT UIADD3 URZ, URZ, URZ, URZ ;  /* 0x0000003f3f3ff290 */ /* 0x000ff2000fffe03f */
[----:B------:R-:W-:Y:S01]  /*30a00*/  STL.64 [R1+0xc90], R20 ;  /* 0x000c901401007387 */ /* 0x000fe20000100a00 */
[----:B------:R0:W-:Y:S03]  /*30a10*/  STL.64 [R1+0xc98], R22 ;  /* 0x000c981601007387 */ /* 0x0001e60000100a00 */
[----:B0-----:R-:W3:Y:S01]  /*30a20*/  LDL.LU.64 R22, [R1+0x1ff0] ;  /* 0x001ff00001167983 */ /* 0x001ee20000300a00 */
[----:B------:R0:W-:Y:S02]  /*30a30*/  STL [R1+0x1e04], R17 ;  /* 0x001e041101007387 */ /* 0x0001e40000100800 */
[----:B------:R-:W3:Y:S01]  /*30a40*/  LDL.LU R16, [R1+0x4c0] ;  /* 0x0004c00001107983 */ /* 0x000ee20000300800 */
[----:B0-----:R-:W3:Y:S01]  /*30a50*/  LDL.LU R17, [R1+0x4c4] ;  /* 0x0004c40001117983 */ /* 0x001ee20000300800 */
[----:B------:R-:W3:Y:S02]  /*30a60*/  LDL.LU R18, [R1+0x4c8] ;  /* 0x0004c80001127983 */ /* 0x000ee40000300800 */
[----:B------:R-:W3:Y:S02]  /*30a70*/  LDL.LU R19, [R1+0x4cc] ;  /* 0x0004cc0001137983 */ /* 0x000ee40000300800 */
[----:B------:R-:W-:Y:S01]  /*30a80*/  STL [R1+0x1e00], R28 ;  /* 0x001e001c01007387 */ /* 0x000fe20000100800 */
[C---:B---3--:R-:W-:Y:S11]  /*30a90*/  HMMA.16816.F32 R16, R8.reuse, R22, R16 ;  /* 0x000000160810723c */ /* 0x048ff60000001810 */
[----:B------:R-:W-:Y:S11]  /*30aa0*/  @!UPT UIADD3 URZ, URZ, URZ, URZ ;  /* 0x0000003f3f3ff290 */ /* 0x000ff6000fffe03f */
[----:B------:R-:W-:Y:S01]  /*30ab0*/  @!UPT UIADD3 URZ, URZ, URZ, URZ ;  /* 0x0000003f3f3ff290 */ /* 0x000fe2000fffe03f */
[----:B------:R0:W-:Y:S01]  /*30ac0*/  STL.64 [R1+0xc80], R16 ;  /* 0x000c801001007387 */ /* 0x0001e20000100a00 */
[----:B------:R1:W-:Y:S02]  /*30ad0*/  STL.64 [R1+0xc88], R18 ;  /* 0x000c881201007387 */ /* 0x0003e40000100a00 */
[----:B0-----:R-:W-:Y:S02]  /*30ae0*/  IMAD.MOV.U32 R16, RZ, RZ, R22 ;  /* 0x000000ffff107224 */ /* 0x001fe400078e0016 */
[----:B-1----:R-:W-:Y:S02]  /*30af0*/  IMAD.MOV.U32 R19, RZ, RZ, R23 ;  /* 0x000000ffff137224 */ /* 0x002fe400078e0017 */
[----:B------:R-:W3:Y:S03]  /*30b00*/  LDL.64 R22, [R1+0x98] ;  /* 0x0000980001167983 */ /* 0x000ee60000100a00 */
[----:B------:R-:W-:Y:S02]  /*30b10*/  STL [R1+0x1e0c], R19 ;  /* 0x001e0c1301007387 */ /* 0x000fe40000100800 */
[----:B------:R0:W-:Y:S02]  /*30b20*/  STL [R1+0x1e08], R16 ;  /* 0x001e081001007387 */ /* 0x0001e40000100800 */
[----:B0-----:R-:W2:Y:S01]  /*30b30*/  LDL.LU R16, [R1+0x4b0] ;  /* 0x0004b00001107983 */ /* 0x001ea20000300800 */
[----:B------:R-:W2:Y:S02]  /*30b40*/  LDL.LU R17, [R1+0x4b4] ;  /* 0x0004b40001117983 */ /* 0x000ea40000300800 */
[----:B------:R-:W2:Y:S02]  /*30b50*/  LDL.LU R18, [R1+0x4b8] ;  /* 0x0004b80001127983 */ /* 0x000ea40000300800 */
[----:B------:R-:W2:Y:S02]  /*30b60*/  LDL.LU R19, [R1+0x4bc] ;  /* 0x0004bc0001137983 */ /* 0x000ea40000300800 */
[----:B----4-:R-:W-:Y:S01]  /*30b70*/  IMAD.MOV.U32 R29, RZ, RZ, R27 ;  /* 0x000000ffff1d7224 */ /* 0x010fe200078e001b */
        /* <DEDUP_REMOVED lines=9> */
[----:B------:R-:W3:Y:S01]  /*30c10*/  LDL.LU R16, [R1+0x480] ;  /* 0x0004800001107983 */ /* 0x000ee20000300800 */
[----:B------:R-:W3:Y:S04]  /*30c20*/  LDL.LU R17, [R1+0x484] ;  /* 0x0004840001117983 */ /* 0x000ee80000300800 */
[----:B0-----:R-:W3:Y:S01]  /*30c30*/  LDL.LU R18, [R1+0x488] ;  /* 0x0004880001127983 */ /* 0x001ee20000300800 */
[----:B------:R-:W3:Y:S01]  /*30c40*/  LDL.LU R19, [R1+0x48c] ;  /* 0x00048c0001137983 */ /* 0x000ee20000300800 */
[----:B--2---:R-:W-:Y:S11]  /*30c50*/  HMMA.16816.F32 R4, R8, R26, R4 ;  /* 0x0000001a0804723c */ /* 0x004ff60000001804 */
[----:B------:R-:W-:Y:S11]  /*30c60*/  @!UPT UIADD3 URZ, URZ, URZ, URZ ;  /* 0x0000003f3f3ff290 */ /* 0x000ff6000fffe03f */
[----:B------:R-:W-:Y:S01]  /*30c70*/  @!UPT UIADD3 URZ, URZ, URZ, URZ ;  /* 0x0000003f3f3ff290 */ /* 0x000fe2000fffe03f */
[----:B------:R-:W-:Y:S01]  /*30c80*/  STL.64 [R1+0xc60], R4 ;  /* 0x000c600401007387 */ /* 0x000fe20000100a00 */
[----:B------:R0:W-:Y:S03]  /*30c90*/  STL.64 [R1+0xc68], R6 ;  /* 0x000c680601007387 */ /* 0x0001e60000100a00 */
[----:B0-----:R-:W2:Y:S01]  /*30ca0*/  LDL.LU.64 R6, [R1+0x1fe0] ;  /* 0x001fe00001067983 */ /* 0x001ea20000300a00 */
[----:B------:R-:W2:Y:S02]  /*30cb0*/  LDL.LU.64 R4, [R1+0x1fd8] ;  /* 0x001fd80001047983 */ /* 0x000ea40000300a00 */
[----:B------:R-:W-:Y:S02]  /*30cc0*/  IMAD.MOV.U32 R13, RZ, RZ, R27 ;  /* 0x000000ffff0d7224 */ /* 0x000fe400078e001b */
[----:B------:R-:W-:-:S03]  /*30cd0*/  IMAD.MOV.U32 R28, RZ, RZ, R26 ;  /* 0x000000ffff1c7224 */ /* 0x000fc600078e001a */
[----:B------:R-:W-:Y:S02]  /*30ce0*/  STL [R1+0x1e1c], R13 ;  /* 0x001e1c0d01007387 */ /* 0x000fe40000100800 */
[----:B------:R-:W-:Y:S02]  /*30cf0*/  STL [R1+0x1e18], R28 ;  /* 0x001e181c01007387 */ /* 0x000fe40000100800 */
[----:B------:R0:W-:Y:S02]  /*30d00*/  STL.64 [R1+0x1fc0], R14 ;  /* 0x001fc00e01007387 */ /* 0x0001e40000100a00 */
[----:B------:R-:W4:Y:S01]  /*30d10*/  LDL.LU R24, [R1+0x420] ;  /* 0x0004200001187983 */ /* 0x000f220000300800 */
[C---:B--2---:R-:W-:Y:S11]  /*30d20*/  HMMA.16816.F32 R4, R8.reuse, R14, R4 ;  /* 0x0000000e0804723c */ /* 0x044ff60000001804 */
[----:B------:R-:W-:Y:S11]  /*30d30*/  @!UPT UIADD3 URZ, URZ, URZ, URZ ;  /* 0x0000003f3f3ff290 */ /* 0x000ff6000fffe03f */
[----:B------:R-:W-:Y:S01]  /*30d40*/  @!UPT UIADD3 URZ, URZ, URZ, URZ ;  /* 0x0000003f3f3ff290 */ /* 0x000fe2000fffe03f */
[----:B------:R-:W-:Y:S01]  /*30d50*/  STL.64 [R1+0xc50], R4 ;  /* 0x000c500401007387 */ /* 0x000fe20000100a00 */
[----:B------:R1:W-:Y:S02]  /*30d60*/  STL.64 [R1+0xc58], R6 ;  /* 0x000c580601007387 */ /* 0x0003e40000100a00 */
[----:B------:R-:W4:Y:S02]  /*30d70*/  LDL.LU R25, [R1+0x424] ;  /* 0x0004240001197983 */ /* 0x000f240000300800 */
[----:B------:R-:W2:Y:S01]  /*30d80*/  LDL.LU R26, [R1+0x428] ;  /* 0x00042800011a7983 */ /* 0x000ea20000300800 */
[----:B------:R-:W2:Y:S01]  /*30d90*/  LDL.LU R27, [R1+0x42c] ;  /* 0x00042c00011b7983 */ /* 0x000ea20000300800 */
[----:B0-----:R-:W2:Y:S03]  /*30da0*/  LDL.64 R14, [R1+0x78] ;  /* 0x00007800010e7983 */ /* 0x001ea60000100a00 */
[----:B--2---:R0:W-:Y:S01]  /*30db0*/  STL.64 [R1+0x1fd0], R14 ;  /* 0x001fd00e01007387 */ /* 0x0041e20000100a00 */
[----:B-1----:R-:W2:Y:S03]  /*30dc0*/  LDL.64 R6, [R1+0x68] ;  /* 0x0000680001067983 */ /* 0x002ea60000100a00 */
[----:B0-----:R-:W4:Y:S01]  /*30dd0*/  LDL.64 R14, [R1+0x88] ;  /* 0x00008800010e7983 */ /* 0x001f220000100a00 */
[----:B---3--:R-:W-:Y:S03]  /*30de0*/  HMMA.16816.F32 R16, R8, R22, R16 ;  /* 0x000000160810723c */ /* 0x008fe60000001810 */
[----:B--2---:R0:W-:Y:S01]  /*30df0*/  STL.64 [R1+0x1fc8], R6 ;  /* 0x001fc80601007387 */ /* 0x0041e20000100a00 */
[----:B------:R-:W2:Y:S02]  /*30e00*/  LDL.LU R4, [R1+0x460] ;  /* 0x0004600001047983 */ /* 0x000ea40000300800 */
[----:B------:R-:W2:Y:S01]  /*30e10*/  LDL.LU R5, [R1+0x464] ;  /* 0x0004640001057983 */ /* 0x000ea20000300800 */
[----:B0-----:R-:W2:Y:S01]  /*30e20*/  LDL.LU R6, [R1+0x468] ;  /* 0x0004680001067983 */ /* 0x001ea20000300800 */
[----:B------:R-:W2:Y:S02]  /*30e30*/  LDL.LU R7, [R1+0x46c] ;  /* 0x00046c0001077983 */ /* 0x000ea40000300800 */
[----:B------:R0:W-:Y:S02]  /*30e40*/  STL.64 [R1+0x1f88], R26 ;  /* 0x001f881a01007387 */ /* 0x0001e40000100a00 */
[----:B----4-:R-:W-:Y:S01]  /*30e50*/  STL.64 [R1+0x1f80], R24 ;  /* 0x001f801801007387 */ /* 0x010fe20000100a00 */
[----:B0-----:R-:W3:Y:S04]  /*30e60*/  LDL.64 R26, [R1+0x48] ;  /* 0x00004800011a7983 */ /* 0x001ee80000100a00 */
[----:B---3--:R0:W-:Y:S04]  /*30e70*/  STL.64 [R1+0x1fa0], R26 ;  /* 0x001fa01a01007387 */ /* 0x0081e80000100a00 */
[----:B0-----:R-:W3:Y:S02]  /*30e80*/  LDL.64 R26, [R1+0x58] ;  /* 0x00005800011a7983 */ /* 0x001ee40000100a00 */
[----:B------:R0:W-:Y:S02]  /*30e90*/  STL.64 [R1+0xc40], R16 ;  /* 0x000c401001007387 */ /* 0x0001e40000100a00 */
[----:B------:R-:W-:Y:S02]  /*30ea0*/  STL.64 [R1+0xc48], R18 ;  /* 0x000c481201007387 */ /* 0x000fe40000100a00 */
[----:B------:R-:W4:Y:S01]  /*30eb0*/  LDL.LU R20, [R1+0x410] ;  /* 0x0004100001147983 */ /* 0x000f220000300800 */
[----:B------:R-:W4:Y:S01]  /*30ec0*/  LDL.LU R21, [R1+0x414] ;  /* 0x0004140001157983 */ /* 0x000f220000300800 */
[----:B0-----:R-:W-:-:S02]  /*30ed0*/  IMAD.MOV.U32 R16, RZ, RZ, R22 ;  /* 0x000000ffff107224 */ /* 0x001fc400078e0016 */
[----:B------:R-:W-:Y:S01]  /*30ee0*/  IMAD.MOV.U32 R17, RZ, RZ, R23 ;  /* 0x000000ffff117224 */ /* 0x000fe200078e0017 */
[----:B------:R-:W2:Y:S01]  /*30ef0*/  LDL.LU R22, [R1+0x418] ;  /* 0x0004180001167983 */ /* 0x000ea20000300800 */
[----:B------:R-:W2:Y:S03]  /*30f00*/  LDL.LU R23, [R1+0x41c] ;  /* 0x00041c0001177983 */ /* 0x000ea60000300800 */
[----:B--2---:R-:W-:Y:S01]  /*30f10*/  STL.64 [R1+0x1f98], R22 ;  /* 0x001f981601007387 */ /* 0x004fe20000100a00 */
[----:B----4-:R0:W-:Y:S03]  /*30f20*/  STL.64 [R1+0x1f90], R20 ;  /* 0x001f901401007387 */ /* 0x0101e60000100a00 */
[----:B0-----:R-:W2:Y:S01]  /*30f30*/  LDL.LU R20, [R1+0x430] ;  /* 0x0004300001147983 */ /* 0x001ea20000300800 */
[----:B------:R-:W2:Y:S02]  /*30f40*/  LDL.LU R21, [R1+0x434] ;  /* 0x0004340001157983 */ /* 0x000ea40000300800 */
[----:B------:R-:W4:Y:S02]  /*30f50*/  LDL.LU R22, [R1+0x438] ;  /* 0x0004380001167983 */ /* 0x000f240000300800 */
[----:B------:R-:W4:Y:S02]  /*30f60*/  LDL.LU R23, [R1+0x43c] ;  /* 0x00043c0001177983 */ /* 0x000f240000300800 */
[----:B----4-:R-:W-:Y:S01]  /*30f70*/  STL.64 [R1+0x1fb0], R22 ;  /* 0x001fb01601007387 */ /* 0x010fe20000100a00 */
[----:B--2---:R0:W-:Y:S03]  /*30f80*/  STL.64 [R1+0x1fa8], R20 ;  /* 0x001fa81401007387 */ /* 0x0041e60000100a00 */
[----:B0-----:R-:W3:Y:S01]  /*30f90*/  LDL.LU R20, [R1+0x440] ;  /* 0x0004400001147983 */ /* 0x001ee20000300800 */
[----:B------:R-:W3:Y:S02]  /*30fa0*/  LDL.LU R21, [R1+0x444] ;  /* 0x0004440001157983 */ /* 0x000ee40000300800 */
[----:B------:R-:W3:Y:S02]  /*30fb0*/  LDL.LU R22, [R1+0x448] ;  /* 0x0004480001167983 */ /* 0x000ee40000300800 */
[----:B------:R-:W3:Y:S01]  /*30fc0*/  LDL.LU R23, [R1+0x44c] ;  /* 0x00044c0001177983 */ /* 0x000ee20000300800 */
[----:B------:R-:W-:Y:S01]  /*30fd0*/  STL [R1+0x1e24], R17 ;  /* 0x001e241101007387 */ /* 0x000fe20000100800 */
        /* <DEDUP_REMOVED lines=8> */
[----:B------:R-:W-:Y:S01]  /*31060*/  STL.64 [R1+0xc30], R16 ;  /* 0x000c301001007387 */ /* 0x000fe20000100a00 */
[----:B------:R0:W-:Y:S02]  /*31070*/  STL.64 [R1+0xc38], R18 ;  /* 0x000c381201007387 */ /* 0x0001e40000100a00 */
[----:B0-----:R-:W-:Y:S02]  /*31080*/  IMAD.MOV.U32 R18, RZ, RZ, R14 ;  /* 0x000000ffff127224 */ /* 0x001fe400078e000e */
[----:B------:R-:W-:Y:S02]  /*31090*/  IMAD.MOV.U32 R19, RZ, RZ, R15 ;  /* 0x000000ffff137224 */ /* 0x000fe400078e000f */
[----:B------:R-:W2:Y:S03]  /*310a0*/  LDL.LU.64 R14, [R1+0x1fd0] ;  /* 0x001fd000010e7983 */ /* 0x000ea60000300a00 */
[----:B------:R-:W-:Y:S02]  /*310b0*/  STL [R1+0x1e2c], R19 ;  /* 0x001e2c1301007387 */ /* 0x000fe40000100800 */
[----:B------:R0:W-:Y:S02]  /*310c0*/  STL [R1+0x1e28], R18 ;  /* 0x001e281201007387 */ /* 0x0001e40000100800 */
[----:B------:R-:W4:Y:S01]  /*310d0*/  LDL.LU R16, [R1+0x450] ;  /* 0x0004500001107983 */ /* 0x000f220000300800 */
[----:B------:R-:W4:Y:S04]  /*310e0*/  LDL.LU R17, [R1+0x454] ;  /* 0x0004540001117983 */ /* 0x000f280000300800 */
[----:B0-----:R-:W4:Y:S01]  /*310f0*/  LDL.LU R18, [R1+0x458] ;  /* 0x0004580001127983 */ /* 0x001f220000300800 */
[----:B------:R-:W4:Y:S01]  /*31100*/  LDL.LU R19, [R1+0x45c] ;  /* 0x00045c0001137983 */ /* 0x000f220000300800 */
[C---:B--2---:R-:W-:Y:S11]  /*31110*/  HMMA.16816.F32 R4, R8.reuse, R14, R4 ;  /* 0x0000000e0804723c */ /* 0x044ff60000001804 */
[----:B------:R-:W-:Y:S11]  /*31120*/  @!UPT UIADD3 URZ, URZ, URZ, URZ ;  /* 0x0000003f3f3ff290 */ /* 0x000ff6000fffe03f */
[----:B------:R-:W-:Y:S01]  /*31130*/  @!UPT UIADD3 URZ, URZ, URZ, URZ ;  /* 0x0000003f3f3ff290 */ /* 0x000fe2000fffe03f */
[----:B------:R-:W-:Y:S01]  /*31140*/  STL.64 [R1+0xc20], R4 ;  /* 0x000c200401007387 */ /* 0x000fe20000100a00 */
[----:B------:R0:W-:Y:S03]  /*31150*/  STL.64 [R1+0xc28], R6 ;  /* 0x000c280601007387 */ /* 0x0001e60000100a00 */
[----:B0-----:R-:W4:Y:S01]  /*31160*/  LDL.LU.64 R6, [R1+0x1fc8] ;  /* 0x001fc80001067983 */ /* 0x001f220000300a00 */
[C---:B---3--:R-:W-:Y:S01]  /*31170*/  HMMA.16816.F32 R20, R8.reuse, R26, R20 ;  /* 0x0000001a0814723c */ /* 0x048fe20000001814 */
[----:B------:R-:W-:Y:S02]  /*31180*/  IMAD.MOV.U32 R29, RZ, RZ, R15 ;  /* 0x000000ffff1d7224 */ /* 0x000fe400078e000f */
[----:B------:R-:W-:Y:S02]  /*31190*/  IMAD.MOV.U32 R28, RZ, RZ, R14 ;  /* 0x000000ffff1c7224 */ /* 0x000fe400078e000e */
[----:B------:R-:W2:Y:S01]  /*311a0*/  LDL.LU.64 R14, [R1+0x1fc0] ;  /* 0x001fc000010e7983 */ /* 0x000ea20000300a00 */
[----:B------:R-:W-:Y:S02]  /*311b0*/  STL [R1+0x1e34], R29 ;  /* 0x001e341d01007387 */ /* 0x000fe40000100800 */
[----:B------:R-:W-:Y:S01]  /*311c0*/  STL [R1+0x1e30], R28 ;  /* 0x001e301c01007387 */ /* 0x000fe20000100800 */
[----:B----4-:R-:W-:Y:S01]  /*311d0*/  HMMA.16816.F32 R16, R8, R6, R16 ;  /* 0x000000060810723c */ /* 0x010fe20000001810 */
[----:B------:R-:W-:Y:S11]  /*311e0*/  IMAD.MOV.U32 R13, RZ, RZ, R7 ;  /* 0x000000ffff0d7224 */ /* 0x000ff600078e0007 */
[----:B------:R-:W-:Y:S11]  /*311f0*/  @!UPT UIADD3 URZ, URZ, URZ, URZ ;  /* 0x0000003f3f3ff290 */ /* 0x000ff6000fffe03f */
[----:B------:R0:W-:Y:S01]  /*31200*/  STL.64 [R1+0xc10], R16 ;  /* 0x000c101001007387 */ /* 0x0001e20000100a00 */
[----:B------:R1:W-:Y:S02]  /*31210*/  STL.64 [R1+0xc18], R18 ;  /* 0x000c181201007387 */ /* 0x0003e40000100a00 */
[----:B------:R-:W3:Y:S02]  /*31220*/  LDL.LU.64 R4, [R1+0x1fb8] ;  /* 0x001fb80001047983 */ /* 0x000ee40000300a00 */
[----:B0-----:R-:W-:Y:S02]  /*31230*/  IMAD.MOV.U32 R16, RZ, RZ, R6 ;  /* 0x000000ffff107224 */ /* 0x001fe400078e0006 */
[----:B------:R-:W4:Y:S01]  /*31240*/  LDL.64 R6, [R1+0x18] ;  /* 0x0000180001067983 */ /* 0x000f220000100a00 */
[----:B------:R-:W-:Y:S02]  /*31250*/  STL.64 [R1+0xc00], R20 ;  /* 0x000c001401007387 */ /* 0x000fe40000100a00 */
[----:B------:R0:W-:Y:S02]  /*31260*/  STL.64 [R1+0xc08], R22 ;  /* 0x000c081601007387 */ /* 0x0001e40000100a00 */
[----:B-1----:R-:W-:-:S02]  /*31270*/  IMAD.MOV.U32 R18, RZ, RZ, R26 ;  /* 0x000000ffff127224 */ /* 0x002fc400078e001a */
[----:B------:R-:W-:Y:S01]  /*31280*/  IMAD.MOV.U32 R17, RZ, RZ, R27 ;  /* 0x000000ffff117224 */ /* 0x000fe200078e001b */
[----:B0-----:R-:W2:Y:S01]  /*31290*/  LDL.LU.64 R22, [R1+0x1fb0] ;  /* 0x001fb00001167983 */ /* 0x001ea20000300a00 */
[----:B------:R-:W2:Y:S02]  /*312a0*/  LDL.LU.64 R20, [R1+0x1fa8] ;  /* 0x001fa80001147983 */ /* 0x000ea40000300a00 */
[----:B------:R-:W2:Y:S02]  /*312b0*/  LDL.LU.64 R26, [R1+0x1fa0] ;  /* 0x001fa000011a7983 */ /* 0x000ea40000300a00 */
[C---:B--2---:R-:W-:Y:S01]  /*312c0*/  HMMA.16816.F32 R20, R8.reuse, R26, R20 ;  /* 0x0000001a0814723c */ /* 0x044fe20000001814 */
[----:B------:R-:W-:Y:S02]  /*312d0*/  IMAD.MOV.U32 R19, RZ, RZ, R27 ;  /* 0x000000ffff137224 */ /* 0x000fe400078e001b */
[----:B------:R-:W-:Y:S11]  /*312e0*/  IMAD.MOV.U32 R28, RZ, RZ, R26 ;  /* 0x000000ffff1c7224 */ /* 0x000ff600078e001a */
[----:B------:R-:W-:Y:S09]  /*312f0*/  @!UPT UIADD3 URZ, URZ, URZ, URZ ;  /* 0x0000003f3f3ff290 */ /* 0x000ff2000fffe03f */
[----:B------:R-:W-:Y:S01]  /*31300*/  STL.64 [R1+0xbf0], R20 ;  /* 0x000bf01401007387 */ /* 0x000fe20000100a00 */
[----:B------:R0:W-:Y:S03]  /*31310*/  STL.64 [R1+0xbf8], R22 ;  /* 0x000bf81601007387 */ /* 0x0001e60000100a00 */
[----:B0-----:R-:W2:Y:S01]  /*31320*/  LDL.LU.64 R22, [R1+0x1f98] ;  /* 0x001f980001167983 */ /* 0x001ea20000300a00 */
[----:B------:R-:W2:Y:S02]  /*31330*/  LDL.LU.64 R20, [R1+0x1f90] ;  /* 0x001f900001147983 */ /* 0x000ea40000300a00 */
[----:B------:R-:W2:Y:S02]  /*31340*/  LDL.LU.64 R26, [R1+0x1f88] ;  /* 0x001f8800011a7983 */ /* 0x000ea40000300a00 */
[----:B------:R-:W2:Y:S01]  /*31350*/  LDL.LU.64 R24, [R1+0x1f80] ;  /* 0x001f800001187983 */ /* 0x000ea20000300a00 */
[----:B------:R0:W-:Y:S01]  /*31360*/  STL.64 [R1+0x1e40], R18 ;  /* 0x001e401201007387 */ /* 0x0001e20000100a00 */
[----:B------:R-:W-:Y:S03]  /*31370*/  STL.64 [R1+0x1e38], R16 ;  /* 0x001e381001007387 */ /* 0x000fe60000100a00 */
[----:B0-----:R-:W2:Y:S02]  /*31380*/  LDL.64 R18, [R1+0x38] ;  /* 0x0000380001127983 */ /* 0x001ea40000100a00 */
[----:B--2---:R-:W-:Y:S11]  /*31390*/  HMMA.16816.F32 R24, R8, R18, R24 ;  /* 0x000000120818723c */ /* 0x004ff60000001818 */
[----:B------:R-:W-:Y:S11]  /*313a0*/  @!UPT UIADD3 URZ, URZ, URZ, URZ ;  /* 0x0000003f3f3ff290 */ /* 0x000ff6000fffe03f */
[----:B------:R-:W-:Y:S01]  /*313b0*/  @!UPT UIADD3 URZ, URZ, URZ, URZ ;  /* 0x0000003f3f3ff290 */ /* 0x000fe2000fffe03f */
[----:B------:R-:W-:Y:S01]  /*313c0*/  STL.64 [R1+0xbe0], R24 ;  /* 0x000be01801007387 */ /* 0x000fe20000100a00 */
[----:B------:R0:W-:Y:S03]  /*313d0*/  STL.64 [R1+0xbe8], R26 ;  /* 0x000be81a01007387 */ /* 0x0001e60000100a00 */
[----:B0-----:R-:W2:Y:S01]  /*313e0*/  LDL.LU R26, [R1+0x1f78] ;  /* 0x001f7800011a7983 */ /* 0x001ea20000300800 */
[----:B------:R-:W3:Y:S02]  /*313f0*/  LDL.LU.64 R24, [R1+0x1f70] ;  /* 0x001f700001187983 */ /* 0x000ee40000300a00 */
[----:B------:R-:W-:Y:S02]  /*31400*/  IMAD.MOV.U32 R12, RZ, RZ, R18 ;  /* 0x000000ffff0c7224 */ /* 0x000fe400078e0012 */
[----:B------:R-:W-:Y:S02]  /*31410*/  IMAD.MOV.U32 R2, RZ, RZ, R19 ;  /* 0x000000ffff027224 */ /* 0x000fe400078e0013 */
[----:B--2---:R-:W-:-:S02]  /*31420*/  IMAD.MOV.U32 R18, RZ, RZ, R26 ;  /* 0x000000ffff127224 */ /* 0x004fc400078e001a */
[----:B---3--:R-:W-:-:S05]  /*31430*/  IMAD.MOV.U32 R19, RZ, RZ, R24 ;  /* 0x000000ffff137224 */ /* 0x008fca00078e0018 */
[----:B------:R0:W-:Y:S04]  /*31440*/  STL.64 [R1+0x1e58], R18 ;  /* 0x001e581201007387 */ /* 0x0001e80000100a00 */
[----:B0-----:R-:W2:Y:S01]  /*31450*/  LDL.64 R18, [R1+0x28] ;  /* 0x0000280001127983 */ /* 0x001ea20000100a00 */
[----:B------:R0:W-:Y:S02]  /*31460*/  STL.64 [R1+0x1d00], R14 ;  /* 0x001d000e01007387 */ /* 0x0001e40000100a00 */
[----:B------:R1:W-:Y:S01]  /*31470*/  STL [R1+0x1cf8], R12 ;  /* 0x001cf80c01007387 */ /* 0x0003e20000100800 */
[----:B--2---:R-:W-:Y:S01]  /*31480*/  HMMA.16816.F32 R20, R8, R18, R20 ;  /* 0x000000120814723c */ /* 0x004fe20000001814 */
[----:B0-----:R-:W-:Y:S02]  /*31490*/  IMAD.MOV.U32 R14, RZ, RZ, R18 ;  /* 0x000000ffff0e7224 */ /* 0x001fe400078e0012 */
[----:B-1----:R-:W-:-:S04]  /*314a0*/  IMAD.MOV.U32 R12, RZ, RZ, R19 ;  /* 0x000000ffff0c7224 */ /* 0x002fc800078e0013 */
[----:B------:R-:W-:Y:S02]  /*314b0*/  IMAD.MOV.U32 R18, RZ, RZ, R5 ;  /* 0x000000ffff127224 */ /* 0x000fe400078e0005 */
[----:B------:R-:W-:Y:S11]  /*314c0*/  IMAD.MOV.U32 R19, RZ, RZ, R4 ;  /* 0x000000ffff137224 */ /* 0x000ff600078e0004 */
[----:B------:R-:W-:Y:S03]  /*314d0*/  @!UPT UIADD3 URZ, URZ, URZ, URZ ;  /* 0x0000003f3f3ff290 */ /* 0x000fe6000fffe03f */
[----:B------:R-:W-:Y:S01]  /*314e0*/  STL.64 [R1+0xbd0], R20 ;  /* 0x000bd01401007387 */ /* 0x000fe20000100a00 */
[----:B------:R0:W-:Y:S03]  /*314f0*/  STL.64 [R1+0xbd8], R22 ;  /* 0x000bd81601007387 */ /* 0x0001e60000100a00 */
[----:B0-----:R-:W2:Y:S01]  /*31500*/  LDL.LU.64 R22, [R1+0x1f68] ;  /* 0x001f680001167983 */ /* 0x001ea20000300a00 */
[----:B------:R-:W3:Y:S02]  /*31510*/  LDL.LU.64 R20, [R1+0x1f60] ;  /* 0x001f600001147983 */ /* 0x000ee40000300a00 */
[----:B------:R0:W-:Y:S02]  /*31520*/  STL.64 [R1+0x1e70], R18 ;  /* 0x001e701201007387 */ /* 0x0001e40000100a00 */
[----:B------:R-:W2:Y:S01]  /*31530*/  LDL.LU R16, [R1+0x3c0] ;  /* 0x0003c00001107983 */ /* 0x000ea20000300800 */
[----:B------:R-:W2:Y:S04]  /*31540*/  LDL.LU R17, [R1+0x3c4] ;  /* 0x0003c40001117983 */ /* 0x000ea80000300800 */
[----:B0-----:R-:W2:Y:S01]  /*31550*/  LDL.LU R18, [R1+0x3c8] ;  /* 0x0003c80001127983 */ /* 0x001ea20000300800 */
[----:B------:R-:W2:Y:S03]  /*31560*/  LDL.LU R19, [R1+0x3cc] ;  /* 0x0003cc0001137983 */ /* 0x000ea60000300800 */
[----:B--2---:R3:W-:Y:S01]  /*31570*/  STL.64 [R1+0x1e80], R18 ;  /* 0x001e801201007387 */ /* 0x0047e20000100a00 */
[----:B------:R0:W-:Y:S02]  /*31580*/  STL.64 [R1+0x1e78], R16 ;  /* 0x001e781001007387 */ /* 0x0001e40000100a00 */
[----:B---3--:R-:W-:-:S02]  /*31590*/  IMAD.MOV.U32 R18, RZ, RZ, R20 ;  /* 0x000000ffff127224 */ /* 0x008fc400078e0014 */
[----:B------:R-:W-:Y:S02]  /*315a0*/  IMAD.MOV.U32 R19, RZ, RZ, R0 ;  /* 0x000000ffff137224 */ /* 0x000fe400078e0000 */
[----:B0-----:R-:W-:Y:S02]  /*315b0*/  IMAD.MOV.U32 R16, RZ, RZ, R22 ;  /* 0x000000ffff107224 */ /* 0x001fe400078e0016 */
[----:B------:R-:W-:Y:S01]  /*315c0*/  IMAD.MOV.U32 R17, RZ, RZ, R23 ;  /* 0x000000ffff117224 */ /* 0x000fe200078e0017 */
[----:B------:R0:W-:Y:S01]  /*315d0*/  STL.64 [R1+0x1e98], R18 ;  /* 0x001e981201007387 */ /* 0x0001e20000100a00 */
[----:B------:R-:W2:Y:S02]  /*315e0*/  LDL.LU R22, [R1+0x1f58] ;  /* 0x001f580001167983 */ /* 0x000ea40000300800 */
[----:B------:R-:W2:Y:S01]  /*315f0*/  LDL.LU R23, [R1+0x1f54] ;  /* 0x001f540001177983 */ /* 0x000ea20000300800 */
[----:B0-----:R-:W3:Y:S01]  /*31600*/  LDL.LU R18, [R1+0x408] ;  /* 0x0004080001127983 */ /* 0x001ee20000300800 */
[----:B------:R-:W3:Y:S02]  /*31610*/  LDL.LU R19, [R1+0x40c] ;  /* 0x00040c0001137983 */ /* 0x000ee40000300800 */
[----:B------:R-:W2:Y:S02]  /*31620*/  LDL R0, [R1+0x1644] ;  /* 0x0016440001007983 */ /* 0x000ea40000100800 */
[----:B----4-:R-:W-:-:S02]  /*31630*/  IMAD.MOV.U32 R20, RZ, RZ, R6 ;  /* 0x000000ffff147224 */ /* 0x010fc400078e0006 */
[----:B------:R-:W-:Y:S01]  /*31640*/  IMAD.MOV.U32 R15, RZ, RZ, R7 ;  /* 0x000000ffff0f7224 */ /* 0x000fe200078e0007 */
[----:B---3--:R-:W-:Y:S11]  /*31650*/  HMMA.16816.F32 R16, R8, R6, R16 ;  /* 0x000000060810723c */ /* 0x008ff60000001810 */
[----:B------:R-:W-:Y:S11]  /*31660*/  @!UPT UIADD3 URZ, URZ, URZ, URZ ;  /* 0x0000003f3f3ff290 */ /* 0x000ff6000fffe03f */
[----:B------:R-:W-:Y:S01]  /*31670*/  @!UPT UIADD3 URZ, URZ, URZ, URZ ;  /* 0x0000003f3f3ff290 */ /* 0x000fe2000fffe03f */
[----:B------:R-:W-:Y:S01]  /*31680*/  STL.64 [R1+0xbc0], R16 ;  /* 0x000bc01001007387 */ /* 0x000fe20000100a00 */
[----:B------:R0:W-:Y:S02]  /*31690*/  STL.64 [R1+0xbc8], R18 ;  /* 0x000bc81201007387 */ /* 0x0001e40000100a00 */
[----:B--2---:R-:W-:Y:S02]  /*316a0*/  STL.64 [R1+0x1f38], R22 ;  /* 0x001f381601007387 */ /* 0x004fe40000100a00 */
[----:B------:R-:W-:Y:S02]  /*316b0*/  STL [R1+0x1f30], R20 ;  /* 0x001f301401007387 */ /* 0x000fe40000100800 */
[----:B0-----:R-:W-:Y:S02]  /*316c0*/  IMAD.MOV.U32 R18, RZ, RZ, R25 ;  /* 0x000000ffff127224 */ /* 0x001fe400078e0019 */
[----:B------:R-:W-:Y:S01]  /*316d0*/  IMAD.MOV.U32 R19, RZ, RZ, R21 ;  /* 0x000000ffff137224 */ /* 0x000fe200078e0015 */
[----:B------:R-:W2:Y:S01]  /*316e0*/  LDL.LU R25, [R1+0x1f50] ;  /* 0x001f500001197983 */ /* 0x000ea20000300800 */
[----:B------:R-:W3:Y:S03]  /*316f0*/  LDL.LU R21, [R1+0x1f4c] ;  /* 0x001f4c0001157983 */ /* 0x000ee60000300800 */
[----:B------:R-:W-:Y:S01]  /*31700*/  STL.64 [R1+0x1eb0], R18 ;  /* 0x001eb01201007387 */ /* 0x000fe20000100a00 */
[----:B------:R-:W-:Y:S02]  /*31710*/  STL.64 [R1+0x1e50], R14 ;  /* 0x001e500e01007387 */ /* 0x000fe40000100a00 */
[----:B------:R0:W-:Y:S02]  /*31720*/  STL.64 [R1+0x1e48], R12 ;  /* 0x001e480c01007387 */ /* 0x0001e40000100a00 */
[----:B0-----:R-:W4:Y:S01]  /*31730*/  LDL.LU R12, [R1+0x630] ;  /* 0x00063000010c7983 */ /* 0x001f220000300800 */
[----:B------:R-:W4:Y:S02]  /*31740*/  LDL.LU R13, [R1+0x634] ;  /* 0x00063400010d7983 */ /* 0x000f240000300800 */
[----:B------:R-:W2:Y:S02]  /*31750*/  LDL.LU R14, [R1+0x638] ;  /* 0x00063800010e7983 */ /* 0x000ea40000300800 */
[----:B------:R-:W2:Y:S01]  /*31760*/  LDL.LU R15, [R1+0x63c] ;  /* 0x00063c00010f7983 */ /* 0x000ea20000300800 */
[----:B------:R-:W2:Y:S04]  /*31770*/  LDL R18, [R1+0x1a8] ;  /* 0x0001a80001127983 */ /* 0x000ea80000100800 */
[----:B------:R-:W2:Y:S04]  /*31780*/  LDL R19, [R1+0x1ac] ;  /* 0x0001ac0001137983 */ /* 0x000ea80000100800 */
[----:B--2---:R3:W-:Y:S01]  /*31790*/  STL.64 [R1+0x1ec8], R18 ;  /* 0x001ec81201007387 */ /* 0x0047e20000100a00 */
[----:B------:R-:W-:Y:S02]  /*317a0*/  STL.64 [R1+0x1e68], R14 ;  /* 0x001e680e01007387 */ /* 0x000fe40000100a00 */
[----:B----4-:R0:W-:Y:S02]  /*317b0*/  STL.64 [R1+0x1e60], R12 ;  /* 0x001e600c01007387 */ /* 0x0101e40000100a00 */
[----:B---3--:R-:W-:-:S02]  /*317c0*/  IMAD.MOV.U32 R18, RZ, RZ, R21 ;  /* 0x000000ffff127224 */ /* 0x008fc400078e0015 */
[----:B------:R-:W-:Y:S01]  /*317d0*/  IMAD.MOV.U32 R19, RZ, RZ, R25 ;  /* 0x000000ffff137224 */ /* 0x000fe200078e0019 */
[----:B0-----:R-:W2:Y:S01]  /*317e0*/  LDL.LU R12, [R1+0x640] ;  /* 0x00064000010c7983 */ /* 0x001ea20000300800 */
[----:B------:R-:W2:Y:S02]  /*317f0*/  LDL.LU R13, [R1+0x644] ;  /* 0x00064400010d7983 */ /* 0x000ea40000300800 */
[----:B------:R-:W3:Y:S02]  /*31800*/  LDL.LU R14, [R1+0x648] ;  /* 0x00064800010e7983 */ /* 0x000ee40000300800 */
[----:B------:R-:W3:Y:S01]  /*31810*/  LDL.LU R15, [R1+0x64c] ;  /* 0x00064c00010f7983 */ /* 0x000ee20000300800 */
[----:B------:R-:W4:Y:S01]  /*31820*/  LDL.LU R21, [R1+0x1f48] ;  /* 0x001f480001157983 */ /* 0x000f220000300800 */
[----:B------:R0:W-:Y:S03]  /*31830*/  STL.64 [R1+0x1ee0], R18 ;  /* 0x001ee01201007387 */ /* 0x0001e60000100a00 */
[----:B0-----:R-:W2:Y:S04]  /*31840*/  LDL R18, [R1+0x1c8] ;  /* 0x0001c80001127983 */ /* 0x001ea80000100800 */
[----:B------:R-:W2:Y:S04]  /*31850*/  LDL R19, [R1+0x1cc] ;  /* 0x0001cc0001137983 */ /* 0x000ea80000100800 */
[----:B--2---:R-:W-:Y:S01]  /*31860*/  STL.64 [R1+0x1ef8], R18 ;  /* 0x001ef81201007387 */ /* 0x004fe20000100a00 */
[----:B---3--:R-:W-:Y:S02]  /*31870*/  STL.64 [R1+0x1e90], R14 ;  /* 0x001e900e01007387 */ /* 0x008fe40000100a00 */
[----:B------:R0:W-:Y:S02]  /*31880*/  STL.64 [R1+0x1e88], R12 ;  /* 0x001e880c01007387 */ /* 0x0001e40000100a00 */
[----:B0-----:R-:W2:Y:S01]  /*31890*/  LDL.LU R12, [R1+0x3d0] ;  /* 0x0003d000010c7983 */ /* 0x001ea20000300800 */
[----:B------:R-:W2:Y:S02]  /*318a0*/  LDL.LU R13, [R1+0x3d4] ;  /* 0x0003d400010d7983 */ /* 0x000ea40000300800 */
[----:B------:R-:W3:Y:S02]  /*318b0*/  LDL.LU R14, [R1+0x3d8] ;  /* 0x0003d800010e7983 */ /* 0x000ee40000300800 */
[----:B------:R-:W3:Y:S01]  /*318c0*/  LDL.LU R15, [R1+0x3dc] ;  /* 0x0003dc00010f7983 */ /* 0x000ee20000300800 */
[----:B------:R-:W2:Y:S01]  /*318d0*/  LDL R18, [R1+0x1d8] ;  /* 0x0001d80001127983 */ /* 0x000ea20000100800 */
[----:B----4-:R-:W-:-:S05]  /*318e0*/  IMAD.MOV.U32 R19, RZ, RZ, R21 ;  /* 0x000000ffff137224 */ /* 0x010fca00078e0015 */
[----:B--2---:R0:W-:Y:S01]  /*318f0*/  STL.64 [R1+0x1f40], R18 ;  /* 0x001f401201007387 */ /* 0x0041e20000100a00 */
[----:B------:R-:W2:Y:S02]  /*31900*/  LDL.LU R4, [R1+0x1f0] ;  /* 0x0001f00001047983 */ /* 0x000ea40000300800 */
[----:B------:R-:W2:Y:S02]  /*31910*/  LDL.LU R5, [R1+0x1f4] ;  /* 0x0001f40001057983 */ /* 0x000ea40000300800 */
[----:B------:R-:W2:Y:S01]  /*31920*/  LDL.LU R6, [R1+0x1f8] ;  /* 0x0001f80001067983 */ /* 0x000ea20000300800 */
[----:B------:R-:W2:Y:S01]  /*31930*/  LDL.LU R7, [R1+0x1fc] ;  /* 0x0001fc0001077983 */ /* 0x000ea20000300800 */
[----:B------:R-:W4:Y:S02]  /*31940*/  LDL.LU R24, [R1+0x3e0] ;  /* 0x0003e00001187983 */ /* 0x000f240000300800 */
[----:B------:R-:W4:Y:S02]  /*31950*/  LDL.LU R25, [R1+0x3e4] ;  /* 0x0003e40001197983 */ /* 0x000f240000300800 */
[----:B------:R-:W4:Y:S01]  /*31960*/  LDL.LU R26, [R1+0x3e8] ;  /* 0x0003e800011a7983 */ /* 0x000f220000300800 */
[----:B------:R-:W4:Y:S01]  /*31970*/  LDL.LU R27, [R1+0x3ec] ;  /* 0x0003ec00011b7983 */ /* 0x000f220000300800 */
[----:B------:R-:W2:Y:S02]  /*31980*/  LDL.LU R16, [R1+0x3f0] ;  /* 0x0003f00001107983 */ /* 0x000ea40000300800 */
[----:B------:R-:W2:Y:S01]  /*31990*/  LDL.LU R17, [R1+0x3f4] ;  /* 0x0003f40001117983 */ /* 0x000ea20000300800 */
[----:B0-----:R-:W2:Y:S01]  /*319a0*/  LDL.LU R18, [R1+0x3f8] ;  /* 0x0003f80001127983 */ /* 0x001ea20000300800 */
[----:B------:R-:W2:Y:S02]  /*319b0*/  LDL.LU R19, [R1+0x3fc] ;  /* 0x0003fc0001137983 */ /* 0x000ea40000300800 */
[----:B------:R-:W2:Y:S02]  /*319c0*/  LDL.64 R22, [R1+0x8] ;  /* 0x0000080001167983 */ /* 0x000ea40000100a00 */
[----:B---3--:R-:W-:Y:S01]  /*319d0*/  STL.64 [R1+0x1ea8], R14 ;  /* 0x001ea80e01007387 */ /* 0x008fe20000100a00 */
[----:B------:R0:W-:Y:S04]  /*319e0*/  STL.64 [R1+0x1ea0], R12 ;  /* 0x001ea00c01007387 */ /* 0x0001e80000100a00 */
[----:B0-----:R-:W3:Y:S01]  /*319f0*/  LDL.LU R12, [R1+0x650] ;  /* 0x00065000010c7983 */ /* 0x001ee20000300800 */
[----:B------:R-:W3:Y:S02]  /*31a00*/  LDL.LU R13, [R1+0x654] ;  /* 0x00065400010d7983 */ /* 0x000ee40000300800 */
[----:B------:R-:W2:Y:S02]  /*31a10*/  LDL.LU R14, [R1+0x658] ;  /* 0x00065800010e7983 */ /* 0x000ea40000300800 */
[----:B------:R-:W2:Y:S02]  /*31a20*/  LDL.LU R15, [R1+0x65c] ;  /* 0x00065c00010f7983 */ /* 0x000ea40000300800 */
[----:B--2---:R-:W-:Y:S01]  /*31a30*/  STL.64 [R1+0x1ec0], R14 ;  /* 0x001ec00e01007387 */ /* 0x004fe20000100a00 */
[----:B---3--:R0:W-:Y:S03]  /*31a40*/  STL.64 [R1+0x1eb8], R12 ;  /* 0x001eb80c01007387 */ /* 0x0081e60000100a00 */
[----:B0-----:R-:W2:Y:S01]  /*31a50*/  LDL.LU R12, [R1+0x660] ;  /* 0x00066000010c7983 */ /* 0x001ea20000300800 */
[----:B------:R-:W2:Y:S02]  /*31a60*/  LDL.LU R13, [R1+0x664] ;  /* 0x00066400010d7983 */ /* 0x000ea40000300800 */
[----:B------:R-:W3:Y:S02]  /*31a70*/  LDL.LU R14, [R1+0x668] ;  /* 0x00066800010e7983 */ /* 0x000ee40000300800 */
[----:B------:R-:W3:Y:S02]  /*31a80*/  LDL.LU R15, [R1+0x66c] ;  /* 0x00066c00010f7983 */ /* 0x000ee40000300800 */
[----:B---3--:R-:W-:Y:S01]  /*31a90*/  STL.64 [R1+0x1ed8], R14 ;  /* 0x001ed80e01007387 */ /* 0x008fe20000100a00 */
[----:B--2---:R0:W-:Y:S03]  /*31aa0*/  STL.64 [R1+0x1ed0], R12 ;  /* 0x001ed00c01007387 */ /* 0x0041e60000100a00 */
[----:B0-----:R-:W2:Y:S01]  /*31ab0*/  LDL.LU R12, [R1+0x750] ;  /* 0x00075000010c7983 */ /* 0x001ea20000300800 */
[----:B------:R-:W2:Y:S02]  /*31ac0*/  LDL.LU R13, [R1+0x754] ;  /* 0x00075400010d7983 */ /* 0x000ea40000300800 */
[----:B------:R-:W3:Y:S02]  /*31ad0*/  LDL.LU R14, [R1+0x758] ;  /* 0x00075800010e7983 */ /* 0x000ee40000300800 */
[----:B------:R-:W3:Y:S01]  /*31ae0*/  LDL.LU R15, [R1+0x75c] ;  /* 0x00075c00010f7983 */ /* 0x000ee20000300800 */
[----:B------:R-:W-:Y:S01]  /*31af0*/  HMMA.16816.F32 R16, R8, R22, R16 ;  /* 0x000000160810723c */ /* 0x000fe20000001810 */
[----:B---3--:R-:W-:Y:S01]  /*31b00*/  STL.64 [R1+0x1ef0], R14 ;  /* 0x001ef00e01007387 */ /* 0x008fe20000100a00 */
[----:B--2---:R0:W-:Y:S03]  /*31b10*/  STL.64 [R1+0x1ee8], R12 ;  /* 0x001ee80c01007387 */ /* 0x0041e60000100a00 */
[----:B0-----:R-:W2:Y:S01]  /*31b20*/  LDL.LU R12, [R1+0x850] ;  /* 0x00085000010c7983 */ /* 0x001ea20000300800 */
[----:B------:R-:W2:Y:S02]  /*31b30*/  LDL.LU R13, [R1+0x854] ;  /* 0x00085400010d7983 */ /* 0x000ea40000300800 */
[----:B------:R-:W3:Y:S02]  /*31b40*/  LDL.LU R14, [R1+0x858] ;  /* 0x00085800010e7983 */ /* 0x000ee40000300800 */
[----:B------:R-:W3:Y:S02]  /*31b50*/  LDL.LU R15, [R1+0x85c] ;  /* 0x00085c00010f7983 */ /* 0x000ee40000300800 */
[----:B------:R-:W-:-:S02]  /*31b60*/  IMAD.MOV.U32 R29, RZ, RZ, R22 ;  /* 0x000000ffff1d7224 */ /* 0x000fc400078e0016 */
[----:B------:R-:W-:Y:S01]  /*31b70*/  IMAD.MOV.U32 R21, RZ, RZ, R23 ;  /* 0x000000ffff157224 */ /* 0x000fe200078e0017 */
[----:B---3--:R-:W-:Y:S01]  /*31b80*/  STL.64 [R1+0x1f08], R14 ;  /* 0x001f080e01007387 */ /* 0x008fe20000100a00 */
[----:B--2---:R0:W-:Y:S03]  /*31b90*/  STL.64 [R1+0x1f00], R12 ;  /* 0x001f000c01007387 */ /* 0x0041e60000100a00 */
[----:B0-----:R-:W2:Y:S01]  /*31ba0*/  LDL.LU R12, [R1+0x880] ;  /* 0x00088000010c7983 */ /* 0x001ea20000300800 */
[----:B------:R-:W2:Y:S02]  /*31bb0*/  LDL.LU R13, [R1+0x884] ;  /* 0x00088400010d7983 */ /* 0x000ea40000300800 */
[----:B------:R-:W2:Y:S02]  /*31bc0*/  LDL.LU R14, [R1+0x888] ;  /* 0x00088800010e7983 */ /* 0x000ea40000300800 */
[----:B------:R-:W2:Y:S01]  /*31bd0*/  LDL.LU R15, [R1+0x88c] ;  /* 0x00088c00010f7983 */ /* 0x000ea20000300800 */
[----:B------:R-:W-:Y:S01]  /*31be0*/  STL.64 [R1+0xbb0], R16 ;  /* 0x000bb01001007387 */ /* 0x000fe20000100a00 */
[----:B------:R0:W-:Y:S03]  /*31bf0*/  STL.64 [R1+0xbb8], R18 ;  /* 0x000bb81201007387 */ /* 0x0001e60000100a00 */
[----:B0-----:R-:W2:Y:S01]  /*31c00*/  LDL.LU.64 R18, [R1+0x1f40] ;  /* 0x001f400001127983 */ /* 0x001ea20000300a00 */
[----:B------:R-:W4:Y:S02]  /*31c10*/  LDL.LU.64 R22, [R1+0x1f38] ;  /* 0x001f380001167983 */ /* 0x000f240000300a00 */
[----:B------:R-:W3:Y:S01]  /*31c20*/  LDL.LU R20, [R1+0x1f30] ;  /* 0x001f300001147983 */ /* 0x000ee20000300800 */
[C---:B----4-:R-:W-:Y:S11]  /*31c30*/  HMMA.16816.F32 R24, R8.reuse, R22, R24 ;  /* 0x000000160818723c */ /* 0x050ff60000001818 */
[----:B------:R-:W-:Y:S11]  /*31c40*/  @!UPT UIADD3 URZ, URZ, URZ, URZ ;  /* 0x0000003f3f3ff290 */ /* 0x000ff6000fffe03f */
[----:B------:R-:W-:Y:S01]  /*31c50*/  @!UPT UIADD3 URZ, URZ, URZ, URZ ;  /* 0x0000003f3f3ff290 */ /* 0x000fe2000fffe03f */
[----:B------:R-:W-:Y:S01]  /*31c60*/  STL.64 [R1+0xba0], R24 ;  /* 0x000ba01801007387 */ /* 0x000fe20000100a00 */
[----:B------:R0:W-:Y:S03]  /*31c70*/  STL.64 [R1+0xba8], R26 ;  /* 0x000ba81a01007387 */ /* 0x0001e60000100a00 */
[----:B0-----:R-:W4:Y:S01]  /*31c80*/  LDL.LU.64 R26, [R1+0x1f28] ;  /* 0x001f2800011a7983 */ /* 0x001f220000300a00 */
[----:B------:R-:W2:Y:S02]  /*31c90*/  LDL.LU R24, [R1+0x1f20] ;  /* 0x001f200001187983 */ /* 0x000ea40000300800 */
[----:B------:R-:W-:Y:S01]  /*31ca0*/  STL.64 [R1+0x1c08], R22 ;  /* 0x001c081601007387 */ /* 0x000fe20000100a00 */
[----:B----4-:R-:W-:Y:S01]  /*31cb0*/  HMMA.16816.F32 R8, R8, R26, R4 ;  /* 0x0000001a0808723c */ /* 0x010fe20000001804 */
[----:B------:R-:W2:Y:S01]  /*31cc0*/  LDL.LU.64 R6, [R1+0x1f18] ;  /* 0x001f180001067983 */ /* 0x000ea20000300a00 */
[----:B------:R-:W2:Y:S11]  /*31cd0*/  LDL.LU.64 R4, [R1+0x1f10] ;  /* 0x001f100001047983 */ /* 0x000eb60000300a00 */
[----:B------:R-:W-:Y:S10]  /*31ce0*/  @!UPT UIADD3 URZ, URZ, URZ, URZ ;  /* 0x0000003f3f3ff290 */ /* 0x000ff4000fffe03f */
[----:B------:R-:W-:Y:S01]  /*31cf0*/  STL.64 [R1+0xb90], R8 ;  /* 0x000b900801007387 */ /* 0x000fe20000100a00 */
[----:B------:R-:W-:Y:S02]  /*31d00*/  STL.64 [R1+0xb98], R10 ;  /* 0x000b980a01007387 */ /* 0x000fe40000100a00 */
[----:B------:R0:W-:Y:S02]  /*31d10*/  STL.64 [R1+0x1c00], R26 ;  /* 0x001c001a01007387 */ /* 0x0001e40000100a00 */
[----:B0-----:R-:W4:Y:S01]  /*31d20*/  LDL.64 R26, [R1+0x148] ;  /* 0x00014800011a7983 */ /* 0x001f220000100a00 */
[C---:B--2---:R-:W-:Y:S03]  /*31d30*/  HMMA.16816.F32 R16, R4.reuse, R18, R12 ;  /* 0x000000120410723c */ /* 0x044fe6000000180c */
[----:B------:R-:W2:Y:S01]  /*31d40*/  LDL.LU.64 R14, [R1+0x1f08] ;  /* 0x001f0800010e7983 */ /* 0x000ea20000300a00 */
[----:B------:R-:W2:Y:S11]  /*31d50*/  LDL.LU.64 R12, [R1+0x1f00] ;  /* 0x001f0000010c7983 */ /* 0x000eb60000300a00 */
[----:B------:R-:W-:Y:S08]  /*31d60*/  @!UPT UIADD3 URZ, URZ, URZ, URZ ;  /* 0x0000003f3f3ff290 */ /* 0x000ff0000fffe03f */
[----:B------:R-:W-:Y:S01]  /*31d70*/  STL.64 [R1+0x500], R16 ;  /* 0x0005001001007387 */ /* 0x000fe20000100a00 */
[----:B------:R0:W-:Y:S03]  /*31d80*/  STL.64 [R1+0x508], R18 ;  /* 0x0005081201007387 */ /* 0x0001e60000100a00 */
[----:B0-----:R-:W2:Y:S02]  /*31d90*/  LDL.LU.64 R18, [R1+0x1ef8] ;  /* 0x001ef80001127983 */ /* 0x001ea40000300a00 */
[C---:B--2---:R-:W-:Y:S02]  /*31da0*/  HMMA.16816.F32 R16, R4.reuse, R18, R12 ;  /* 0x000000120410723c */ /* 0x044fe4000000180c */
[----:B------:R-:W2:Y:S01]  /*31db0*/  LDL.LU.64 R14, [R1+0x1ef0] ;  /* 0x001ef000010e7983 */ /* 0x000ea20000300a00 */
[----:B------:R-:W2:Y:S11]  /*31dc0*/  LDL.LU.64 R12, [R1+0x1ee8] ;  /* 0x001ee800010c7983 */ /* 0x000eb60000300a00 */
[----:B------:R-:W-:Y:S09]  /*31dd0*/  @!UPT UIADD3 URZ, URZ, URZ, URZ ;  /* 0x0000003f3f3ff290 */ /* 0x000ff2000fffe03f */
        /* <DEDUP_REMOVED lines=24> */
[----:B--2---:R-:W-:Y:S02]  /*31f60*/  HMMA.16816.F32 R16, R4, R18, R12 ;  /* 0x000000120410723c */ /* 0x004fe4000000180c */
[----:B------:R-:W2:Y:S01]  /*31f70*/  LDL.LU.64 R14, [R1+0x1e90] ;  /* 0x001e9000010e7983 */ /* 0x000ea20000300a00 */
[----:B------:R-:W2:Y:S11]  /*31f80*/  LDL.LU.64 R12, [R1+0x1e88] ;  /* 0x001e8800010c7983 */ /* 0x000eb60000300a00 */
        /* <DEDUP_REMOVED lines=8> */
[----:B------:R-:W2:Y:S11]  /*32010*/  LDL.LU.64 R18, [R1+0x1e70] ;  /* 0x001e700001127983 */ /* 0x000eb60000300a00 */
[----:B------:R-:W-:Y:S11]  /*32020*/  @!UPT UIADD3 URZ, URZ, URZ, URZ ;  /* 0x0000003f3f3ff290 */ /* 0x000ff6000fffe03f */
[----:B------:R-:W-:Y:S01]  /*32030*/  STL.64 [R1+0x4d0], R8 ;  /* 0x0004d00801007387 */ /* 0x000fe20000100a00 */
[----:B------:R-:W-:Y:S02]  /*32040*/  STL.64 [R1+0x4d8], R10 ;  /* 0x0004d80a01007387 */ /* 0x000fe40000100a00 */
[----:B------:R-:W0:Y:S02]  /*32050*/  LDSM.16.MT88.4 R8, [R0+0x8800] ;  /* 0x008800000008783b */ /* 0x000e240000004200 */
[----:B0-----:R-:W-:Y:S02]  /*32060*/  STL.64 [R1+0x1bf8], R10 ;  /* 0x001bf80a01007387 */ /* 0x001fe40000100a00 */
[----:B------:R0:W-:Y:S02]  /*32070*/  STL.64 [R1+0x1bf0], R8 ;  /* 0x001bf00801007387 */ /* 0x0001e40000100a00 */
[----:B0-----:R-:W3:Y:S01]  /*32080*/  LDL.LU R8, [R1+0x620] ;  /* 0x0006200001087983 */ /* 0x001ee20000300800 */
[----:B------:R-:W3:Y:S02]  /*32090*/  LDL.LU R9, [R1+0x624] ;  /* 0x0006240001097983 */ /* 0x000ee40000300800 */
[----:B------:R-:W3:Y:S02]  /*320a0*/  LDL.LU R10, [R1+0x628] ;  /* 0x00062800010a7983 */ /* 0x000ee40000300800 */
[----:B------:R-:W3:Y:S01]  /*320b0*/  LDL.LU R11, [R1+0x62c] ;  /* 0x00062c00010b7983 */ /* 0x000ee20000300800 */
[C---:B--2---:R-:W-:Y:S01]  /*320c0*/  HMMA.16816.F32 R16, R4.reuse, R18, R12 ;  /* 0x000000120410723c */ /* 0x044fe2000000180c */
[----:B------:R-:W2:Y:S01]  /*320d0*/  LDL.LU.64 R14, [R1+0x1e68] ;  /* 0x001e6800010e7983 */ /* 0x000ea20000300a00 */
[----:B------:R-:W2:Y:S11]  /*320e0*/  LDL.LU.64 R12, [R1+0x1e60] ;  /* 0x001e6000010c7983 */ /* 0x000eb60000300a00 */
[----:B------:R-:W-:Y:S10]  /*320f0*/  @!UPT UIADD3 URZ, URZ, URZ, URZ ;  /* 0x0000003f3f3ff290 */ /* 0x000ff4000fffe03f */
[----:B------:R-:W-:Y:S01]  /*32100*/  STL.64 [R1+0x4e0], R16 ;  /* 0x0004e01001007387 */ /* 0x000fe20000100a00 */
[----:B------:R0:W-:Y:S03]  /*32110*/  STL.64 [R1+0x4e8], R18 ;  /* 0x0004e81201007387 */ /* 0x0001e60000100a00 */
[----:B0-----:R-:W2:Y:S01]  /*32120*/  LDL.LU.64 R18, [R1+0x1e58] ;  /* 0x001e580001127983 */ /* 0x001ea20000300a00 */
[----:B----4-:R-:W-:Y:S02]  /*32130*/  IMAD.MOV.U32 R3, RZ, RZ, R26 ;  /* 0x000000ffff037224 */ /* 0x010fe400078e001a */
[----:B------:R-:W-:Y:S01]  /*32140*/  IMAD.MOV.U32 R0, RZ, RZ, R27 ;  /* 0x000000ffff007224 */ /* 0x000fe200078e001b */
[C---:B---3--:R-:W-:Y:S08]  /*32150*/  HMMA.16816.F32 R8, R4.reuse, R26, R8 ;  /* 0x0000001a0408723c */ /* 0x048ff00000001808 */
[----:B--2---:R-:W-:Y:S01]  /*32160*/  HMMA.16816.F32 R16, R4, R18, R12 ;  /* 0x000000120410723c */ /* 0x004fe2000000180c */
[----:B------:R-:W2:Y:S01]  /*32170*/  LDL.LU.64 R14, [R1+0x1e50] ;  /* 0x001e5000010e7983 */ /* 0x000ea20000300a00 */
[----:B------:R-:W3:Y:S11]  /*32180*/  LDL.LU.64 R12, [R1+0x1e48] ;  /* 0x001e4800010c7983 */ /* 0x000ef60000300a00 */
[----:B------:R-:W-:Y:S10]  /*32190*/  @!UPT UIADD3 URZ, URZ, URZ, URZ ;  /* 0x0000003f3f3ff290 */ /* 0x000ff4000fffe03f */
[----:B------:R-:W-:Y:S01]  /*321a0*/  STL.64 [R1+0x460], R16 ;  /* 0x0004601001007387 */ /* 0x000fe20000100a00 */
[----:B------:R0:W-:Y:S03]  /*321b0*/  STL.64 [R1+0x468], R18 ;  /* 0x0004681201007387 */ /* 0x0001e60000100a00 */
[----:B0-----:R-:W4:Y:S01]  /*321c0*/  LDL.LU.64 R18, [R1+0x1e40] ;  /* 0x001e400001127983 */ /* 0x001f220000300a00 */
[----:B------:R-:W2:Y:S02]  /*321d0*/  LDL.LU.64 R16, [R1+0x1e38] ;  /* 0x001e380001107983 */ /* 0x000ea40000300a00 */
[----:B------:R-:W-:Y:S02]  /*321e0*/  STL.64 [R1+0x450], R8 ;  /* 0x0004500801007387 */ /* 0x000fe40000100a00 */
[----:B------:R-:W-:Y:S01]  /*321f0*/  STL.64 [R1+0x458], R10 ;  /* 0x0004580a01007387 */ /* 0x000fe20000100a00 */
[----:B------:R-:W2:Y:S01]  /*32200*/  LDL.LU R24, [R1+0x2f0] ;  /* 0x0002f00001187983 */ /* 0x000ea20000300800 */
[----:B------:R-:W2:Y:S02]  /*32210*/  LDL.LU R25, [R1+0x2f4] ;  /* 0x0002f40001197983 */ /* 0x000ea40000300800 */
[----:B------:R-:W2:Y:S02]  /*32220*/  LDL.LU R26, [R1+0x2f8] ;  /* 0x0002f800011a7983 */ /* 0x000ea40000300800 */
[----:B------:R-:W2:Y:S02]  /*32230*/  LDL.LU R27, [R1+0x2fc] ;  /* 0x0002fc00011b7983 */ /* 0x000ea40000300800 */
[----:B------:R-:W-:-:S02]  /*32240*/  IMAD.MOV.U32 R22, RZ, RZ, R29 ;  /* 0x000000ffff167224 */ /* 0x000fc400078e001d */
[----:B------:R-:W-:Y:S01]  /*32250*/  IMAD.MOV.U32 R23, RZ, RZ, R21 ;  /* 0x000000ffff177224 */ /* 0x000fe200078e0015 */
[----:B--2---:R-:W-:Y:S01]  /*32260*/  STL.64 [R1+0x1c18], R26 ;  /* 0x001c181a01007387 */ /* 0x004fe20000100a00 */
[----:B------:R0:W-:Y:S02]  /*32270*/  STL.64 [R1+0x1c10], R24 ;  /* 0x001c101801007387 */ /* 0x0001e40000100a00 */
[----:B------:R-:W2:Y:S02]  /*32280*/  LDL.LU R29, [R1+0x1e34] ;  /* 0x001e3400011d7983 */ /* 0x000ea40000300800 */
[----:B------:R1:W-:Y:S01]  /*32290*/  STL.64 [R1+0x1c20], R22 ;  /* 0x001c201601007387 */ /* 0x0003e20000100a00 */
[----:B0-----:R-:W2:Y:S01]  /*322a0*/  LDL.LU R24, [R1+0x300] ;  /* 0x0003000001187983 */ /* 0x001ea20000300800 */
[----:B------:R-:W2:Y:S02]  /*322b0*/  LDL.LU R25, [R1+0x304] ;  /* 0x0003040001197983 */ /* 0x000ea40000300800 */
[----:B------:R-:W2:Y:S02]  /*322c0*/  LDL.LU R26, [R1+0x308] ;  /* 0x00030800011a7983 */ /* 0x000ea40000300800 */
[----:B------:R-:W2:Y:S02]  /*322d0*/  LDL.LU R27, [R1+0x30c] ;  /* 0x00030c00011b7983 */ /* 0x000ea40000300800 */
[----:B-1----:R-:W-:-:S02]  /*322e0*/  IMAD.MOV.U32 R22, RZ, RZ, R20 ;  /* 0x000000ffff167224 */ /* 0x002fc400078e0014 */
[----:B------:R-:W-:Y:S01]  /*322f0*/  IMAD.MOV.U32 R23, RZ, RZ, R15 ;  /* 0x000000ffff177224 */ /* 0x000fe200078e000f */
[----:B--2---:R-:W-:Y:S01]  /*32300*/  STL.64 [R1+0x1c30], R26 ;  /* 0x001c301a01007387 */ /* 0x004fe20000100a00 */
[----:B------:R0:W-:Y:S03]  /*32310*/  STL.64 [R1+0x1c28], R24 ;  /* 0x001c281801007387 */ /* 0x0001e60000100a00 */
[----:B------:R1:W-:Y:S01]  /*32320*/  STL.64 [R1+0x1c38], R22 ;  /* 0x001c381601007387 */ /* 0x0003e20000100a00 */
[----:B0-----:R-:W2:Y:S01]  /*32330*/  LDL.LU R24, [R1+0x310] ;  /* 0x0003100001187983 */ /* 0x001ea20000300800 */
[----:B------:R-:W2:Y:S02]  /*32340*/  LDL.LU R25, [R1+0x314] ;  /* 0x0003140001197983 */ /* 0x000ea40000300800 */
[----:B------:R-:W2:Y:S02]  /*32350*/  LDL.LU R26, [R1+0x318] ;  /* 0x00031800011a7983 */ /* 0x000ea40000300800 */
[----:B------:R-:W2:Y:S02]  /*32360*/  LDL.LU R27, [R1+0x31c] ;  /* 0x00031c00011b7983 */ /* 0x000ea40000300800 */
[----:B-1----:R-:W-:-:S02]  /*32370*/  IMAD.MOV.U32 R22, RZ, RZ, R14 ;  /* 0x000000ffff167224 */ /* 0x002fc400078e000e */
[----:B---3--:R-:W-:Y:S01]  /*32380*/  IMAD.MOV.U32 R23, RZ, RZ, R12 ;  /* 0x000000ffff177224 */ /* 0x008fe200078e000c */
[----:B--2---:R-:W-:Y:S01]  /*32390*/  STL.64 [R1+0x1c48], R26 ;  /* 0x001c481a01007387 */ /* 0x004fe20000100a00 */
[----:B------:R-:W-:Y:S03]  /*323a0*/  STL.64 [R1+0x1c40], R24 ;  /* 0x001c401801007387 */ /* 0x000fe60000100a00 */
[----:B------:R0:W-:Y:S02]  /*323b0*/  STL.64 [R1+0x1c50], R22 ;  /* 0x001c501601007387 */ /* 0x0001e40000100a00 */
[----:B------:R-:W2:Y:S01]  /*323c0*/  LDL.LU R20, [R1+0x330] ;  /* 0x0003300001147983 */ /* 0x000ea20000300800 */
[----:B------:R-:W2:Y:S04]  /*323d0*/  LDL.LU R21, [R1+0x334] ;  /* 0x0003340001157983 */ /* 0x000ea80000300800 */
[----:B0-----:R-:W3:Y:S01]  /*323e0*/  LDL.LU R22, [R1+0x338] ;  /* 0x0003380001167983 */ /* 0x001ee20000300800 */
[----:B------:R-:W3:Y:S03]  /*323f0*/  LDL.LU R23, [R1+0x33c] ;  /* 0x00033c0001177983 */ /* 0x000ee60000300800 */
[----:B---3--:R0:W-:Y:S01]  /*32400*/  STL.64 [R1+0x1c60], R22 ;  /* 0x001c601601007387 */ /* 0x0081e20000100a00 */
[----:B--2---:R-:W-:Y:S02]  /*32410*/  STL.64 [R1+0x1c58], R20 ;  /* 0x001c581401007387 */ /* 0x004fe40000100a00 */
[----:B0-----:R-:W-:-:S02]  /*32420*/  IMAD.MOV.U32 R22, RZ, RZ, R28 ;  /* 0x000000ffff167224 */ /* 0x001fc400078e001c */
[----:B----4-:R-:W-:Y:S01]  /*32430*/  IMAD.MOV.U32 R23, RZ, RZ, R19 ;  /* 0x000000ffff177224 */ /* 0x010fe200078e0013 */
[----:B------:R-:W2:Y:S01]  /*32440*/  LDL.LU R28, [R1+0x1e30] ;  /* 0x001e3000011c7983 */ /* 0x000ea20000300800 */
[----:B------:R-:W3:Y:S03]  /*32450*/  LDL.LU R19, [R1+0x1e2c] ;  /* 0x001e2c0001137983 */ /* 0x000ee60000300800 */
[----:B------:R0:W-:Y:S01]  /*32460*/  STL.64 [R1+0x1c78], R22 ;  /* 0x001c781601007387 */ /* 0x0001e20000100a00 */
[----:B------:R-:W4:Y:S02]  /*32470*/  LDL.LU R24, [R1+0x320] ;  /* 0x0003200001187983 */ /* 0x000f240000300800 */
[----:B------:R-:W4:Y:S02]  /*32480*/  LDL.LU R25, [R1+0x324] ;  /* 0x0003240001197983 */ /* 0x000f240000300800 */
[----:B------:R-:W2:Y:S01]  /*32490*/  LDL.LU R26, [R1+0x328] ;  /* 0x00032800011a7983 */ /* 0x000ea20000300800 */
[----:B------:R-:W2:Y:S01]  /*324a0*/  LDL.LU R27, [R1+0x32c] ;  /* 0x00032c00011b7983 */ /* 0x000ea20000300800 */
[----:B0-----:R-:W-:-:S02]  /*324b0*/  IMAD.MOV.U32 R22, RZ, RZ, R18 ;  /* 0x000000ffff167224 */ /* 0x001fc400078e0012 */
[----:B------:R-:W-:Y:S01]  /*324c0*/  IMAD.MOV.U32 R23, RZ, RZ, R17 ;  /* 0x000000ffff177224 */ /* 0x000fe200078e0011 */
[----:B------:R-:W3:Y:S01]  /*324d0*/  LDL.LU R18, [R1+0x1e28] ;  /* 0x001e280001127983 */ /* 0x000ee20000300800 */
[----:B------:R-:W3:Y:S03]  /*324e0*/  LDL.LU R17, [R1+0x1e24] ;  /* 0x001e240001117983 */ /* 0x000ee60000300800 */
[----:B------:R-:W-:Y:S04]  /*324f0*/  STL.64 [R1+0x1c90], R22 ;  /* 0x001c901601007387 */ /* 0x000fe80000100a00 */
[----:B--2---:R-:W-:Y:S01]  /*32500*/  STL.64 [R1+0x1c70], R26 ;  /* 0x001c701a01007387 */ /* 0x004fe20000100a00 */
[----:B----4-:R0:W-:Y:S03]  /*32510*/  STL.64 [R1+0x1c68], R24 ;  /* 0x001c681801007387 */ /* 0x0101e60000100a00 */
[----:B0-----:R-:W2:Y:S01]  /*32520*/  LDL.LU R24, [R1+0x340] ;  /* 0x0003400001187983 */ /* 0x001ea20000300800 */
[----:B------:R-:W2:Y:S02]  /*32530*/  LDL.LU R25, [R1+0x344] ;  /* 0x0003440001197983 */ /* 0x000ea40000300800 */
[----:B------:R-:W4:Y:S02]  /*32540*/  LDL.LU R26, [R1+0x348] ;  /* 0x00034800011a7983 */ /* 0x000f240000300800 */
[----:B------:R-:W4:Y:S02]  /*32550*/  LDL.LU R27, [R1+0x34c] ;  /* 0x00034c00011b7983 */ /* 0x000f240000300800 */
[----:B------:R-:W-:-:S02]  /*32560*/  IMAD.MOV.U32 R22, RZ, RZ, R16 ;  /* 0x000000ffff167224 */ /* 0x000fc400078e0010 */
[----:B------:R-:W-:Y:S01]  /*32570*/  IMAD.MOV.U32 R23, RZ, RZ, R13 ;  /* 0x000000ffff177224 */ /* 0x000fe200078e000d */
[----:B------:R-:W3:Y:S01]  /*32580*/  LDL.LU R16, [R1+0x1e20] ;  /* 0x001e200001107983 */ /* 0x000ee20000300800 */
[----:B------:R-:W3:Y:S03]  /*32590*/  LDL.LU R13, [R1+0x1e1c] ;  /* 0x001e1c00010d7983 */ /* 0x000ee60000300800 */
[----:B------:R0:W-:Y:S02]  /*325a0*/  STL.64 [R1+0x1ca8], R22 ;  /* 0x001ca81601007387 */ /* 0x0001e40000100a00 */
[----:B0-----:R-:W-:Y:S02]  /*325b0*/  IMAD.MOV.U32 R22, RZ, RZ, R28 ;  /* 0x000000ffff167224 */ /* 0x001fe400078e001c */
[----:B------:R-:W-:Y:S01]  /*325c0*/  IMAD.MOV.U32 R23, RZ, RZ, R29 ;  /* 0x000000ffff177224 */ /* 0x000fe200078e001d */
[----:B------:R-:W3:Y:S01]  /*325d0*/  LDL.LU R28, [R1+0x1e18] ;  /* 0x001e1800011c7983 */ /* 0x000ee20000300800 */
[----:B------:R-:W3:Y:S03]  /*325e0*/  LDL.LU R29, [R1+0x1e14] ;  /* 0x001e1400011d7983 */ /* 0x000ee60000300800 */
[----:B------:R-:W-:Y:S04]  /*325f0*/  STL.64 [R1+0x1cc0], R22 ;  /* 0x001cc01601007387 */ /* 0x000fe80000100a00 */
[----:B----4-:R-:W-:Y:S01]  /*32600*/  STL.64 [R1+0x1c88], R26 ;  /* 0x001c881a01007387 */ /* 0x010fe20000100a00 */
[----:B--2---:R0:W-:Y:S03]  /*32610*/  STL.64 [R1+0x1c80], R24 ;  /* 0x001c801801007387 */ /* 0x0041e60000100a00 */
[----:B0-----:R-:W2:Y:S01]  /*32620*/  LDL.LU R24, [R1+0x350] ;  /* 0x0003500001187983 */ /* 0x001ea20000300800 */
[----:B------:R-:W2:Y:S02]  /*32630*/  LDL.LU R25, [R1+0x354] ;  /* 0x0003540001197983 */ /* 0x000ea40000300800 */
[----:B------:R-:W4:Y:S02]  /*32640*/  LDL.LU R26, [R1+0x358] ;  /* 0x00035800011a7983 */ /* 0x000f240000300800 */
[----:B------:R-:W4:Y:S02]  /*32650*/  LDL.LU R27, [R1+0x35c] ;  /* 0x00035c00011b7983 */ /* 0x000f240000300800 */
[----:B---3--:R-:W-:-:S02]  /*32660*/  IMAD.MOV.U32 R22, RZ, RZ, R18 ;  /* 0x000000ffff167224 */ /* 0x008fc400078e0012 */
[----:B------:R-:W-:Y:S01]  /*32670*/  IMAD.MOV.U32 R23, RZ, RZ, R19 ;  /* 0x000000ffff177224 */ /* 0x000fe200078e0013 */
[----:B------:R-:W3:Y:S01]  /*32680*/  LDL.LU R18, [R1+0x1e10] ;  /* 0x001e100001127983 */ /* 0x000ee20000300800 */
[----:B------:R-:W3:Y:S03]  /*32690*/  LDL.LU R19, [R1+0x1e0c] ;  /* 0x001e0c0001137983 */ /* 0x000ee60000300800 */
[----:B------:R0:W-:Y:S02]  /*326a0*/  STL.64 [R1+0x1cd8], R22 ;  /* 0x001cd81601007387 */ /* 0x0001e40000100a00 */
[----:B0-----:R-:W-:Y:S02]  /*326b0*/  IMAD.MOV.U32 R22, RZ, RZ, R16 ;  /* 0x000000ffff167224 */ /* 0x001fe400078e0010 */
[----:B------:R-:W-:Y:S01]  /*326c0*/  IMAD.MOV.U32 R23, RZ, RZ, R17 ;  /* 0x000000ffff177224 */ /* 0x000fe200078e0011 */
[----:B----4-:R-:W-:Y:S01]  /*326d0*/  STL.64 [R1+0x1ca0], R26 ;  /* 0x001ca01a01007387 */ /* 0x010fe20000100a00 */
[----:B--2---:R0:W-:Y:S03]  /*326e0*/  STL.64 [R1+0x1c98], R24 ;  /* 0x001c981801007387 */ /* 0x0041e60000100a00 */
[----:B0-----:R-:W2:Y:S01]  /*326f0*/  LDL.LU R24, [R1+0x360] ;  /* 0x0003600001187983 */ /* 0x001ea20000300800 */
[----:B------:R-:W2:Y:S02]  /*32700*/  LDL.LU R25, [R1+0x364] ;  /* 0x0003640001197983 */ /* 0x000ea40000300800 */
[----:B------:R-:W4:Y:S02]  /*32710*/  LDL.LU R26, [R1+0x368] ;  /* 0x00036800011a7983 */ /* 0x000f240000300800 */
[----:B------:R-:W4:Y:S01]  /*32720*/  LDL.LU R27, [R1+0x36c] ;  /* 0x00036c00011b7983 */ /* 0x000f220000300800 */
[----:B------:R-:W2:Y:S01]  /*32730*/  LDL.LU R16, [R1+0x1e08] ;  /* 0x001e080001107983 */ /* 0x000ea20000300800 */
[----:B------:R-:W2:Y:S02]  /*32740*/  LDL.LU R17, [R1+0x1e04] ;  /* 0x001e040001117983 */ /* 0x000ea40000300800 */
[----:B------:R0:W-:Y:S02]  /*32750*/  STL.64 [R1+0x1cf0], R22 ;  /* 0x001cf01601007387 */ /* 0x0001e40000100a00 */
[----:B------:R-:W2:Y:S01]  /*32760*/  LDL.LU R20, [R1+0x3a0] ;  /* 0x0003a00001147983 */ /* 0x000ea20000300800 */
[----:B------:R-:W2:Y:S04]  /*32770*/  LDL.LU R21, [R1+0x3a4] ;  /* 0x0003a40001157983 */ /* 0x000ea80000300800 */
[----:B0-----:R-:W2:Y:S01]  /*32780*/  LDL.LU R22, [R1+0x3a8] ;  /* 0x0003a80001167983 */ /* 0x001ea20000300800 */
[----:B------:R-:W2:Y:S02]  /*32790*/  LDL.LU R23, [R1+0x3ac] ;  /* 0x0003ac0001177983 */ /* 0x000ea40000300800 */
[----:B------:R-:W-:-:S02]  /*327a0*/  IMAD.MOV.U32 R14, RZ, RZ, R28 ;  /* 0x000000ffff0e7224 */ /* 0x000fc400078e001c */
[----:B------:R-:W-:Y:S01]  /*327b0*/  IMAD.MOV.U32 R15, RZ, RZ, R13 ;  /* 0x000000ffff0f7224 */ /* 0x000fe200078e000d */
[----:B--2---:R-:W-:Y:S01]  /*327c0*/  STL.64 [R1+0x1d10], R22 ;  /* 0x001d101601007387 */ /* 0x004fe20000100a00 */
[----:B------:R0:W-:Y:S02]  /*327d0*/  STL.64 [R1+0x1d08], R20 ;  /* 0x001d081401007387 */ /* 0x0001e40000100a00 */
[----:B------:R-:W2:Y:S02]  /*327e0*/  LDL.LU R28, [R1+0x1e00] ;  /* 0x001e0000011c7983 */ /* 0x000ea40000300800 */
[----:B------:R-:W2:Y:S01]  /*327f0*/  LDL.LU R13, [R1+0x1dfc] ;  /* 0x001dfc00010d7983 */ /* 0x000ea20000300800 */
[----:B------:R3:W-:Y:S04]  /*32800*/  STL.64 [R1+0x1d18], R14 ;  /* 0x001d180e01007387 */ /* 0x0007e80000100a00 */
[----:B0-----:R-:W2:Y:S01]  /*32810*/  LDL.LU R20, [R1+0x3b0] ;  /* 0x0003b00001147983 */ /* 0x001ea20000300800 */
[----:B------:R-:W2:Y:S02]  /*32820*/  LDL.LU R21, [R1+0x3b4] ;  /* 0x0003b40001157983 */ /* 0x000ea40000300800 */
[----:B------:R-:W2:Y:S02]  /*32830*/  LDL.LU R22, [R1+0x3b8] ;  /* 0x0003b80001167983 */ /* 0x000ea40000300800 */
[----:B------:R-:W2:Y:S02]  /*32840*/  LDL.LU R23, [R1+0x3bc] ;  /* 0x0003bc0001177983 */ /* 0x000ea40000300800 */
[----:B---3--:R-:W-:-:S02]  /*32850*/  IMAD.MOV.U32 R14, RZ, RZ, R18 ;  /* 0x000000ffff0e7224 */ /* 0x008fc400078e0012 */
[----:B------:R-:W-:Y:S01]  /*32860*/  IMAD.MOV.U32 R15, RZ, RZ, R29 ;  /* 0x000000ffff0f7224 */ /* 0x000fe200078e001d */
[----:B--2---:R-:W-:Y:S01]  /*32870*/  STL.64 [R1+0x1d28], R22 ;  /* 0x001d281601007387 */ /* 0x004fe20000100a00 */
[----:B------:R0:W-:Y:S02]  /*32880*/  STL.64 [R1+0x1d20], R20 ;  /* 0x001d201401007387 */ /* 0x0001e40000100a00 */
[----:B------:R-:W2:Y:S02]  /*32890*/  LDL.LU R18, [R1+0x1df8] ;  /* 0x001df80001127983 */ /* 0x000ea40000300800 */
[----:B------:R-:W3:Y:S01]  /*328a0*/  LDL.LU R29, [R1+0x1df4] ;  /* 0x001df400011d7983 */ /* 0x000ee20000300800 */
[----:B------:R1:W-:Y:S04]  /*328b0*/  STL.64 [R1+0x1d30], R14 ;  /* 0x001d300e01007387 */ /* 0x0003e80000100a00 */
[----:B0-----:R-:W2:Y:S01]  /*328c0*/  LDL.LU R20, [R1+0x5a0] ;  /* 0x0005a00001147983 */ /* 0x001ea20000300800 */
[----:B------:R-:W2:Y:S02]  /*328d0*/  LDL.LU R21, [R1+0x5a4] ;  /* 0x0005a40001157983 */ /* 0x000ea40000300800 */
[----:B------:R-:W2:Y:S02]  /*328e0*/  LDL.LU R22, [R1+0x5a8] ;  /* 0x0005a80001167983 */ /* 0x000ea40000300800 */
[----:B------:R-:W2:Y:S02]  /*328f0*/  LDL.LU R23, [R1+0x5ac] ;  /* 0x0005ac0001177983 */ /* 0x000ea40000300800 */
[----:B-1----:R-:W-:-:S02]  /*32900*/  IMAD.MOV.U32 R14, RZ, RZ, R16 ;  /* 0x000000ffff0e7224 */ /* 0x002fc400078e0010 */
        /* <DEDUP_REMOVED lines=24> */
[----:B------:R-:W-:Y:S02]  /*32a90*/  STL.64 [R1+0x1d68], R20 ;  /* 0x001d681401007387 */ /* 0x000fe40000100a00 */
[----:B------:R-:W2:Y:S02]  /*32aa0*/  LDL.LU R18, [R1+0x1de0] ;  /* 0x001de00001127983 */ /* 0x000ea40000300800 */
[----:B------:R-:W2:Y:S01]  /*32ab0*/  LDL.LU R13, [R1+0x1ddc] ;  /* 0x001ddc00010d7983 */ /* 0x000ea20000300800 */
[----:B------:R0:W-:Y:S02]  /*32ac0*/  STL.64 [R1+0x1d78], R14 ;  /* 0x001d780e01007387 */ /* 0x0001e40000100a00 */
[----:B0-----:R-:W-:Y:S02]  /*32ad0*/  IMAD.MOV.U32 R14, RZ, RZ, R16 ;  /* 0x000000ffff0e7224 */ /* 0x001fe400078e0010 */
[----:B---3--:R-:W-:Y:S01]  /*32ae0*/  IMAD.MOV.U32 R15, RZ, RZ, R29 ;  /* 0x000000ffff0f7224 */ /* 0x008fe200078e001d */
[----:B------:R-:W3:Y:S04]  /*32af0*/  LDL.LU R16, [R1+0x1dd8] ;  /* 0x001dd80001107983 */ /* 0x000ee80000300800 */
[----:B------:R0:W-:Y:S01]  /*32b00*/  STL.64 [R1+0x1d90], R14 ;  /* 0x001d900e01007387 */ /* 0x0001e20000100a00 */
[----:B------:R-:W2:Y:S02]  /*32b10*/  LDL.LU R20, [R1+0x5d0] ;  /* 0x0005d00001147983 */ /* 0x000ea40000300800 */
[----:B------:R-:W2:Y:S02]  /*32b20*/  LDL.LU R21, [R1+0x5d4] ;  /* 0x0005d40001157983 */ /* 0x000ea40000300800 */
[----:B------:R-:W2:Y:S01]  /*32b30*/  LDL.LU R22, [R1+0x5d8] ;  /* 0x0005d80001167983 */ /* 0x000ea20000300800 */
[----:B------:R-:W2:Y:S01]  /*32b40*/  LDL.LU R23, [R1+0x5dc] ;  /* 0x0005dc0001177983 */ /* 0x000ea20000300800 */
[----:B0-----:R-:W-:-:S02]  /*32b50*/  IMAD.MOV.U32 R14, RZ, RZ, R28 ;  /* 0x000000ffff0e7224 */ /* 0x001fc400078e001c */
[----:B------:R-:W-:-:S05]  /*32b60*/  IMAD.MOV.U32 R15, RZ, RZ, R19 ;  /* 0x000000ffff0f7224 */ /* 0x000fca00078e0013 */
[----:B------:R-:W-:Y:S04]  /*32b70*/  STL.64 [R1+0x1da8], R14 ;  /* 0x001da80e01007387 */ /* 0x000fe80000100a00 */
[----:B--2---:R-:W-:Y:S01]  /*32b80*/  STL.64 [R1+0x1d88], R22 ;  /* 0x001d881601007387 */ /* 0x004fe20000100a00 */
[----:B------:R0:W-:Y:S03]  /*32b90*/  STL.64 [R1+0x1d80], R20 ;  /* 0x001d801401007387 */ /* 0x0001e60000100a00 */
[----:B0-----:R-:W2:Y:S01]  /*32ba0*/  LDL.LU R20, [R1+0x5e0] ;  /* 0x0005e00001147983 */ /* 0x001ea20000300800 */
[----:B------:R-:W2:Y:S02]  /*32bb0*/  LDL.LU R21, [R1+0x5e4] ;  /* 0x0005e40001157983 */ /* 0x000ea40000300800 */
[----:B------:R-:W2:Y:S02]  /*32bc0*/  LDL.LU R22, [R1+0x5e8] ;  /* 0x0005e80001167983 */ /* 0x000ea40000300800 */
[----:B------:R-:W2:Y:S02]  /*32bd0*/  LDL.LU R23, [R1+0x5ec] ;  /* 0x0005ec0001177983 */ /* 0x000ea40000300800 */
[----:B------:R-:W-:-:S02]  /*32be0*/  IMAD.MOV.U32 R14, RZ, RZ, R18 ;  /* 0x000000ffff0e7224 */ /* 0x000fc400078e0012 */
        /* <DEDUP_REMOVED lines=19> */
[----:B------:R-:W2:Y:S01]  /*32d20*/  LDL.LU R23, [R1+0x61c] ;  /* 0x00061c0001177983 */ /* 0x000ea20000300800 */
[----:B----4-:R-:W-:Y:S01]  /*32d30*/  STL.64 [R1+0x1cb8], R26 ;  /* 0x001cb81a01007387 */ /* 0x010fe20000100a00 */
[----:B------:R0:W-:Y:S03]  /*32d40*/  STL.64 [R1+0x1cb0], R24 ;  /* 0x001cb01801007387 */ /* 0x0001e60000100a00 */
[----:B0-----:R-:W4:Y:S01]  /*32d50*/  LDL.LU R24, [R1+0x370] ;  /* 0x0003700001187983 */ /* 0x001f220000300800 */
[----:B------:R-:W4:Y:S02]  /*32d60*/  LDL.LU R25, [R1+0x374] ;  /* 0x0003740001197983 */ /* 0x000f240000300800 */
[----:B------:R-:W2:Y:S02]  /*32d70*/  LDL.LU R26, [R1+0x378] ;  /* 0x00037800011a7983 */ /* 0x000ea40000300800 */
[----:B------:R-:W2:Y:S02]  /*32d80*/  LDL.LU R27, [R1+0x37c] ;  /* 0x00037c00011b7983 */ /* 0x000ea40000300800 */
[----:B---3--:R-:W-:-:S02]  /*32d90*/  IMAD.MOV.U32 R14, RZ, RZ, R16 ;  /* 0x000000ffff0e7224 */ /* 0x008fc400078e0010 */
[----:B------:R-:W-:Y:S01]  /*32da0*/  IMAD.MOV.U32 R15, RZ, RZ, R13 ;  /* 0x000000ffff0f7224 */ /* 0x000fe200078e000d */
[----:B--2---:R-:W-:Y:S01]  /*32db0*/  STL.64 [R1+0x1cd0], R26 ;  /* 0x001cd01a01007387 */ /* 0x004fe20000100a00 */
[----:B----4-:R0:W-:Y:S03]  /*32dc0*/  STL.64 [R1+0x1cc8], R24 ;  /* 0x001cc81801007387 */ /* 0x0101e60000100a00 */
[----:B0-----:R-:W2:Y:S01]  /*32dd0*/  LDL.LU R24, [R1+0x380] ;  /* 0x0003800001187983 */ /* 0x001ea20000300800 */
[----:B------:R-:W2:Y:S02]  /*32de0*/  LDL.LU R25, [R1+0x384] ;  /* 0x0003840001197983 */ /* 0x000ea40000300800 */
[----:B------:R-:W3:Y:S02]  /*32df0*/  LDL.LU R26, [R1+0x388] ;  /* 0x00038800011a7983 */ /* 0x000ee40000300800 */
[----:B------:R-:W3:Y:S01]  /*32e00*/  LDL.LU R27, [R1+0x38c] ;  /* 0x00038c00011b7983 */ /* 0x000ee20000300800 */
[C---:B------:R-:W-:Y:S01]  /*32e10*/  HMMA.16816.F32 R12, R4.reuse, R14, R20 ;  /* 0x0000000e040c723c */ /* 0x040fe20000001814 */
[----:B---3--:R-:W-:Y:S01]  /*32e20*/  STL.64 [R1+0x1ce8], R26 ;  /* 0x001ce81a01007387 */ /* 0x008fe20000100a00 */
[----:B--2---:R0:W-:Y:S03]  /*32e30*/  STL.64 [R1+0x1ce0], R24 ;  /* 0x001ce01801007387 */ /* 0x0041e60000100a00 */
[----:B0-----:R-:W2:Y:S01]  /*32e40*/  LDL.LU R24, [R1+0x390] ;  /* 0x0003900001187983 */ /* 0x001ea20000300800 */
[----:B------:R-:W2:Y:S02]  /*32e50*/  LDL.LU R25, [R1+0x394] ;  /* 0x0003940001197983 */ /* 0x000ea40000300800 */
[----:B------:R-:W2:Y:S02]  /*32e60*/  LDL.LU R26, [R1+0x398] ;  /* 0x00039800011a7983 */ /* 0x000ea40000300800 */
[----:B------:R-:W2:Y:S01]  /*32e70*/  LDL.LU R27, [R1+0x39c] ;  /* 0x00039c00011b7983 */ /* 0x000ea20000300800 */
[----:B------:R-:W3:Y:S01]  /*32e80*/  LDL.LU R8, [R1+0x1e0] ;  /* 0x0001e00001087983 */ /* 0x000ee20000300800 */
[----:B------:R-:W3:Y:S02]  /*32e90*/  LDL.LU R9, [R1+0x1e4] ;  /* 0x0001e40001097983 */ /* 0x000ee40000300800 */
[----:B------:R-:W3:Y:S02]  /*32ea0*/  LDL.LU R10, [R1+0x1e8] ;  /* 0x0001e800010a7983 */ /* 0x000ee40000300800 */
[----:B------:R-:W3:Y:S01]  /*32eb0*/  LDL.LU R11, [R1+0x1ec] ;  /* 0x0001ec00010b7983 */ /* 0x000ee20000300800 */
[----:B------:R-:W4:Y:S01]  /*32ec0*/  LDL.LU R16, [R1+0x8d0] ;  /* 0x0008d00001107983 */ /* 0x000f220000300800 */
[----:B------:R-:W4:Y:S02]  /*32ed0*/  LDL.LU R17, [R1+0x8d4] ;  /* 0x0008d40001117983 */ /* 0x000f240000300800 */
[----:B------:R-:W4:Y:S02]  /*32ee0*/  LDL.LU R18, [R1+0x8d8] ;  /* 0x0008d80001127983 */ /* 0x000f240000300800 */
[----:B------:R-:W4:Y:S01]  /*32ef0*/  LDL.LU R19, [R1+0x8dc] ;  /* 0x0008dc0001137983 */ /* 0x000f220000300800 */
[----:B------:R-:W2:Y:S01]  /*32f00*/  LDL.LU.64 R22, [R1+0x1dd0] ;  /* 0x001dd00001167983 */ /* 0x000ea20000300a00 */
[----:B------:R-:W2:Y:S02]  /*32f10*/  LDL.LU.64 R20, [R1+0x1dc8] ;  /* 0x001dc80001147983 */ /* 0x000ea40000300a00 */
[----:B------:R-:W-:Y:S02]  /*32f20*/  STL.64 [R1+0x480], R12 ;  /* 0x0004800c01007387 */ /* 0x000fe40000100a00 */
[----:B------:R0:W-:Y:S02]  /*32f30*/  STL.64 [R1+0x488], R14 ;  /* 0x0004880e01007387 */ /* 0x0001e40000100a00 */
        /* <DEDUP_REMOVED lines=56> */
[----:B0-----:R-:W2:Y:S01]  /*332c0*/  LDL.LU.64 R14, [R1+0x1d00] ;  /* 0x001d0000010e7983 */ /* 0x001ea20000300a00 */
[----:B------:R-:W3:Y:S01]  /*332d0*/  LDL.LU R12, [R1+0x1cf8] ;  /* 0x001cf800010c7983 */ /* 0x000ee20000300800 */
[C---:B--2---:R-:W-:Y:S11]  /*332e0*/  HMMA.16816.F32 R20, R4.reuse, R14, R20 ;  /* 0x0000000e0414723c */ /* 0x044ff60000001814 */
[----:B------:R-:W-:Y:S11]  /*332f0*/  @!UPT UIADD3 URZ, URZ, URZ, URZ ;  /* 0x0000003f3f3ff290 */ /* 0x000ff6000fffe03f */
[----:B------:R-:W-:Y:S01]  /*33300*/  @!UPT UIADD3 URZ, URZ, URZ, URZ ;  /* 0x0000003f3f3ff290 */ /* 0x000fe2000fffe03f */
[----:B------:R-:W-:Y:S01]  /*33310*/  STL.64 [R1+0xb70], R20 ;  /* 0x000b701401007387 */ /* 0x000fe20000100a00 */
[----:B------:R0:W-:Y:S03]  /*33320*/  STL.64 [R1+0xb78], R22 ;  /* 0x000b781601007387 */ /* 0x0001e60000100a00 */
[----:B0-----:R-:W2:Y:S01]  /*33330*/  LDL.LU.64 R22, [R1+0x1cf0] ;  /* 0x001cf00001167983 */ /* 0x001ea20000300a00 */
[----:B------:R-:W-:Y:S01]  /*33340*/  STL.64 [R1+0x1b80], R14 ;  /* 0x001b800e01007387 */ /* 0x000fe20000100a00 */
        /* <DEDUP_REMOVED lines=43> */
[----:B---3--:R-:W-:Y:S02]  /*33600*/  IMAD.MOV.U32 R14, RZ, RZ, R12 ;  /* 0x000000ffff0e7224 */ /* 0x008fe400078e000c */
[----:B------:R-:W-:-:S07]  /*33610*/  IMAD.MOV.U32 R15, RZ, RZ, R2 ;  /* 0x000000ffff0f7224 */ /* 0x000fce00078e0002 */
[C---:B--2---:R-:W-:Y:S01]  /*33620*/  HMMA.16816.F32 R12, R4.reuse, R14, R20 ;  /* 0x0000000e040c723c */ /* 0x044fe20000001814 */
[----:B------:R-:W2:Y:S11]  /*33630*/  LDL.LU.64 R22, [R1+0x1c50] ;  /* 0x001c500001167983 */ /* 0x000eb60000300a00 */
[----:B------:R-:W-:Y:S11]  /*33640*/  @!UPT UIADD3 URZ, URZ, URZ, URZ ;  /* 0x0000003f3f3ff290 */ /* 0x000ff6000fffe03f */
[----:B------:R0:W-:Y:S01]  /*33650*/  STL.64 [R1+0xb00], R12 ;  /* 0x000b000c01007387 */ /* 0x0001e20000100a00 */
[----:B------:R1:W-:Y:S03]  /*33660*/  STL.64 [R1+0xb08], R14 ;  /* 0x000b080e01007387 */ /* 0x0003e60000100a00 */
[----:B0-----:R-:W3:Y:S01]  /*33670*/  LDL.LU R12, [R1+0x870] ;  /* 0x00087000010c7983 */ /* 0x001ee20000300800 */
[----:B------:R-:W3:Y:S02]  /*33680*/  LDL.LU R13, [R1+0x874] ;  /* 0x00087400010d7983 */ /* 0x000ee40000300800 */
[----:B-1----:R-:W3:Y:S02]  /*33690*/  LDL.LU R14, [R1+0x878] ;  /* 0x00087800010e7983 */ /* 0x002ee40000300800 */
[----:B------:R-:W3:Y:S01]  /*336a0*/  LDL.LU R15, [R1+0x87c] ;  /* 0x00087c00010f7983 */ /* 0x000ee20000300800 */
[C---:B--2---:R-:W-:Y:S01]  /*336b0*/  HMMA.16816.F32 R20, R4.reuse, R22, R24 ;  /* 0x000000160414723c */ /* 0x044fe20000001818 */
[----:B------:R-:W2:Y:S01]  /*336c0*/  LDL.LU.64 R26, [R1+0x1c48] ;  /* 0x001c4800011a7983 */ /* 0x000ea20000300a00 */
[----:B------:R-:W2:Y:S11]  /*336d0*/  LDL.LU.64 R24, [R1+0x1c40] ;  /* 0x001c400001187983 */ /* 0x000eb60000300a00 */
[----:B------:R-:W-:Y:S10]  /*336e0*/  @!UPT UIADD3 URZ, URZ, URZ, URZ ;  /* 0x0000003f3f3ff290 */ /* 0x000ff4000fffe03f */
        /* <DEDUP_REMOVED lines=17> */
[C---:B--2---:R-:W-:Y:S11]  /*33800*/  HMMA.16816.F32 R24, R4.reuse, R22, R24 ;  /* 0x000000160418723c */ /* 0x044ff60000001818 */
[----:B------:R-:W-:Y:S11]  /*33810*/  @!UPT UIADD3 URZ, URZ, URZ, URZ ;  /* 0x0000003f3f3ff290 */ /* 0x000ff6000fffe03f */
[----:B------:R-:W-:Y:S01]  /*33820*/  @!UPT UIADD3 URZ, URZ, URZ, URZ ;  /* 0x0000003f3f3ff290 */ /* 0x000fe2000fffe03f */
[----:B------:R-:W-:Y:S01]  /*33830*/  STL.64 [R1+0xac0], R24 ;  /* 0x000ac01801007387 */ /* 0x000fe20000100a00 */
[----:B------:R0:W-:Y:S03]  /*33840*/  STL.64 [R1+0xac8], R26 ;  /* 0x000ac81a01007387 */ /* 0x0001e60000100a00 */
[----:B0-----:R-:W2:Y:S02]  /*33850*/  LDL.LU.64 R26, [R1+0x1c00] ;  /* 0x001c0000011a7983 */ /* 0x001ea40000300a00 */
[----:B--2---:R-:W-:Y:S02]  /*33860*/  HMMA.16816.F32 R4, R4, R26, R8 ;  /* 0x0000001a0404723c */ /* 0x004fe40000001808 */
[----:B------:R-:W4:Y:S01]  /*33870*/  LDL.LU.64 R10, [R1+0x1bf8] ;  /* 0x001bf800010a7983 */ /* 0x000f220000300a00 */
[----:B------:R-:W4:Y:S02]  /*33880*/  LDL.LU.64 R8, [R1+0x1bf0] ;  /* 0x001bf00001087983 */ /* 0x000f240000300a00 */
[----:B------:R-:W-:Y:S02]  /*33890*/  STL [R1+0x1a1c], R26 ;  /* 0x001a1c1a01007387 */ /* 0x000fe40000100800 */
[----:B------:R0:W-:Y:S11]  /*338a0*/  STL [R1+0x1a18], R27 ;  /* 0x001a181b01007387 */ /* 0x0001f60000100800 */
[----:B------:R-:W-:Y:S05]  /*338b0*/  @!UPT UIADD3 URZ, URZ, URZ, URZ ;  /* 0x0000003f3f3ff290 */ /* 0x000fea000fffe03f */
[----:B------:R-:W-:Y:S01]  /*338c0*/  STL.64 [R1+0xa10], R4 ;  /* 0x000a100401007387 */ /* 0x000fe20000100a00 */
[----:B------:R4:W-:Y:S02]  /*338d0*/  STL.64 [R1+0xa18], R6 ;  /* 0x000a180601007387 */ /* 0x0009e40000100a00 */
[----:B0-----:R-:W4:Y:S02]  /*338e0*/  LDL.LU.64 R26, [R1+0x1d8] ;  /* 0x0001d800011a7983 */ /* 0x001f240000300a00 */
[----:B----4-:R-:W-:Y:S07]  /*338f0*/  HMMA.16816.F32 R4, R8, R26, R16 ;  /* 0x0000001a0804723c */ /* 0x010fee0000001810 */
[----:B------:R-:W-:-:S02]  /*33900*/  IMAD.MOV.U32 R18, RZ, RZ, R26 ;  /* 0x000000ffff127224 */ /* 0x000fc400078e001a */
[----:B------:R-:W-:Y:S11]  /*33910*/  IMAD.MOV.U32 R19, RZ, RZ, R27 ;  /* 0x000000ffff137224 */ /* 0x000ff600078e001b */
[----:B------:R-:W-:Y:S03]  /*33920*/  @!UPT UIADD3 URZ, URZ, URZ, URZ ;  /* 0x0000003f3f3ff290 */ /* 0x000fe6000fffe03f */
[----:B------:R-:W-:Y:S01]  /*33930*/  STL.64 [R1+0x320], R4 ;  /* 0x0003200401007387 */ /* 0x000fe20000100a00 */
[----:B------:R-:W-:Y:S02]  /*33940*/  STL.64 [R1+0x328], R6 ;  /* 0x0003280601007387 */ /* 0x000fe40000100a00 */
[----:B------:R-:W2:Y:S02]  /*33950*/  LDL.LU R24, [R1+0x840] ;  /* 0x0008400001187983 */ /* 0x000ea40000300800 */
[----:B------:R-:W2:Y:S01]  /*33960*/  LDL.LU R25, [R1+0x844] ;  /* 0x0008440001197983 */ /* 0x000ea20000300800 */
[----:B------:R-:W4:Y:S01]  /*33970*/  LDL.LU R26, [R1+0x848] ;  /* 0x00084800011a7983 */ /* 0x000f220000300800 */
[----:B------:R-:W4:Y:S02]  /*33980*/  LDL.LU R27, [R1+0x84c] ;  /* 0x00084c00011b7983 */ /* 0x000f240000300800 */
[----:B------:R-:W-:Y:S01]  /*33990*/  IMAD.MOV.U32 R20, RZ, RZ, R6 ;  /* 0x000000ffff147224 */ /* 0x000fe200078e0006 */
[----:B----4-:R0:W-:Y:S01]  /*339a0*/  STL.64 [R1+0x1be8], R26 ;  /* 0x001be81a01007387 */ /* 0x0101e20000100a00 */
[----:B--2---:R-:W-:Y:S03]  /*339b0*/  STL.64 [R1+0x1be0], R24 ;  /* 0x001be01801007387 */ /* 0x004fe60000100a00 */
[----:B0-----:R-:W3:Y:S01]  /*339c0*/  LDL.LU.64 R26, [R1+0x1c8] ;  /* 0x0001c800011a7983 */ /* 0x001ee20000300a00 */
[----:B------:R-:W2:Y:S03]  /*339d0*/  LDL.LU.64 R6, [R1+0x178] ;  /* 0x0001780001067983 */ /* 0x000ea60000300a00 */
[----:B--2---:R0:W-:Y:S04]  /*339e0*/  STL.64 [R1+0x1bb8], R6 ;  /* 0x001bb80601007387 */ /* 0x0041e80000100a00 */
[----:B0-----:R-:W2:Y:S04]  /*339f0*/  LDL.LU.64 R6, [R1+0x188] ;  /* 0x0001880001067983 */ /* 0x001ea80000300a00 */
[----:B--2---:R0:W-:Y:S04]  /*33a00*/  STL.64 [R1+0x1bc0], R6 ;  /* 0x001bc00601007387 */ /* 0x0041e80000100a00 */
[----:B0-----:R-:W2:Y:S01]  /*33a10*/  LDL.LU.64 R6, [R1+0x198] ;  /* 0x0001980001067983 */ /* 0x001ea20000300a00 */
[----:B---3--:R-:W-:Y:S03]  /*33a20*/  HMMA.16816.F32 R12, R8, R26, R12 ;  /* 0x0000001a080c723c */ /* 0x008fe6000000180c */
[----:B--2---:R0:W-:Y:S04]  /*33a30*/  STL.64 [R1+0x1bd0], R6 ;  /* 0x001bd00601007387 */ /* 0x0041e80000100a00 */
[----:B0-----:R-:W2:Y:S01]  /*33a40*/  LDL.LU.64 R6, [R1+0x1a8] ;  /* 0x0001a80001067983 */ /* 0x001ea20000300a00 */
[----:B------:R-:W-:-:S02]  /*33a50*/  IMAD.MOV.U32 R16, RZ, RZ, R26 ;  /* 0x000000ffff107224 */ /* 0x000fc400078e001a */
[----:B------:R-:W-:Y:S11]  /*33a60*/  IMAD.MOV.U32 R17, RZ, RZ, R27 ;  /* 0x000000ffff117224 */ /* 0x000ff600078e001b */
[----:B------:R-:W-:Y:S03]  /*33a70*/  @!UPT UIADD3 URZ, URZ, URZ, URZ ;  /* 0x0000003f3f3ff290 */ /* 0x000fe6000fffe03f */
[----:B------:R-:W-:Y:S01]  /*33a80*/  IMAD.MOV.U32 R21, RZ, RZ, R14 ;  /* 0x000000ffff157224 */ /* 0x000fe200078e000e */
[----:B--2---:R0:W-:Y:S04]  /*33a90*/  STL.64 [R1+0x1bd8], R6 ;  /* 0x001bd80601007387 */ /* 0x0041e80000100a00 */
[----:B0-----:R-:W2:Y:S01]  /*33aa0*/  LDL.LU.64 R6, [R1+0x1b8] ;  /* 0x0001b80001067983 */ /* 0x001ea20000300a00 */
[----:B------:R-:W-:Y:S02]  /*33ab0*/  STL [R1+0x1a24], R19 ;  /* 0x001a241301007387 */ /* 0x000fe40000100800 */
[----:B------:R-:W-:Y:S02]  /*33ac0*/  STL [R1+0x1a20], R18 ;  /* 0x001a201201007387 */ /* 0x000fe40000100800 */
[----:B------:R-:W-:Y:S01]  /*33ad0*/  STL [R1+0x166c], R20 ;  /* 0x00166c1401007387 */ /* 0x000fe20000100800 */
[----:B------:R-:W2:Y:S01]  /*33ae0*/  LDL.LU.64 R26, [R1+0x1be8] ;  /* 0x001be800011a7983 */ /* 0x000ea20000300a00 */
[----:B------:R-:W2:Y:S02]  /*33af0*/  LDL.LU.64 R24, [R1+0x1be0] ;  /* 0x001be00001187983 */ /* 0x000ea40000300a00 */
[----:B------:R-:W-:Y:S02]  /*33b00*/  STL.64 [R1+0x350], R12 ;  /* 0x0003500c01007387 */ /* 0x000fe40000100a00 */
[----:B------:R0:W-:Y:S01]  /*33b10*/  STL.64 [R1+0x358], R14 ;  /* 0x0003580e01007387 */ /* 0x0001e20000100a00 */
[----:B------:R-:W3:Y:S04]  /*33b20*/  LDL R2, [R1+0x1640] ;  /* 0x0016400001027983 */ /* 0x000ee80000100800 */
[----:B0-----:R-:W4:Y:S01]  /*33b30*/  LDL.LU.64 R14, [R1+0x168] ;  /* 0x00016800010e7983 */ /* 0x001f220000300a00 */
[----:B--2---:R-:W-:Y:S03]  /*33b40*/  HMMA.16816.F32 R24, R8, R6, R24 ;  /* 0x000000060818723c */ /* 0x004fe60000001818 */
[----:B----4-:R0:W-:Y:S01]  /*33b50*/  STL.64 [R1+0x1bc8], R14 ;  /* 0x001bc80e01007387 */ /* 0x0101e20000100a00 */
[----:B------:R-:W2:Y:S02]  /*33b60*/  LDL.LU R12, [R1+0x730] ;  /* 0x00073000010c7983 */ /* 0x000ea40000300800 */
[----:B------:R-:W2:Y:S01]  /*33b70*/  LDL.LU R13, [R1+0x734] ;  /* 0x00073400010d7983 */ /* 0x000ea20000300800 */
[----:B0-----:R-:W2:Y:S01]  /*33b80*/  LDL.LU R14, [R1+0x738] ;  /* 0x00073800010e7983 */ /* 0x001ea20000300800 */
[----:B------:R-:W2:Y:S02]  /*33b90*/  LDL.LU R15, [R1+0x73c] ;  /* 0x00073c00010f7983 */ /* 0x000ea40000300800 */
[----:B------:R-:W-:Y:S02]  /*33ba0*/  STL [R1+0x1a2c], R17 ;  /* 0x001a2c1101007387 */ /* 0x000fe40000100800 */
[----:B------:R0:W-:Y:S02]  /*33bb0*/  STL [R1+0x1a28], R16 ;  /* 0x001a281001007387 */ /* 0x0001e40000100800 */
[----:B0-----:R-:W4:Y:S01]  /*33bc0*/  LDL.LU R16, [R1+0x740] ;  /* 0x0007400001107983 */ /* 0x001f220000300800 */
[----:B------:R-:W4:Y:S02]  /*33bd0*/  LDL.LU R17, [R1+0x744] ;  /* 0x0007440001117983 */ /* 0x000f240000300800 */
[----:B------:R-:W4:Y:S02]  /*33be0*/  LDL.LU R18, [R1+0x748] ;  /* 0x0007480001127983 */ /* 0x000f240000300800 */
[----:B------:R-:W4:Y:S01]  /*33bf0*/  LDL.LU R19, [R1+0x74c] ;  /* 0x00074c0001137983 */ /* 0x000f220000300800 */
[----:B------:R0:W-:Y:S01]  /*33c00*/  STL [R1+0x1670], R21 ;  /* 0x0016701501007387 */ /* 0x0001e20000100800 */
[----:B------:R1:W-:Y:S02]  /*33c10*/  STL.64 [R1+0x1b68], R22 ;  /* 0x001b681601007387 */ /* 0x0003e40000100a00 */
[----:B------:R-:W2:Y:S01]  /*33c20*/  LDL.LU R20, [R1+0x720] ;  /* 0x0007200001147983 */ /* 0x000ea20000300800 */
[----:B0-----:R-:W2:Y:S01]  /*33c30*/  LDL.LU R21, [R1+0x724] ;  /* 0x0007240001157983 */ /* 0x001ea20000300800 */
[----:B-1----:R-:W2:Y:S02]  /*33c40*/  LDL.LU R22, [R1+0x728] ;  /* 0x0007280001167983 */ /* 0x002ea40000300800 */
[----:B------:R-:W2:Y:S02]  /*33c50*/  LDL.LU R23, [R1+0x72c] ;  /* 0x00072c0001177983 */ /* 0x000ea40000300800 */
[----:B------:R-:W-:Y:S01]  /*33c60*/  STL.64 [R1+0x380], R24 ;  /* 0x0003801801007387 */ /* 0x000fe20000100a00 */
[----:B------:R0:W-:Y:S02]  /*33c70*/  STL.64 [R1+0x388], R26 ;  /* 0x0003881a01007387 */ /* 0x0001e40000100a00 */
[----:B0-----:R-:W-:-:S02]  /*33c80*/  IMAD.MOV.U32 R26, RZ, RZ, R6 ;  /* 0x000000ffff1a7224 */ /* 0x001fc400078e0006 */
[----:B------:R-:W-:Y:S02]  /*33c90*/  IMAD.MOV.U32 R27, RZ, RZ, R7 ;  /* 0x000000ffff1b7224 */ /* 0x000fe400078e0007 */
[----:B------:R-:W4:Y:S03]  /*33ca0*/  LDL.LU.64 R6, [R1+0x1bd8] ;  /* 0x001bd80001067983 */ /* 0x000f260000300a00 */
[----:B------:R-:W-:Y:S02]  /*33cb0*/  STL [R1+0x1a34], R27 ;  /* 0x001a341b01007387 */ /* 0x000fe40000100800 */
[----:B------:R0:W-:Y:S02]  /*33cc0*/  STL [R1+0x1a30], R26 ;  /* 0x001a301a01007387 */ /* 0x0001e40000100800 */
[----:B------:R-:W2:Y:S01]  /*33cd0*/  LDL.LU R24, [R1+0x590] ;  /* 0x0005900001187983 */ /* 0x000ea20000300800 */
[----:B------:R-:W2:Y:S04]  /*33ce0*/  LDL.LU R25, [R1+0x594] ;  /* 0x0005940001197983 */ /* 0x000ea80000300800 */
[----:B0-----:R-:W2:Y:S01]  /*33cf0*/  LDL.LU R26, [R1+0x598] ;  /* 0x00059800011a7983 */ /* 0x001ea20000300800 */
[----:B------:R-:W2:Y:S01]  /*33d00*/  LDL.LU R27, [R1+0x59c] ;  /* 0x00059c00011b7983 */ /* 0x000ea20000300800 */
[C---:B----4-:R-:W-:Y:S11]  /*33d10*/  HMMA.16816.F32 R16, R8.reuse, R6, R16 ;  /* 0x000000060810723c */ /* 0x050ff60000001810 */
[----:B------:R-:W-:Y:S11]  /*33d20*/  @!UPT UIADD3 URZ, URZ, URZ, URZ ;  /* 0x0000003f3f3ff290 */ /* 0x000ff6000fffe03f */
[----:B------:R-:W-:Y:S01]  /*33d30*/  @!UPT UIADD3 URZ, URZ, URZ, URZ ;  /* 0x0000003f3f3ff290 */ /* 0x000fe2000fffe03f */
[----:B------:R-:W-:Y:S01]  /*33d40*/  STL.64 [R1+0x3c0], R16 ;  /* 0x0003c01001007387 */ /* 0x000fe20000100a00 */
[----:B------:R0:W-:Y:S02]  /*33d50*/  STL.64 [R1+0x3c8], R18 ;  /* 0x0003c81201007387 */ /* 0x0001e40000100a00 */
[----:B0-----:R-:W-:Y:S02]  /*33d60*/  IMAD.MOV.U32 R19, RZ, RZ, R6 ;  /* 0x000000ffff137224 */ /* 0x001fe400078e0006 */
[----:B------:R-:W-:Y:S02]  /*33d70*/  IMAD.MOV.U32 R18, RZ, RZ, R7 ;  /* 0x000000ffff127224 */ /* 0x000fe400078e0007 */
[----:B------:R-:W2:Y:S02]  /*33d80*/  LDL.LU.64 R6, [R1+0x1bd0] ;  /* 0x001bd00001067983 */ /* 0x000ea40000300a00 */
[----:B--2---:R-:W-:Y:S01]  /*33d90*/  HMMA.16816.F32 R12, R8, R6, R12 ;  /* 0x00000006080c723c */ /* 0x004fe2000000180c */
[----:B------:R-:W-:-:S02]  /*33da0*/  IMAD.MOV.U32 R17, RZ, RZ, R6 ;  /* 0x000000ffff117224 */ /* 0x000fc400078e0006 */
[----:B------:R-:W-:Y:S11]  /*33db0*/  IMAD.MOV.U32 R16, RZ, RZ, R7 ;  /* 0x000000ffff107224 */ /* 0x000ff600078e0007 */
[----:B------:R-:W-:Y:S09]  /*33dc0*/  @!UPT UIADD3 URZ, URZ, URZ, URZ ;  /* 0x0000003f3f3ff290 */ /* 0x000ff2000fffe03f */
[----:B------:R-:W-:Y:S01]  /*33dd0*/  STL.64 [R1+0x310], R12 ;  /* 0x0003100c01007387 */ /* 0x000fe20000100a00 */
[----:B------:R0:W-:Y:S03]  /*33de0*/  STL.64 [R1+0x318], R14 ;  /* 0x0003180e01007387 */ /* 0x0001e60000100a00 */
[----:B0-----:R-:W2:Y:S01]  /*33df0*/  LDL.LU.64 R14, [R1+0x1bc8] ;  /* 0x001bc800010e7983 */ /* 0x001ea20000300a00 */
[----:B------:R-:W4:Y:S02]  /*33e00*/  LDL.LU.64 R6, [R1+0x1bc0] ;  /* 0x001bc00001067983 */ /* 0x000f240000300a00 */
[----:B------:R-:W-:Y:S02]  /*33e10*/  STL.64 [R1+0x1a40], R18 ;  /* 0x001a401201007387 */ /* 0x000fe40000100a00 */
[----:B------:R0:W-:Y:S02]  /*33e20*/  STL.64 [R1+0x1a38], R16 ;  /* 0x001a381001007387 */ /* 0x0001e40000100a00 */
[----:B0-----:R-:W2:Y:S01]  /*33e30*/  LDL.LU R16, [R1+0x580] ;  /* 0x0005800001107983 */ /* 0x001ea20000300800 */
[----:B------:R-:W2:Y:S02]  /*33e40*/  LDL.LU R17, [R1+0x584] ;  /* 0x0005840001117983 */ /* 0x000ea40000300800 */
[----:B------:R-:W2:Y:S02]  /*33e50*/  LDL.LU R18, [R1+0x588] ;  /* 0x0005880001127983 */ /* 0x000ea40000300800 */
        /* <DEDUP_REMOVED lines=8> */
[----:B------:R-:W2:Y:S03]  /*33ee0*/  LDL.LU.64 R6, [R1+0x1bb8] ;  /* 0x001bb80001067983 */ /* 0x000ea60000300a00 */
[----:B------:R2:W-:Y:S02]  /*33ef0*/  STL.64 [R1+0x1a90], R26 ;  /* 0x001a901a01007387 */ /* 0x0005e40000100a00 */
[----:B--2---:R-:W-:Y:S07]  /*33f00*/  HMMA.16816.F32 R24, R8, R6, R16 ;  /* 0x000000060818723c */ /* 0x004fee0000001810 */
[----:B------:R-:W-:-:S02]  /*33f10*/  IMAD.MOV.U32 R17, RZ, RZ, R6 ;  /* 0x000000ffff117224 */ /* 0x000fc400078e0006 */
[----:B------:R-:W-:Y:S02]  /*33f20*/  IMAD.MOV.U32 R16, RZ, RZ, R7 ;  /* 0x000000ffff107224 */ /* 0x000fe400078e0007 */
[----:B---3--:R-:W0:Y:S11]  /*33f30*/  LDSM.16.MT88.4 R4, [R2+0x8800] ;  /* 0x008800000204783b */ /* 0x008e360000004200 */
[----:B------:R-:W-:Y:S01]  /*33f40*/  @!UPT UIADD3 URZ, URZ, URZ, URZ ;  /* 0x0000003f3f3ff290 */ /* 0x000fe2000fffe03f */
[----:B------:R-:W-:Y:S01]  /*33f50*/  STL.64 [R1+0x370], R24 ;  /* 0x0003701801007387 */ /* 0x000fe20000100a00 */
[----:B------:R-:W-:Y:S02]  /*33f60*/  STL.64 [R1+0x378], R26 ;  /* 0x0003781a01007387 */ /* 0x000fe40000100a00 */
[----:B------:R-:W-:Y:S01]  /*33f70*/  STL.64 [R1+0x1ab0], R16 ;  /* 0x001ab01001007387 */ /* 0x000fe20000100a00 */
[----:B0-----:R0:W-:Y:S01]  /*33f80*/  STL.64 [R1+0x1a50], R6 ;  /* 0x001a500601007387 */ /* 0x0011e20000100a00 */
[----:B------:R-:W-:Y:S03]  /*33f90*/  STL.64 [R1+0x1a48], R4 ;  /* 0x001a480401007387 */ /* 0x000fe60000100a00 */
[----:B0-----:R-:W2:Y:S01]  /*33fa0*/  LDL.LU.64 R6, [R1+0xf8] ;  /* 0x0000f80001067983 */ /* 0x001ea20000300a00 */
[----:B------:R-:W-:Y:S02]  /*33fb0*/  IMAD.MOV.U32 R28, RZ, RZ, R14 ;  /* 0x000000ffff1c7224 */ /* 0x000fe400078e000e */
[----:B------:R-:W-:Y:S01]  /*33fc0*/  IMAD.MOV.U32 R2, RZ, RZ, R15 ;  /* 0x000000ffff027224 */ /* 0x000fe200078e000f */
[----:B--2---:R0:W-:Y:S02]  /*33fd0*/  STL.64 [R1+0x1b30], R6 ;  /* 0x001b300601007387 */ /* 0x0041e40000100a00 */
[----:B0-----:R-:W-:Y:S11]  /*33fe0*/  HMMA.16816.F32 R4, R8, R14, R20 ;  /* 0x0000000e0804723c */ /* 0x001ff60000001814 */
[----:B------:R-:W-:Y:S11]  /*33ff0*/  @!UPT UIADD3 URZ, URZ, URZ, URZ ;  /* 0x0000003f3f3ff290 */ /* 0x000ff6000fffe03f */
[----:B------:R-:W-:Y:S01]  /*34000*/  @!UPT UIADD3 URZ, URZ, URZ, URZ ;  /* 0x0000003f3f3ff290 */ /* 0x000fe2000fffe03f */
[----:B------:R-:W-:Y:S01]  /*34010*/  STL.64 [R1+0x3b0], R4 ;  /* 0x0003b00401007387 */ /* 0x000fe20000100a00 */
[----:B------:R-:W-:Y:S02]  /*34020*/  STL.64 [R1+0x3b8], R6 ;  /* 0x0003b80601007387 */ /* 0x000fe40000100a00 */
[----:B------:R-:W2:Y:S02]  /*34030*/  LDL.LU R20, [R1+0x6e0] ;  /* 0x0006e00001147983 */ /* 0x000ea40000300800 */
[----:B------:R-:W2:Y:S01]  /*34040*/  LDL.LU R21, [R1+0x6e4] ;  /* 0x0006e40001157983 */ /* 0x000ea20000300800 */
[----:B------:R-:W3:Y:S01]  /*34050*/  LDL.LU R22, [R1+0x6e8] ;  /* 0x0006e80001167983 */ /* 0x000ee20000300800 */
[----:B------:R-:W3:Y:S02]  /*34060*/  LDL.LU R23, [R1+0x6ec] ;  /* 0x0006ec0001177983 */ /* 0x000ee40000300800 */
[----:B------:R-:W4:Y:S02]  /*34070*/  LDL.LU R12, [R1+0x6f0] ;  /* 0x0006f000010c7983 */ /* 0x000f240000300800 */
[----:B------:R-:W4:Y:S01]  /*34080*/  LDL.LU R13, [R1+0x6f4] ;  /* 0x0006f400010d7983 */ /* 0x000f220000300800 */
[----:B------:R-:W2:Y:S01]  /*34090*/  LDL.LU R14, [R1+0x6f8] ;  /* 0x0006f800010e7983 */ /* 0x000ea20000300800 */
[----:B------:R-:W2:Y:S03]  /*340a0*/  LDL.LU R15, [R1+0x6fc] ;  /* 0x0006fc00010f7983 */ /* 0x000ea60000300800 */
[----:B--2---:R0:W-:Y:S01]  /*340b0*/  STL.64 [R1+0x1b90], R14 ;  /* 0x001b900e01007387 */ /* 0x0041e20000100a00 */
[----:B----4-:R-:W-:Y:S02]  /*340c0*/  STL.64 [R1+0x1b88], R12 ;  /* 0x001b880c01007387 */ /* 0x010fe40000100a00 */
[----:B0-----:R-:W-:-:S02]  /*340d0*/  IMAD.MOV.U32 R14, RZ, RZ, R3 ;  /* 0x000000ffff0e7224 */ /* 0x001fc400078e0003 */
[----:B------:R-:W-:-:S05]  /*340e0*/  IMAD.MOV.U32 R15, RZ, RZ, R0 ;  /* 0x000000ffff0f7224 */ /* 0x000fca00078e0000 */
[----:B------:R0:W-:Y:S04]  /*340f0*/  STL.64 [R1+0x1ba0], R14 ;  /* 0x001ba00e01007387 */ /* 0x0001e80000100a00 */
[----:B0-----:R-:W2:Y:S01]  /*34100*/  LDL.LU.64 R14, [R1+0x158] ;  /* 0x00015800010e7983 */ /* 0x001ea20000300a00 */
[----:B---3--:R0:W-:Y:S02]  /*34110*/  STL.64 [R1+0x1b78], R22 ;  /* 0x001b781601007387 */ /* 0x0081e40000100a00 */
[----:B------:R1:W-:Y:S01]  /*34120*/  STL.64 [R1+0x1b70], R20 ;  /* 0x001b701401007387 */ /* 0x0003e20000100a00 */
[----:B0-----:R-:W3:Y:S04]  /*34130*/  LDL.LU.64 R22, [R1+0x138] ;  /* 0x0001380001167983 */ /* 0x001ee80000300a00 */
[----:B---3--:R0:W-:Y:S01]  /*34140*/  STL.64 [R1+0x1b98], R22 ;  /* 0x001b981601007387 */ /* 0x0081e20000100a00 */
[----:B-1----:R-:W3:Y:S02]  /*34150*/  LDL.LU R20, [R1+0x700] ;  /* 0x0007000001147983 */ /* 0x002ee40000300800 */
[----:B------:R-:W3:Y:S01]  /*34160*/  LDL.LU R21, [R1+0x704] ;  /* 0x0007040001157983 */ /* 0x000ee20000300800 */
[----:B0-----:R-:W4:Y:S01]  /*34170*/  LDL.LU R22, [R1+0x708] ;  /* 0x0007080001167983 */ /* 0x001f220000300800 */
[----:B------:R-:W4:Y:S03]  /*34180*/  LDL.LU R23, [R1+0x70c] ;  /* 0x00070c0001177983 */ /* 0x000f260000300800 */
[----:B----4-:R-:W-:Y:S01]  /*34190*/  STL.64 [R1+0x1bb0], R22 ;  /* 0x001bb01601007387 */ /* 0x010fe20000100a00 */
[----:B---3--:R0:W-:Y:S03]  /*341a0*/  STL.64 [R1+0x1ba8], R20 ;  /* 0x001ba81401007387 */ /* 0x0081e60000100a00 */
[----:B0-----:R-:W2:Y:S01]  /*341b0*/  LDL.LU R20, [R1+0x710] ;  /* 0x0007100001147983 */ /* 0x001ea20000300800 */
[----:B------:R-:W2:Y:S02]  /*341c0*/  LDL.LU R21, [R1+0x714] ;  /* 0x0007140001157983 */ /* 0x000ea40000300800 */
[----:B------:R-:W2:Y:S02]  /*341d0*/  LDL.LU R22, [R1+0x718] ;  /* 0x0007180001167983 */ /* 0x000ea40000300800 */
[----:B------:R-:W2:Y:S01]  /*341e0*/  LDL.LU R23, [R1+0x71c] ;  /* 0x00071c0001177983 */ /* 0x000ea20000300800 */
[----:B------:R-:W3:Y:S04]  /*341f0*/  LDL.LU.64 R6, [R1+0x108] ;  /* 0x0001080001067983 */ /* 0x000ee80000300a00 */
[----:B---3--:R0:W-:Y:S04]  /*34200*/  STL.64 [R1+0x1b48], R6 ;  /* 0x001b480601007387 */ /* 0x0081e80000100a00 */
[----:B0-----:R-:W3:Y:S04]  /*34210*/  LDL.LU.64 R6, [R1+0x118] ;  /* 0x0001180001067983 */ /* 0x001ee80000300a00 */
[----:B---3--:R0:W-:Y:S04]  /*34220*/  STL.64 [R1+0x1b60], R6 ;  /* 0x001b600601007387 */ /* 0x0081e80000100a00 */
[----:B0-----:R-:W3:Y:S01]  /*34230*/  LDL.LU.64 R6, [R1+0x128] ;  /* 0x0001280001067983 */ /* 0x001ee20000300a00 */
[----:B------:R-:W4:Y:S02]  /*34240*/  LDL.LU R16, [R1+0x6a0] ;  /* 0x0006a00001107983 */ /* 0x000f240000300800 */
[----:B------:R-:W4:Y:S02]  /*34250*/  LDL.LU R17, [R1+0x6a4] ;  /* 0x0006a40001117983 */ /* 0x000f240000300800 */
[----:B------:R-:W2:Y:S01]  /*34260*/  LDL.LU R18, [R1+0x6a8] ;  /* 0x0006a80001127983 */ /* 0x000ea20000300800 */
[----:B------:R-:W2:Y:S04]  /*34270*/  LDL.LU R19, [R1+0x6ac] ;  /* 0x0006ac0001137983 */ /* 0x000ea80000300800 */
[----:B--2---:R-:W-:Y:S01]  /*34280*/  STL.64 [R1+0x1b28], R18 ;  /* 0x001b281201007387 */ /* 0x004fe20000100a00 */
[----:B----4-:R0:W-:Y:S03]  /*34290*/  STL.64 [R1+0x1b20], R16 ;  /* 0x001b201001007387 */ /* 0x0101e60000100a00 */
[----:B0-----:R-:W2:Y:S01]  /*342a0*/  LDL.LU R16, [R1+0x6b0] ;  /* 0x0006b00001107983 */ /* 0x001ea20000300800 */
[----:B------:R-:W2:Y:S02]  /*342b0*/  LDL.LU R17, [R1+0x6b4] ;  /* 0x0006b40001117983 */ /* 0x000ea40000300800 */
[----:B------:R-:W4:Y:S02]  /*342c0*/  LDL.LU R18, [R1+0x6b8] ;  /* 0x0006b80001127983 */ /* 0x000f240000300800 */
[----:B------:R-:W4:Y:S01]  /*342d0*/  LDL.LU R19, [R1+0x6bc] ;  /* 0x0006bc0001137983 */ /* 0x000f220000300800 */
[----:B------:R-:W-:Y:S01]  /*342e0*/  HMMA.16816.F32 R20, R8, R14, R20 ;  /* 0x0000000e0814723c */ /* 0x000fe20000001814 */
[----:B----4-:R-:W-:Y:S01]  /*342f0*/  STL.64 [R1+0x1b40], R18 ;  /* 0x001b401201007387 */ /* 0x010fe20000100a00 */
[----:B--2---:R0:W-:Y:S03]  /*34300*/  STL.64 [R1+0x1b38], R16 ;  /* 0x001b381001007387 */ /* 0x0041e60000100a00 */
[----:B0-----:R-:W2:Y:S01]  /*34310*/  LDL.LU R16, [R1+0x6c0] ;  /* 0x0006c00001107983 */ /* 0x001ea20000300800 */
[----:B------:R-:W2:Y:S02]  /*34320*/  LDL.LU R17, [R1+0x6c4] ;  /* 0x0006c40001117983 */ /* 0x000ea40000300800 */
[----:B------:R-:W4:Y:S02]  /*34330*/  LDL.LU R18, [R1+0x6c8] ;  /* 0x0006c80001127983 */ /* 0x000f240000300800 */
[----:B------:R-:W4:Y:S02]  /*34340*/  LDL.LU R19, [R1+0x6cc] ;  /* 0x0006cc0001137983 */ /* 0x000f240000300800 */
[----:B------:R-:W-:-:S02]  /*34350*/  IMAD.MOV.U32 R29, RZ, RZ, R14 ;  /* 0x000000ffff1d7224 */ /* 0x000fc400078e000e */
[----:B------:R-:W-:Y:S01]  /*34360*/  IMAD.MOV.U32 R3, RZ, RZ, R15 ;  /* 0x000000ffff037224 */ /* 0x000fe200078e000f */
[----:B----4-:R-:W-:Y:S01]  /*34370*/  STL.64 [R1+0x1b58], R18 ;  /* 0x001b581201007387 */ /* 0x010fe20000100a00 */
[----:B--2---:R0:W-:Y:S03]  /*34380*/  STL.64 [R1+0x1b50], R16 ;  /* 0x001b501001007387 */ /* 0x0041e60000100a00 */
[----:B0-----:R-:W2:Y:S01]  /*34390*/  LDL.LU R16, [R1+0x6d0] ;  /* 0x0006d00001107983 */ /* 0x001ea20000300800 */
[----:B------:R-:W2:Y:S02]  /*343a0*/  LDL.LU R17, [R1+0x6d4] ;  /* 0x0006d40001117983 */ /* 0x000ea40000300800 */
[----:B------:R-:W2:Y:S02]  /*343b0*/  LDL.LU R18, [R1+0x6d8] ;  /* 0x0006d80001127983 */ /* 0x000ea40000300800 */
[----:B------:R-:W2:Y:S01]  /*343c0*/  LDL.LU R19, [R1+0x6dc] ;  /* 0x0006dc0001137983 */ /* 0x000ea20000300800 */
[----:B------:R-:W4:Y:S01]  /*343d0*/  LDL.LU.64 R26, [R1+0xe8] ;  /* 0x0000e800011a7983 */ /* 0x000f220000300a00 */
[----:B------:R-:W-:Y:S02]  /*343e0*/  STL.64 [R1+0x300], R20 ;  /* 0x0003001401007387 */ /* 0x000fe40000100a00 */
[----:B------:R0:W-:Y:S02]  /*343f0*/  STL.64 [R1+0x308], R22 ;  /* 0x0003081601007387 */ /* 0x0001e40000100a00 */
[----:B0-----:R-:W2:Y:S01]  /*34400*/  LDL.LU.64 R22, [R1+0x1bb0] ;  /* 0x001bb00001167983 */ /* 0x001ea20000300a00 */
[----:B------:R-:W2:Y:S02]  /*34410*/  LDL.LU.64 R20, [R1+0x1ba8] ;  /* 0x001ba80001147983 */ /* 0x000ea40000300a00 */
[----:B------:R-:W2:Y:S02]  /*34420*/  LDL.LU.64 R14, [R1+0x1ba0] ;  /* 0x001ba000010e7983 */ /* 0x000ea40000300a00 */
[C---:B--2---:R-:W-:Y:S01]  /*34430*/  HMMA.16816.F32 R12, R8.reuse, R14, R20 ;  /* 0x0000000e080c723c */ /* 0x044fe20000001814 */
[----:B------:R-:W2:Y:S11]  /*34440*/  LDL.LU.64 R22, [R1+0x1b98] ;  /* 0x001b980001167983 */ /* 0x000eb60000300a00 */
[----:B------:R-:W-:Y:S11]  /*34450*/  @!UPT UIADD3 URZ, URZ, URZ, URZ ;  /* 0x0000003f3f3ff290 */ /* 0x000ff6000fffe03f */
[----:B------:R-:W-:Y:S01]  /*34460*/  STL.64 [R1+0x330], R12 ;  /* 0x0003300c01007387 */ /* 0x000fe20000100a00 */
[----:B------:R0:W-:Y:S03]  /*34470*/  STL.64 [R1+0x338], R14 ;  /* 0x0003380e01007387 */ /* 0x0001e60000100a00 */
[----:B0-----:R-:W2:Y:S01]  /*34480*/  LDL.LU.64 R14, [R1+0x1b90] ;  /* 0x001b9000010e7983 */ /* 0x001ea20000300a00 */
[----:B------:R-:W2:Y:S02]  /*34490*/  LDL.LU.64 R12, [R1+0x1b88] ;  /* 0x001b8800010c7983 */ /* 0x000ea40000300a00 */
[C---:B--2---:R-:W-:Y:S11]  /*344a0*/  HMMA.16816.F32 R12, R8.reuse, R22, R12 ;  /* 0x00000016080c723c */ /* 0x044ff6000000180c */
[----:B------:R-:W-:Y:S11]  /*344b0*/  @!UPT UIADD3 URZ, URZ, URZ, URZ ;  /* 0x0000003f3f3ff290 */ /* 0x000ff6000fffe03f */
[----:B------:R-:W-:Y:S01]  /*344c0*/  @!UPT UIADD3 URZ, URZ, URZ, URZ ;  /* 0x0000003f3f3ff290 */ /* 0x000fe2000fffe03f */
[----:B------:R0:W-:Y:S01]  /*344d0*/  STL.64 [R1+0x360], R12 ;  /* 0x0003600c01007387 */ /* 0x0001e20000100a00 */
[----:B------:R1:W-:Y:S02]  /*344e0*/  STL.64 [R1+0x368], R14 ;  /* 0x0003680e01007387 */ /* 0x0003e40000100a00 */
[----:B0-----:R-:W-:Y:S01]  /*344f0*/  IMAD.MOV.U32 R13, RZ, RZ, R22 ;  /* 0x000000ffff0d7224 */ /* 0x001fe200078e0016 */
[----:B-1----:R-:W2:Y:S01]  /*34500*/  LDL.LU.64 R14, [R1+0x1b80] ;  /* 0x001b8000010e7983 */ /* 0x002ea20000300a00 */
[----:B------:R-:W-:Y:S02]  /*34510*/  IMAD.MOV.U32 R12, RZ, RZ, R23 ;  /* 0x000000ffff0c7224 */ /* 0x000fe400078e0017 */
[----:B------:R-:W3:Y:S02]  /*34520*/  LDL.LU.64 R22, [R1+0x1b78] ;  /* 0x001b780001167983 */ /* 0x000ee40000300a00 */
[----:B------:R-:W3:Y:S01]  /*34530*/  LDL.LU.64 R20, [R1+0x1b70] ;  /* 0x001b700001147983 */ /* 0x000ee20000300a00 */
[----:B------:R-:W-:Y:S01]  /*34540*/  STL [R1+0x18dc], R12 ;  /* 0x0018dc0c01007387 */ /* 0x000fe20000100800 */
[----:B------:R-:W-:Y:S01]  /*34550*/  STL [R1+0x18d8], R13 ;  /* 0x0018d80d01007387 */ /* 0x000fe20000100800 */
[C---:B---3--:R-:W-:Y:S11]  /*34560*/  HMMA.16816.F32 R20, R8.reuse, R6, R20 ;  /* 0x000000060814723c */ /* 0x048ff60000001814 */
[----:B------:R-:W-:Y:S11]  /*34570*/  @!UPT UIADD3 URZ, URZ, URZ, URZ ;  /* 0x0000003f3f3ff290 */ /* 0x000ff6000fffe03f */
[----:B------:R-:W-:Y:S01]  /*34580*/  @!UPT UIADD3 URZ, URZ, URZ, URZ ;  /* 0x0000003f3f3ff290 */ /* 0x000fe2000fffe03f */
[----:B------:R0:W-:Y:S01]  /*34590*/  STL.64 [R1+0x3a0], R20 ;  /* 0x0003a01401007387 */ /* 0x0001e20000100a00 */
[----:B------:R1:W-:Y:S02]  /*345a0*/  STL.64 [R1+0x3a8], R22 ;  /* 0x0003a81601007387 */ /* 0x0003e40000100a00 */
[----:B0-----:R-:W-:Y:S01]  /*345b0*/  IMAD.MOV.U32 R21, RZ, RZ, R6 ;  /* 0x000000ffff157224 */ /* 0x001fe200078e0006 */
[----:B-1----:R-:W3:Y:S01]  /*345c0*/  LDL.LU.64 R22, [R1+0x1b68] ;  /* 0x001b680001167983 */ /* 0x002ee20000300a00 */
[----:B------:R-:W-:Y:S02]  /*345d0*/  IMAD.MOV.U32 R20, RZ, RZ, R7 ;  /* 0x000000ffff147224 */ /* 0x000fe400078e0007 */
[----:B------:R-:W2:Y:S03]  /*345e0*/  LDL.LU.64 R6, [R1+0x1b60] ;  /* 0x001b600001067983 */ /* 0x000ea60000300a00 */
[----:B------:R-:W-:Y:S01]  /*345f0*/  STL [R1+0x18e4], R20 ;  /* 0x0018e41401007387 */ /* 0x000fe20000100800 */
[----:B------:R-:W-:Y:S01]  /*34600*/  STL [R1+0x18e0], R21 ;  /* 0x0018e01501007387 */ /* 0x000fe20000100800 */
        /* <DEDUP_REMOVED lines=22> */
[----:B--2---:R-:W-:Y:S11]  /*34770*/  HMMA.16816.F32 R16, R8, R6, R16 ;  /* 0x000000060810723c */ /* 0x004ff60000001810 */
[----:B------:R-:W-:Y:S11]  /*34780*/  @!UPT UIADD3 URZ, URZ, URZ, URZ ;  /* 0x0000003f3f3ff290 */ /* 0x000ff6000fffe03f */
[----:B------:R-:W-:Y:S01]  /*34790*/  @!UPT UIADD3 URZ, URZ, URZ, URZ ;  /* 0x0000003f3f3ff290 */ /* 0x000fe2000fffe03f */
[----:B------:R-:W-:Y:S01]  /*347a0*/  STL.64 [R1+0x3f0], R16 ;  /* 0x0003f01001007387 */ /* 0x000fe20000100a00 */
[----:B------:R0:W-:Y:S03]  /*347b0*/  STL.64 [R1+0x3f8], R18 ;  /* 0x0003f81201007387 */ /* 0x0001e60000100a00 */
[----:B0-----:R-:W4:Y:S01]  /*347c0*/  LDL.LU.64 R18, [R1+0x1b28] ;  /* 0x001b280001127983 */ /* 0x001f220000300a00 */
[----:B------:R-:W4:Y:S02]  /*347d0*/  LDL.LU.64 R16, [R1+0x1b20] ;  /* 0x001b200001107983 */ /* 0x000f240000300a00 */
[----:B------:R-:W-:Y:S02]  /*347e0*/  IMAD.MOV.U32 R13, RZ, RZ, R6 ;  /* 0x000000ffff0d7224 */ /* 0x000fe400078e0006 */
[----:B------:R-:W-:-:S05]  /*347f0*/  IMAD.MOV.U32 R12, RZ, RZ, R7 ;  /* 0x000000ffff0c7224 */ /* 0x000fca00078e0007 */
[----:B------:R-:W-:Y:S01]  /*34800*/  STL [R1+0x18fc], R12 ;  /* 0x0018fc0c01007387 */ /* 0x000fe20000100800 */
[----:B------:R-:W-:Y:S02]  /*34810*/  STL [R1+0x18f8], R13 ;  /* 0x0018f80d01007387 */ /* 0x000fe40000100800 */
[----:B------:R-:W-:Y:S01]  /*34820*/  STL.64 [R1+0x1b18], R14 ;  /* 0x001b180e01007387 */ /* 0x000fe20000100a00 */
[C---:B----4-:R-:W-:Y:S11]  /*34830*/  HMMA.16816.F32 R4, R8.reuse, R26, R16 ;  /* 0x0000001a0804723c */ /* 0x050ff60000001810 */
[----:B------:R-:W-:Y:S11]  /*34840*/  @!UPT UIADD3 URZ, URZ, URZ, URZ ;  /* 0x0000003f3f3ff290 */ /* 0x000ff6000fffe03f */
[----:B------:R-:W-:Y:S01]  /*34850*/  @!UPT UIADD3 URZ, URZ, URZ, URZ ;  /* 0x0000003f3f3ff290 */ /* 0x000fe2000fffe03f */
[----:B------:R-:W-:Y:S01]  /*34860*/  STL.64 [R1+0x400], R4 ;  /* 0x0004000401007387 */ /* 0x000fe20000100a00 */
[----:B------:R-:W-:Y:S02]  /*34870*/  STL.64 [R1+0x408], R6 ;  /* 0x0004080601007387 */ /* 0x000fe40000100a00 */
[----:B------:R-:W2:Y:S02]  /*34880*/  LDL.LU.64 R18, [R1+0x88] ;  /* 0x0000880001127983 */ /* 0x000ea40000300a00 */
[----:B--2---:R0:W-:Y:S04]  /*34890*/  STL.64 [R1+0x1ac8], R18 ;  /* 0x001ac81201007387 */ /* 0x0041e80000100a00 */
[----:B0-----:R-:W2:Y:S04]  /*348a0*/  LDL.LU.64 R18, [R1+0x98] ;  /* 0x0000980001127983 */ /* 0x001ea80000300a00 */
[----:B--2---:R0:W-:Y:S01]  /*348b0*/  STL.64 [R1+0x1ad0], R18 ;  /* 0x001ad01201007387 */ /* 0x0041e20000100a00 */
[----:B------:R-:W2:Y:S02]  /*348c0*/  LDL.LU R16, [R1+0x2d0] ;  /* 0x0002d00001107983 */ /* 0x000ea40000300800 */
[----:B------:R-:W2:Y:S01]  /*348d0*/  LDL.LU R17, [R1+0x2d4] ;  /* 0x0002d40001117983 */ /* 0x000ea20000300800 */
[----:B0-----:R-:W4:Y:S01]  /*348e0*/  LDL.LU R18, [R1+0x2d8] ;  /* 0x0002d80001127983 */ /* 0x001f220000300800 */
[----:B------:R-:W4:Y:S02]  /*348f0*/  LDL.LU R19, [R1+0x2dc] ;  /* 0x0002dc0001137983 */ /* 0x000f240000300800 */
[----:B------:R-:W2:Y:S02]  /*34900*/  LDL.LU R12, [R1+0x690] ;  /* 0x00069000010c7983 */ /* 0x000ea40000300800 */
[----:B------:R-:W3:Y:S01]  /*34910*/  LDL.LU R13, [R1+0x694] ;  /* 0x00069400010d7983 */ /* 0x000ee20000300800 */
[----:B------:R-:W3:Y:S01]  /*34920*/  LDL.LU R14, [R1+0x698] ;  /* 0x00069800010e7983 */ /* 0x000ee20000300800 */
[----:B------:R-:W3:Y:S03]  /*34930*/  LDL.LU R15, [R1+0x69c] ;  /* 0x00069c00010f7983 */ /* 0x000ee60000300800 */
[----:B----4-:R0:W-:Y:S01]  /*34940*/  STL.64 [R1+0x1ae0], R18 ;  /* 0x001ae01201007387 */ /* 0x0101e20000100a00 */
[----:B--2---:R-:W-:Y:S03]  /*34950*/  STL.64 [R1+0x1ad8], R16 ;  /* 0x001ad81001007387 */ /* 0x004fe60000100a00 */
[----:B0-----:R-:W2:Y:S04]  /*34960*/  LDL.LU.64 R18, [R1+0xb8] ;  /* 0x0000b80001127983 */ /* 0x001ea80000300a00 */
[----:B--2---:R0:W-:Y:S04]  /*34970*/  STL.64 [R1+0x1af8], R18 ;  /* 0x001af81201007387 */ /* 0x0041e80000100a00 */
[----:B0-----:R-:W2:Y:S04]  /*34980*/  LDL.LU.64 R18, [R1+0xc8] ;  /* 0x0000c80001127983 */ /* 0x001ea80000300a00 */
[----:B--2---:R0:W-:Y:S04]  /*34990*/  STL.64 [R1+0x1b10], R18 ;  /* 0x001b101201007387 */ /* 0x0041e80000100a00 */
[----:B0-----:R-:W3:Y:S01]  /*349a0*/  LDL.LU.64 R18, [R1+0xd8] ;  /* 0x0000d80001127983 */ /* 0x001ee20000300a00 */
[----:B------:R-:W2:Y:S02]  /*349b0*/  LDL.LU R4, [R1+0x290] ;  /* 0x0002900001047983 */ /* 0x000ea40000300800 */
[----:B------:R-:W2:Y:S02]  /*349c0*/  LDL.LU R5, [R1+0x294] ;  /* 0x0002940001057983 */ /* 0x000ea40000300800 */
[----:B------:R-:W4:Y:S01]  /*349d0*/  LDL.LU R6, [R1+0x298] ;  /* 0x0002980001067983 */ /* 0x000f220000300800 */
[----:B------:R-:W4:Y:S04]  /*349e0*/  LDL.LU R7, [R1+0x29c] ;  /* 0x00029c0001077983 */ /* 0x000f280000300800 */
[----:B----4-:R-:W-:Y:S01]  /*349f0*/  STL.64 [R1+0x1ac0], R6 ;  /* 0x001ac00601007387 */ /* 0x010fe20000100a00 */
[----:B--2---:R0:W-:Y:S03]  /*34a00*/  STL.64 [R1+0x1ab8], R4 ;  /* 0x001ab80401007387 */ /* 0x0041e60000100a00 */
[----:B0-----:R-:W2:Y:S01]  /*34a10*/  LDL.LU R4, [R1+0x2b0] ;  /* 0x0002b00001047983 */ /* 0x001ea20000300800 */
[----:B------:R-:W2:Y:S02]  /*34a20*/  LDL.LU R5, [R1+0x2b4] ;  /* 0x0002b40001057983 */ /* 0x000ea40000300800 */
[----:B------:R-:W4:Y:S02]  /*34a30*/  LDL.LU R6, [R1+0x2b8] ;  /* 0x0002b80001067983 */ /* 0x000f240000300800 */
[----:B------:R-:W4:Y:S01]  /*34a40*/  LDL.LU R7, [R1+0x2bc] ;  /* 0x0002bc0001077983 */ /* 0x000f220000300800 */
[----:B---3--:R-:W-:Y:S01]  /*34a50*/  HMMA.16816.F32 R12, R8, R18, R12 ;  /* 0x00000012080c723c */ /* 0x008fe2000000180c */
[----:B----4-:R-:W-:Y:S01]  /*34a60*/  STL.64 [R1+0x1af0], R6 ;  /* 0x001af00601007387 */ /* 0x010fe20000100a00 */
        /* <DEDUP_REMOVED lines=13> */
[----:B------:R-:W3:Y:S01]  /*34b40*/  LDL.64 R26, [R1+0x68] ;  /* 0x00006800011a7983 */ /* 0x000ee20000100a00 */
[----:B------:R-:W-:Y:S02]  /*34b50*/  STL [R1+0x1904], R20 ;  /* 0x0019041401007387 */ /* 0x000fe40000100800 */
[----:B------:R-:W-:Y:S02]  /*34b60*/  STL [R1+0x1900], R21 ;  /* 0x0019001501007387 */ /* 0x000fe40000100800 */
[----:B------:R0:W-:Y:S01]  /*34b70*/  STL.64 [R1+0x410], R12 ;  /* 0x0004100c01007387 */ /* 0x0001e20000100a00 */
[----:B------:R1:W-:Y:S01]  /*34b80*/  STL.64 [R1+0x418], R14 ;  /* 0x0004180e01007387 */ /* 0x0003e20000100a00 */
[----:B0-----:R-:W-:-:S03]  /*34b90*/  IMAD.MOV.U32 R12, RZ, RZ, R18 ;  /* 0x000000ffff0c7224 */ /* 0x001fc600078e0012 */
[----:B-1----:R-:W4:Y:S01]  /*34ba0*/  LDL.LU.64 R14, [R1+0x1b18] ;  /* 0x001b1800010e7983 */ /* 0x002f220000300a00 */
[----:B------:R-:W-:Y:S02]  /*34bb0*/  IMAD.MOV.U32 R13, RZ, RZ, R19 ;  /* 0x000000ffff0d7224 */ /* 0x000fe400078e0013 */
[----:B------:R-:W2:Y:S03]  /*34bc0*/  LDL.LU.64 R18, [R1+0x1b10] ;  /* 0x001b100001127983 */ /* 0x000ea60000300a00 */
[----:B------:R-:W-:Y:S01]  /*34bd0*/  STL [R1+0x190c], R13 ;  /* 0x00190c0d01007387 */ /* 0x000fe20000100800 */
[----:B------:R-:W-:Y:S01]  /*34be0*/  STL [R1+0x1908], R12 ;  /* 0x0019080c01007387 */ /* 0x000fe20000100800 */
        /* <DEDUP_REMOVED lines=19> */
[----:B------:R-:W4:Y:S02]  /*34d20*/  LDL.LU.64 R18, [R1+0x1ae0] ;  /* 0x001ae00001127983 */ /* 0x000f240000300a00 */
[----:B------:R-:W4:Y:S01]  /*34d30*/  LDL.LU.64 R16, [R1+0x1ad8] ;  /* 0x001ad80001107983 */ /* 0x000f220000300a00 */
[----:B------:R-:W-:Y:S01]  /*34d40*/  STL [R1+0x191c], R12 ;  /* 0x00191c0c01007387 */ /* 0x000fe20000100800 */
[----:B------:R-:W-:Y:S01]  /*34d50*/  STL [R1+0x1918], R13 ;  /* 0x0019180d01007387 */ /* 0x000fe20000100800 */
[C---:B----4-:R-:W-:Y:S11]  /*34d60*/  HMMA.16816.F32 R16, R8.reuse, R14, R16 ;  /* 0x0000000e0810723c */ /* 0x050ff60000001810 */
[----:B------:R-:W-:Y:S11]  /*34d70*/  @!UPT UIADD3 URZ, URZ, URZ, URZ ;  /* 0x0000003f3f3ff290 */ /* 0x000ff6000fffe03f */
[----:B------:R-:W-:Y:S01]  /*34d80*/  @!UPT UIADD3 URZ, URZ, URZ, URZ ;  /* 0x0000003f3f3ff290 */ /* 0x000fe2000fffe03f */
[----:B------:R-:W-:Y:S01]  /*34d90*/  STL.64 [R1+0x9f0], R16 ;  /* 0x0009f01001007387 */ /* 0x000fe20000100a00 */
[----:B------:R0:W-:Y:S03]  /*34da0*/  STL.64 [R1+0x9f8], R18 ;  /* 0x0009f81201007387 */ /* 0x0001e60000100a00 */
[----:B0-----:R-:W4:Y:S01]  /*34db0*/  LDL.LU.64 R18, [R1+0x1ad0] ;  /* 0x001ad00001127983 */ /* 0x001f220000300a00 */
[----:B------:R0:W-:Y:S02]  /*34dc0*/  STL.64 [R1+0x1800], R14 ;  /* 0x0018000e01007387 */ /* 0x0001e40000100a00 */
[----:B------:R-:W4:Y:S02]  /*34dd0*/  LDL.LU R12, [R1+0x2c0] ;  /* 0x0002c000010c7983 */ /* 0x000f240000300800 */
[----:B------:R-:W4:Y:S01]  /*34de0*/  LDL.LU R13, [R1+0x2c4] ;  /* 0x0002c400010d7983 */ /* 0x000f220000300800 */
[----:B0-----:R-:W4:Y:S01]  /*34df0*/  LDL.LU R14, [R1+0x2c8] ;  /* 0x0002c800010e7983 */ /* 0x001f220000300800 */
[----:B------:R-:W4:Y:S02]  /*34e00*/  LDL.LU R15, [R1+0x2cc] ;  /* 0x0002cc00010f7983 */ /* 0x000f240000300800 */
        /* <DEDUP_REMOVED lines=8> */
[----:B------:R0:W-:Y:S02]  /*34e90*/  STL [R1+0x1924], R14 ;  /* 0x0019240e01007387 */ /* 0x0001e40000100800 */
[----:B------:R1:W-:Y:S02]  /*34ea0*/  STL [R1+0x1920], R15 ;  /* 0x0019200f01007387 */ /* 0x0003e40000100800 */
[----:B------:R-:W4:Y:S01]  /*34eb0*/  LDL.LU R12, [R1+0x2a0] ;  /* 0x0002a000010c7983 */ /* 0x000f220000300800 */
[----:B------:R-:W4:Y:S04]  /*34ec0*/  LDL.LU R13, [R1+0x2a4] ;  /* 0x0002a400010d7983 */ /* 0x000f280000300800 */
[----:B0-----:R-:W4:Y:S01]  /*34ed0*/  LDL.LU R14, [R1+0x2a8] ;  /* 0x0002a800010e7983 */ /* 0x001f220000300800 */
[----:B-1----:R-:W4:Y:S01]  /*34ee0*/  LDL.LU R15, [R1+0x2ac] ;  /* 0x0002ac00010f7983 */ /* 0x002f220000300800 */
        /* <DEDUP_REMOVED lines=9> */
[----:B------:R-:W-:Y:S01]  /*34f80*/  STL [R1+0x192c], R20 ;  /* 0x00192c1401007387 */ /* 0x000fe20000100800 */
[----:B------:R-:W-:Y:S01]  /*34f90*/  STL [R1+0x1928], R21 ;  /* 0x0019281501007387 */ /* 0x000fe20000100800 */
[----:B------:R0:W-:Y:S03]  /*34fa0*/  STL.64 [R1+0x1a88], R22 ;  /* 0x001a881601007387 */ /* 0x0001e60000100a00 */
[----:B0-----:R-:W4:Y:S01]  /*34fb0*/  LDL.LU.64 R22, [R1+0x78] ;  /* 0x0000780001167983 */ /* 0x001f220000300a00 */
[----:B---3--:R-:W-:Y:S01]  /*34fc0*/  IMAD.MOV.U32 R0, RZ, RZ, R27 ;  /* 0x000000ffff007224 */ /* 0x008fe200078e001b */
[C---:B--2---:R-:W-:Y:S08]  /*34fd0*/  HMMA.16816.F32 R4, R8.reuse, R26, R4 ;  /* 0x0000001a0804723c */ /* 0x044ff00000001804 */
[----:B----4-:R-:W-:Y:S11]  /*34fe0*/  HMMA.16816.F32 R12, R8, R22, R12 ;  /* 0x00000016080c723c */ /* 0x010ff6000000180c */
[----:B------:R-:W-:Y:S11]  /*34ff0*/  @!UPT UIADD3 URZ, URZ, URZ, URZ ;  /* 0x0000003f3f3ff290 */ /* 0x000ff6000fffe03f */
[----:B------:R-:W-:Y:S01]  /*35000*/  @!UPT UIADD3 URZ, URZ, URZ, URZ ;  /* 0x0000003f3f3ff290 */ /* 0x000fe2000fffe03f */
[----:B------:R0:W-:Y:S01]  /*35010*/  STL.64 [R1+0xaa0], R12 ;  /* 0x000aa00c01007387 */ /* 0x0001e20000100a00 */
[----:B------:R-:W-:Y:S02]  /*35020*/  STL.64 [R1+0xaa8], R14 ;  /* 0x000aa80e01007387 */ /* 0x000fe40000100a00 */
[----:B0-----:R-:W-:Y:S02]  /*35030*/  IMAD.MOV.U32 R12, RZ, RZ, R22 ;  /* 0x000000ffff0c7224 */ /* 0x001fe400078e0016 */
[----:B------:R-:W-:-:S05]  /*35040*/  IMAD.MOV.U32 R13, RZ, RZ, R23 ;  /* 0x000000ffff0d7224 */ /* 0x000fca00078e0017 */
[----:B------:R0:W-:Y:S04]  /*35050*/  STL.64 [R1+0x1aa8], R12 ;  /* 0x001aa80c01007387 */ /* 0x0001e80000100a00 */
[----:B0-----:R-:W2:Y:S01]  /*35060*/  LDL.LU R12, [R1+0x280] ;  /* 0x00028000010c7983 */ /* 0x001ea20000300800 */
[----:B------:R-:W-:Y:S02]  /*35070*/  STL.64 [R1+0xa90], R4 ;  /* 0x000a900401007387 */ /* 0x000fe40000100a00 */
[----:B------:R-:W-:Y:S02]  /*35080*/  STL.64 [R1+0xa98], R6 ;  /* 0x000a980601007387 */ /* 0x000fe40000100a00 */
[----:B------:R-:W2:Y:S01]  /*35090*/  LDL.LU R13, [R1+0x284] ;  /* 0x00028400010d7983 */ /* 0x000ea20000300800 */
[----:B------:R-:W2:Y:S01]  /*350a0*/  LDL.LU R14, [R1+0x288] ;  /* 0x00028800010e7983 */ /* 0x000ea20000300800 */
[----:B------:R-:W2:Y:S02]  /*350b0*/  LDL.LU R15, [R1+0x28c] ;  /* 0x00028c00010f7983 */ /* 0x000ea40000300800 */
[----:B------:R-:W3:Y:S02]  /*350c0*/  LDL.LU R24, [R1+0x270] ;  /* 0x0002700001187983 */ /* 0x000ee40000300800 */
[----:B------:R-:W3:Y:S01]  /*350d0*/  LDL.LU R25, [R1+0x274] ;  /* 0x0002740001197983 */ /* 0x000ee20000300800 */
[----:B------:R-:W4:Y:S01]  /*350e0*/  LDL.LU R26, [R1+0x278] ;  /* 0x00027800011a7983 */ /* 0x000f220000300800 */
[----:B------:R-:W4:Y:S03]  /*350f0*/  LDL.LU R27, [R1+0x27c] ;  /* 0x00027c00011b7983 */ /* 0x000f260000300800 */
[----:B----4-:R0:W-:Y:S01]  /*35100*/  STL.64 [R1+0x1aa0], R26 ;  /* 0x001aa01a01007387 */ /* 0x0101e20000100a00 */
[----:B---3--:R-:W-:Y:S03]  /*35110*/  STL.64 [R1+0x1a98], R24 ;  /* 0x001a981801007387 */ /* 0x008fe60000100a00 */
[----:B0-----:R-:W2:Y:S01]  /*35120*/  LDL.LU.64 R26, [R1+0x58] ;  /* 0x00005800011a7983 */ /* 0x001ea20000300a00 */
[----:B------:R-:W3:Y:S02]  /*35130*/  LDL.LU R20, [R1+0x260] ;  /* 0x0002600001147983 */ /* 0x000ee40000300800 */
[----:B------:R-:W3:Y:S02]  /*35140*/  LDL.LU R21, [R1+0x264] ;  /* 0x0002640001157983 */ /* 0x000ee40000300800 */
[----:B------:R-:W3:Y:S01]  /*35150*/  LDL.LU R22, [R1+0x268] ;  /* 0x0002680001167983 */ /* 0x000ee20000300800 */
[----:B------:R-:W3:Y:S01]  /*35160*/  LDL.LU R23, [R1+0x26c] ;  /* 0x00026c0001177983 */ /* 0x000ee20000300800 */
        /* <DEDUP_REMOVED lines=17> */
[----:B----4-:R0:W-:Y:S01]  /*35280*/  STL.64 [R1+0x1a80], R6 ;  /* 0x001a800601007387 */ /* 0x0101e20000100a00 */
[----:B--2---:R-:W-:Y:S03]  /*35290*/  STL.64 [R1+0x1a78], R4 ;  /* 0x001a780401007387 */ /* 0x004fe60000100a00 */
[----:B0-----:R-:W3:Y:S01]  /*352a0*/  LDL.LU.64 R6, [R1+0x38] ;  /* 0x0000380001067983 */ /* 0x001ee20000300a00 */
[----:B------:R-:W2:Y:S06]  /*352b0*/  LDL.LU.64 R18, [R1+0x8] ;  /* 0x0000080001127983 */ /* 0x000eac0000300a00 */
[----:B------:R0:W-:Y:S02]  /*352c0*/  STL.64 [R1+0xa80], R12 ;  /* 0x000a800c01007387 */ /* 0x0001e40000100a00 */
[----:B------:R1:W-:Y:S01]  /*352d0*/  STL.64 [R1+0xa88], R14 ;  /* 0x000a880e01007387 */ /* 0x0003e20000100a00 */
[----:B0-----:R-:W4:Y:S01]  /*352e0*/  LDL.LU.64 R12, [R1+0x1aa8] ;  /* 0x001aa800010c7983 */ /* 0x001f220000300a00 */
[----:B-1----:R-:W-:-:S02]  /*352f0*/  IMAD.MOV.U32 R14, RZ, RZ, R26 ;  /* 0x000000ffff0e7224 */ /* 0x002fc400078e001a */
[----:B------:R-:W-:Y:S02]  /*35300*/  IMAD.MOV.U32 R15, RZ, RZ, R27 ;  /* 0x000000ffff0f7224 */ /* 0x000fe400078e001b */
[----:B------:R-:W2:Y:S01]  /*35310*/  LDL.LU.64 R26, [R1+0x1aa0] ;  /* 0x001aa000011a7983 */ /* 0x000ea20000300a00 */
[----:B------:R-:W2:Y:S02]  /*35320*/  LDL.LU.64 R24, [R1+0x1a98] ;  /* 0x001a980001187983 */ /* 0x000ea40000300a00 */
[----:B------:R0:W-:Y:S01]  /*35330*/  STL.64 [R1+0x1938], R14 ;  /* 0x0019380e01007387 */ /* 0x0001e20000100a00 */
[----:B----4-:R-:W-:Y:S01]  /*35340*/  STL.64 [R1+0x1930], R12 ;  /* 0x0019300c01007387 */ /* 0x010fe20000100a00 */
[----:B0-----:R-:W2:Y:S01]  /*35350*/  LDL.LU.64 R14, [R1+0x48] ;  /* 0x00004800010e7983 */ /* 0x001ea20000300a00 */
[C---:B---3--:R-:W-:Y:S08]  /*35360*/  HMMA.16816.F32 R20, R8.reuse, R6, R20 ;  /* 0x000000060814723c */ /* 0x048ff00000001814 */
[----:B--2---:R-:W-:Y:S11]  /*35370*/  HMMA.16816.F32 R24, R8, R14, R24 ;  /* 0x0000000e0818723c */ /* 0x004ff60000001818 */
[----:B------:R-:W-:Y:S11]  /*35380*/  @!UPT UIADD3 URZ, URZ, URZ, URZ ;  /* 0x0000003f3f3ff290 */ /* 0x000ff6000fffe03f */
[----:B------:R-:W-:Y:S01]  /*35390*/  @!UPT UIADD3 URZ, URZ, URZ, URZ ;  /* 0x0000003f3f3ff290 */ /* 0x000fe2000fffe03f */
[----:B------:R0:W-:Y:S01]  /*353a0*/  STL.64 [R1+0xa70], R24 ;  /* 0x000a701801007387 */ /* 0x0001e20000100a00 */
[----:B------:R1:W-:Y:S02]  /*353b0*/  STL.64 [R1+0xa78], R26 ;  /* 0x000a781a01007387 */ /* 0x0003e40000100a00 */
[----:B0-----:R-:W-:Y:S02]  /*353c0*/  IMAD.MOV.U32 R25, RZ, RZ, R14 ;  /* 0x000000ffff197224 */ /* 0x001fe400078e000e */
[----:B------:R-:W-:Y:S02]  /*353d0*/  IMAD.MOV.U32 R24, RZ, RZ, R15 ;  /* 0x000000ffff187224 */ /* 0x000fe400078e000f */
[----:B------:R-:W-:Y:S02]  /*353e0*/  IMAD.MOV.U32 R14, RZ, RZ, R29 ;  /* 0x000000ffff0e7224 */ /* 0x000fe400078e001d */
[----:B------:R-:W-:Y:S01]  /*353f0*/  IMAD.MOV.U32 R15, RZ, RZ, R3 ;  /* 0x000000ffff0f7224 */ /* 0x000fe200078e0003 */
[----:B-1----:R-:W2:Y:S04]  /*35400*/  LDL.LU.64 R26, [R1+0x1a90] ;  /* 0x001a9000011a7983 */ /* 0x002ea80000300a00 */
[----:B------:R0:W-:Y:S04]  /*35410*/  STL.64 [R1+0x1948], R14 ;  /* 0x0019480e01007387 */ /* 0x0001e80000100a00 */
[----:B0-----:R-:W3:Y:S01]  /*35420*/  LDL.LU.64 R14, [R1+0x28] ;  /* 0x00002800010e7983 */ /* 0x001ee20000300a00 */
[----:B------:R0:W-:Y:S02]  /*35430*/  STL.64 [R1+0xa60], R20 ;  /* 0x000a601401007387 */ /* 0x0001e40000100a00 */
[----:B------:R1:W-:Y:S02]  /*35440*/  STL.64 [R1+0xa68], R22 ;  /* 0x000a681601007387 */ /* 0x0003e40000100a00 */
[----:B0-----:R-:W-:Y:S01]  /*35450*/  IMAD.MOV.U32 R20, RZ, RZ, R6 ;  /* 0x000000ffff147224 */ /* 0x001fe200078e0006 */
[----:B-1----:R-:W4:Y:S01]  /*35460*/  LDL.LU.64 R22, [R1+0x1a88] ;  /* 0x001a880001167983 */ /* 0x002f220000300a00 */
[----:B------:R-:W-:-:S02]  /*35470*/  IMAD.MOV.U32 R21, RZ, RZ, R7 ;  /* 0x000000ffff157224 */ /* 0x000fc400078e0007 */
[----:B------:R-:W3:Y:S02]  /*35480*/  LDL.LU.64 R6, [R1+0x1a80] ;  /* 0x001a800001067983 */ /* 0x000ee40000300a00 */
[----:B------:R-:W3:Y:S02]  /*35490*/  LDL.LU.64 R4, [R1+0x1a78] ;  /* 0x001a780001047983 */ /* 0x000ee40000300a00 */
[----:B---3--:R-:W-:Y:S01]  /*354a0*/  HMMA.16816.F32 R4, R8, R14, R4 ;  /* 0x0000000e0804723c */ /* 0x008fe20000001804 */
[----:B------:R-:W-:Y:S02]  /*354b0*/  IMAD.MOV.U32 R3, RZ, RZ, R14 ;  /* 0x000000ffff037224 */ /* 0x000fe400078e000e */
[----:B------:R-:W-:-:S04]  /*354c0*/  IMAD.MOV.U32 R29, RZ, RZ, R15 ;  /* 0x000000ffff1d7224 */ /* 0x000fc800078e000f */
[----:B------:R-:W-:Y:S02]  /*354d0*/  IMAD.MOV.U32 R14, RZ, RZ, R28 ;  /* 0x000000ffff0e7224 */ /* 0x000fe400078e001c */
[----:B------:R-:W-:Y:S11]  /*354e0*/  IMAD.MOV.U32 R15, RZ, RZ, R2 ;  /* 0x000000ffff0f7224 */ /* 0x000ff600078e0002 */
[----:B------:R-:W-:Y:S03]  /*354f0*/  @!UPT UIADD3 URZ, URZ, URZ, URZ ;  /* 0x0000003f3f3ff290 */ /* 0x000fe6000fffe03f */
[----:B------:R-:W-:Y:S01]  /*35500*/  STL.64 [R1+0xa50], R4 ;  /* 0x000a500401007387 */ /* 0x000fe20000100a00 */
[----:B------:R0:W-:Y:S03]  /*35510*/  STL.64 [R1+0xa58], R6 ;  /* 0x000a580601007387 */ /* 0x0001e60000100a00 */
[----:B0-----:R-:W3:Y:S01]  /*35520*/  LDL.LU.64 R6, [R1+0x1a70] ;  /* 0x001a700001067983 */ /* 0x001ee20000300a00 */
[----:B------:R-:W3:Y:S02]  /*35530*/  LDL.LU.64 R4, [R1+0x1a68] ;  /* 0x001a680001047983 */ /* 0x000ee40000300a00 */
[----:B------:R0:W-:Y:S02]  /*35540*/  STL.64 [R1+0x1960], R14 ;  /* 0x0019600e01007387 */ /* 0x0001e40000100a00 */
[----:B0-----:R-:W3:Y:S01]  /*35550*/  LDL.LU.64 R14, [R1+0x18] ;  /* 0x00001800010e7983 */ /* 0x001ee20000300a00 */
[----:B------:R-:W-:Y:S02]  /*35560*/  STL [R1+0x17f0], R29 ;  /* 0x0017f01d01007387 */ /* 0x000fe40000100800 */
[----:B------:R-:W-:Y:S01]  /*35570*/  STL [R1+0x17ec], R3 ;  /* 0x0017ec0301007387 */ /* 0x000fe20000100800 */
[----:B---3--:R-:W-:Y:S01]  /*35580*/  HMMA.16816.F32 R4, R8, R14, R4 ;  /* 0x0000000e0804723c */ /* 0x008fe20000001804 */
[----:B------:R-:W-:-:S02]  /*35590*/  IMAD.MOV.U32 R2, RZ, RZ, R14 ;  /* 0x000000ffff027224 */ /* 0x000fc400078e000e */
        /* <DEDUP_REMOVED lines=9> */
[----:B------:R-:W4:Y:S01]  /*35630*/  LDL.LU R12, [R1+0x220] ;  /* 0x00022000010c7983 */ /* 0x000f220000300800 */
[----:B------:R-:W4:Y:S04]  /*35640*/  LDL.LU R13, [R1+0x224] ;  /* 0x00022400010d7983 */ /* 0x000f280000300800 */
[----:B0-----:R-:W4:Y:S01]  /*35650*/  LDL.LU R14, [R1+0x228] ;  /* 0x00022800010e7983 */ /* 0x001f220000300800 */
[----:B------:R-:W4:Y:S02]  /*35660*/  LDL.LU R15, [R1+0x22c] ;  /* 0x00022c00010f7983 */ /* 0x000f240000300800 */
[----:B------:R-:W-:-:S02]  /*35670*/  IMAD.MOV.U32 R29, RZ, RZ, R18 ;  /* 0x000000ffff1d7224 */ /* 0x000fc400078e0012 */
[----:B------:R-:W-:Y:S01]  /*35680*/  IMAD.MOV.U32 R3, RZ, RZ, R19 ;  /* 0x000000ffff037224 */ /* 0x000fe200078e0013 */
[C---:B---3--:R-:W-:Y:S08]  /*35690*/  HMMA.16816.F32 R4, R8.reuse, R18, R4 ;  /* 0x000000120804723c */ /* 0x048ff00000001804 */
[----:B----4-:R-:W-:Y:S11]  /*356a0*/  HMMA.16816.F32 R12, R8, R22, R12 ;  /* 0x00000016080c723c */ /* 0x010ff6000000180c */
[----:B------:R-:W-:Y:S04]  /*356b0*/  @!UPT UIADD3 URZ, URZ, URZ, URZ ;  /* 0x0000003f3f3ff290 */ /* 0x000fe8000fffe03f */
[----:B------:R-:W-:Y:S01]  /*356c0*/  STL.64 [R1+0xa30], R4 ;  /* 0x000a300401007387 */ /* 0x000fe20000100a00 */
[----:B------:R0:W-:Y:S03]  /*356d0*/  STL.64 [R1+0xa38], R6 ;  /* 0x000a380601007387 */ /* 0x0001e60000100a00 */
[----:B0-----:R-:W3:Y:S01]  /*356e0*/  LDL.LU.64 R6, [R1+0x1a50] ;  /* 0x001a500001067983 */ /* 0x001ee20000300a00 */
[----:B------:R-:W3:Y:S02]  /*356f0*/  LDL.LU.64 R4, [R1+0x1a48] ;  /* 0x001a480001047983 */ /* 0x000ee40000300a00 */
[----:B------:R-:W4:Y:S02]  /*35700*/  LDL.LU.64 R18, [R1+0x1a40] ;  /* 0x001a400001127983 */ /* 0x000f240000300a00 */
[----:B------:R-:W3:Y:S01]  /*35710*/  LDL.LU.64 R16, [R1+0x1a38] ;  /* 0x001a380001107983 */ /* 0x000ee20000300a00 */
[----:B------:R-:W-:Y:S01]  /*35720*/  STL.64 [R1+0xa20], R12 ;  /* 0x000a200c01007387 */ /* 0x000fe20000100a00 */
[----:B------:R2:W-:Y:S02]  /*35730*/  STL.64 [R1+0xa28], R14 ;  /* 0x000a280e01007387 */ /* 0x0005e40000100a00 */
[----:B--2---:R-:W-:-:S02]  /*35740*/  IMAD.MOV.U32 R14, RZ, RZ, R27 ;  /* 0x000000ffff0e7224 */ /* 0x004fc400078e001b */
[----:B------:R-:W-:Y:S01]  /*35750*/  IMAD.MOV.U32 R15, RZ, RZ, R26 ;  /* 0x000000ffff0f7224 */ /* 0x000fe200078e001a */
[----:B------:R-:W2:Y:S01]  /*35760*/  LDL.LU R27, [R1+0x1a34] ;  /* 0x001a3400011b7983 */ /* 0x000ea20000300800 */
[----:B------:R-:W2:Y:S03]  /*35770*/  LDL.LU R26, [R1+0x1a30] ;  /* 0x001a3000011a7983 */ /* 0x000ea60000300800 */
[----:B------:R-:W-:Y:S01]  /*35780*/  STL.64 [R1+0x1990], R14 ;  /* 0x0019900e01007387 */ /* 0x000fe20000100a00 */
[----:B------:R-:W-:Y:S02]  /*35790*/  STL.64 [R1+0x1760], R22 ;  /* 0x0017601601007387 */ /* 0x000fe40000100a00 */
[----:B------:R0:W-:Y:S02]  /*357a0*/  STL.64 [R1+0x1940], R20 ;  /* 0x0019401401007387 */ /* 0x0001e40000100a00 */
[----:B0-----:R-:W2:Y:S01]  /*357b0*/  LDL.LU R20, [R1+0x970] ;  /* 0x0009700001147983 */ /* 0x001ea20000300800 */
[----:B------:R-:W2:Y:S02]  /*357c0*/  LDL.LU R21, [R1+0x974] ;  /* 0x0009740001157983 */ /* 0x000ea40000300800 */
[----:B------:R-:W2:Y:S02]  /*357d0*/  LDL.LU R22, [R1+0x978] ;  /* 0x0009780001167983 */ /* 0x000ea40000300800 */
[----:B------:R-:W2:Y:S02]  /*357e0*/  LDL.LU R23, [R1+0x97c] ;  /* 0x00097c0001177983 */ /* 0x000ea40000300800 */
[----:B---3--:R-:W-:-:S02]  /*357f0*/  IMAD.MOV.U32 R14, RZ, RZ, R17 ;  /* 0x000000ffff0e7224 */ /* 0x008fc400078e0011 */
[----:B------:R-:W-:Y:S01]  /*35800*/  IMAD.MOV.U32 R15, RZ, RZ, R16 ;  /* 0x000000ffff0f7224 */ /* 0x000fe200078e0010 */
[----:B------:R-:W3:Y:S01]  /*35810*/  LDL.LU R17, [R1+0x1a2c] ;  /* 0x001a2c0001117983 */ /* 0x000ee20000300800 */
[----:B------:R-:W3:Y:S03]  /*35820*/  LDL.LU R16, [R1+0x1a28] ;  /* 0x001a280001107983 */ /* 0x000ee60000300800 */
[----:B------:R4:W-:Y:S02]  /*35830*/  STL.64 [R1+0x19a8], R14 ;  /* 0x0019a80e01007387 */ /* 0x0009e40000100a00 */
[----:B----4-:R-:W-:Y:S02]  /*35840*/  IMAD.MOV.U32 R14, RZ, RZ, R19 ;  /* 0x000000ffff0e7224 */ /* 0x010fe400078e0013 */
[----:B------:R-:W-:Y:S01]  /*35850*/  IMAD.MOV.U32 R15, RZ, RZ, R18 ;  /* 0x000000ffff0f7224 */ /* 0x000fe200078e0012 */
[----:B------:R-:W4:Y:S01]  /*35860*/  LDL.LU R19, [R1+0x1a24] ;  /* 0x001a240001137983 */ /* 0x000f220000300800 */
[----:B------:R-:W3:Y:S03]  /*35870*/  LDL.LU R18, [R1+0x1a20] ;  /* 0x001a200001127983 */ /* 0x000ee60000300800 */
        /* <DEDUP_REMOVED lines=8> */
[----:B------:R-:W-:Y:S01]  /*35900*/  IMAD.MOV.U32 R15, RZ, RZ, R27 ;  /* 0x000000ffff0f7224 */ /* 0x000fe200078e001b */
[----:B------:R-:W3:Y:S01]  /*35910*/  LDL.LU R26, [R1+0x1a1c] ;  /* 0x001a1c00011a7983 */ /* 0x000ee20000300800 */
        /* <DEDUP_REMOVED lines=20> */
[----:B----4-:R-:W-:Y:S01]  /*35a60*/  IMAD.MOV.U32 R15, RZ, RZ, R19 ;  /* 0x000000ffff0f7224 */ /* 0x010fe200078e0013 */
[----:B------:R-:W3:Y:S01]  /*35a70*/  LDL.LU R18, [R1+0x1a0c] ;  /* 0x001a0c0001127983 */ /* 0x000ee20000300800 */
[----:B------:R-:W3:Y:S03]  /*35a80*/  LDL.LU R19, [R1+0x1a08] ;  /* 0x001a080001137983 */ /* 0x000ee60000300800 */
[----:B--2---:R-:W-:Y:S01]  /*35a90*/  STL.64 [R1+0x19a0], R22 ;  /* 0x0019a01601007387 */ /* 0x004fe20000100a00 */
[----:B------:R0:W-:Y:S03]  /*35aa0*/  STL.64 [R1+0x1998], R20 ;  /* 0x0019981401007387 */ /* 0x0001e60000100a00 */
[----:B0-----:R-:W2:Y:S01]  /*35ab0*/  LDL.LU R20, [R1+0x890] ;  /* 0x0008900001147983 */ /* 0x001ea20000300800 */
[----:B------:R-:W2:Y:S02]  /*35ac0*/  LDL.LU R21, [R1+0x894] ;  /* 0x0008940001157983 */ /* 0x000ea40000300800 */
[----:B------:R-:W4:Y:S02]  /*35ad0*/  LDL.LU R22, [R1+0x898] ;  /* 0x0008980001167983 */ /* 0x000f240000300800 */
[----:B------:R-:W4:Y:S02]  /*35ae0*/  LDL.LU R23, [R1+0x89c] ;  /* 0x00089c0001177983 */ /* 0x000f240000300800 */
[----:B----4-:R-:W-:Y:S01]  /*35af0*/  STL.64 [R1+0x19b8], R22 ;  /* 0x0019b81601007387 */ /* 0x010fe20000100a00 */
[----:B--2---:R0:W-:Y:S03]  /*35b00*/  STL.64 [R1+0x19b0], R20 ;  /* 0x0019b01401007387 */ /* 0x0041e60000100a00 */
        /* <DEDUP_REMOVED lines=21> */
[----:B------:R-:W2:Y:S02]  /*35c60*/  LDL.LU R22, [R1+0x8c8] ;  /* 0x0008c80001167983 */ /* 0x000ea40000300800 */
[----:B------:R-:W2:Y:S01]  /*35c70*/  LDL.LU R23, [R1+0x8cc] ;  /* 0x0008cc0001177983 */ /* 0x000ea20000300800 */
[----:B------:R-:W3:Y:S11]  /*35c80*/  LDL.LU R8, [R1+0x960] ;  /* 0x0009600001087983 */ /* 0x000ef60000300800 */
[----:B------:R-:W-:Y:S01]  /*35c90*/  @!UPT UIADD3 URZ, URZ, URZ, URZ ;  /* 0x0000003f3f3ff290 */ /* 0x000fe2000fffe03f */
[----:B------:R-:W-:Y:S02]  /*35ca0*/  STL.64 [R1+0x9d0], R16 ;  /* 0x0009d01001007387 */ /* 0x000fe40000100a00 */
[----:B------:R0:W-:Y:S02]  /*35cb0*/  STL.64 [R1+0x9d8], R18 ;  /* 0x0009d81201007387 */ /* 0x0001e40000100a00 */
[----:B------:R-:W3:Y:S01]  /*35cc0*/  LDL.LU R9, [R1+0x964] ;  /* 0x0009640001097983 */ /* 0x000ee20000300800 */
[----:B------:R-:W3:Y:S01]  /*35cd0*/  LDL.LU R10, [R1+0x968] ;  /* 0x00096800010a7983 */ /* 0x000ee20000300800 */
[----:B------:R-:W3:Y:S03]  /*35ce0*/  LDL.LU R11, [R1+0x96c] ;  /* 0x00096c00010b7983 */ /* 0x000ee60000300800 */
[----:B0-----:R-:W3:Y:S01]  /*35cf0*/  LDL.LU R18, [R1+0x148] ;  /* 0x0001480001127983 */ /* 0x001ee20000300800 */
[----:B------:R-:W3:Y:S02]  /*35d00*/  LDL.LU R19, [R1+0x14c] ;  /* 0x00014c0001137983 */ /* 0x000ee40000300800 */
[----:B------:R-:W-:Y:S01]  /*35d10*/  STL.64 [R1+0x1768], R26 ;  /* 0x0017681a01007387 */ /* 0x000fe20000100a00 */
        /* <DEDUP_REMOVED lines=56> */
[C---:B---3--:R-:W-:Y:S08]  /*360a0*/  HMMA.16816.F32 R8, R4.reuse, R18, R8 ;  /* 0x000000120408723c */ /* 0x048ff00000001808 */
[----:B--2---:R-:W-:Y:S01]  /*360b0*/  HMMA.16816.F32 R12, R4, R14, R20 ;  /* 0x0000000e040c723c */ /* 0x004fe20000001814 */
[----:B------:R-:W2:Y:S06]  /*360c0*/  LDL.LU.64 R20, [R1+0x1940] ;  /* 0x0019400001147983 */ /* 0x000eac0000300a00 */
[----:B------:R-:W-:-:S02]  /*360d0*/  IMAD.MOV.U32 R22, RZ, RZ, R25 ;  /* 0x000000ffff167224 */ /* 0x000fc400078e0019 */
[----:B------:R-:W-:Y:S11]  /*360e0*/  IMAD.MOV.U32 R23, RZ, RZ, R24 ;  /* 0x000000ffff177224 */ /* 0x000ff600078e0018 */
[----:B------:R-:W-:Y:S03]  /*360f0*/  @!UPT UIADD3 URZ, URZ, URZ, URZ ;  /* 0x0000003f3f3ff290 */ /* 0x000fe6000fffe03f */
[----:B------:R-:W-:Y:S01]  /*36100*/  STL.64 [R1+0x230], R12 ;  /* 0x0002300c01007387 */ /* 0x000fe20000100a00 */
[----:B------:R0:W-:Y:S03]  /*36110*/  STL.64 [R1+0x238], R14 ;  /* 0x0002380e01007387 */ /* 0x0001e60000100a00 */
[----:B0-----:R-:W3:Y:S01]  /*36120*/  LDL.LU.64 R14, [R1+0x1938] ;  /* 0x00193800010e7983 */ /* 0x001ee20000300a00 */
[----:B------:R-:W4:Y:S02]  /*36130*/  LDL.LU.64 R12, [R1+0x1930] ;  /* 0x00193000010c7983 */ /* 0x000f240000300a00 */
[----:B--2---:R-:W-:Y:S02]  /*36140*/  IMAD.MOV.U32 R18, RZ, RZ, R20 ;  /* 0x000000ffff127224 */ /* 0x004fe400078e0014 */
[----:B------:R-:W-:Y:S01]  /*36150*/  IMAD.MOV.U32 R19, RZ, RZ, R21 ;  /* 0x000000ffff137224 */ /* 0x000fe200078e0015 */
[----:B------:R-:W2:Y:S01]  /*36160*/  LDL.LU R20, [R1+0x192c] ;  /* 0x00192c0001147983 */ /* 0x000ea20000300800 */
[----:B------:R-:W-:Y:S02]  /*36170*/  STL.64 [R1+0x260], R8 ;  /* 0x0002600801007387 */ /* 0x000fe40000100a00 */
[----:B------:R-:W-:Y:S02]  /*36180*/  STL.64 [R1+0x268], R10 ;  /* 0x0002680a01007387 */ /* 0x000fe40000100a00 */
[----:B------:R-:W2:Y:S01]  /*36190*/  LDL.LU R21, [R1+0x1928] ;  /* 0x0019280001157983 */ /* 0x000ea20000300800 */
[----:B------:R3:W-:Y:S01]  /*361a0*/  STL.64 [R1+0x1770], R18 ;  /* 0x0017701201007387 */ /* 0x0007e20000100a00 */
[----:B------:R-:W-:Y:S02]  /*361b0*/  STL.64 [R1+0x1778], R22 ;  /* 0x0017781601007387 */ /* 0x000fe40000100a00 */
[----:B------:R-:W2:Y:S02]  /*361c0*/  LDL.LU R24, [R1+0x7c0] ;  /* 0x0007c00001187983 */ /* 0x000ea40000300800 */
[----:B------:R-:W2:Y:S01]  /*361d0*/  LDL.LU R25, [R1+0x7c4] ;  /* 0x0007c40001197983 */ /* 0x000ea20000300800 */
[----:B------:R-:W2:Y:S01]  /*361e0*/  LDL.LU R26, [R1+0x7c8] ;  /* 0x0007c800011a7983 */ /* 0x000ea20000300800 */
        /* <DEDUP_REMOVED lines=12> */
[----:B----4-:R-:W-:-:S02]  /*362b0*/  IMAD.MOV.U32 R18, RZ, RZ, R12 ;  /* 0x000000ffff127224 */ /* 0x010fc400078e000c */
[----:B------:R-:W-:Y:S01]  /*362c0*/  IMAD.MOV.U32 R19, RZ, RZ, R13 ;  /* 0x000000ffff137224 */ /* 0x000fe200078e000d */
[----:B--2---:R-:W-:Y:S01]  /*362d0*/  STL.64 [R1+0x17b0], R26 ;  /* 0x0017b01a01007387 */ /* 0x004fe20000100a00 */
[----:B------:R0:W-:Y:S02]  /*362e0*/  STL.64 [R1+0x17a8], R24 ;  /* 0x0017a81801007387 */ /* 0x0001e40000100a00 */
[----:B------:R-:W2:Y:S02]  /*362f0*/  LDL.LU R12, [R1+0x191c] ;  /* 0x00191c00010c7983 */ /* 0x000ea40000300800 */
[----:B------:R-:W4:Y:S01]  /*36300*/  LDL.LU R13, [R1+0x1918] ;  /* 0x00191800010d7983 */ /* 0x000f220000300800 */
        /* <DEDUP_REMOVED lines=12> */
[----:B---3--:R-:W-:Y:S02]  /*363d0*/  IMAD.MOV.U32 R18, RZ, RZ, R15 ;  /* 0x000000ffff127224 */ /* 0x008fe400078e000f */
[----:B------:R-:W-:-:S02]  /*363e0*/  IMAD.MOV.U32 R19, RZ, RZ, R14 ;  /* 0x000000ffff137224 */ /* 0x000fc400078e000e */
[----:B----4-:R-:W-:Y:S02]  /*363f0*/  IMAD.MOV.U32 R14, RZ, RZ, R13 ;  /* 0x000000ffff0e7224 */ /* 0x010fe400078e000d */
[----:B------:R-:W-:Y:S01]  /*36400*/  IMAD.MOV.U32 R15, RZ, RZ, R12 ;  /* 0x000000ffff0f7224 */ /* 0x000fe200078e000c */
[----:B------:R-:W3:Y:S01]  /*36410*/  LDL.LU R13, [R1+0x190c] ;  /* 0x00190c00010d7983 */ /* 0x000ee20000300800 */
[----:B------:R-:W4:Y:S03]  /*36420*/  LDL.LU R12, [R1+0x1908] ;  /* 0x00190800010c7983 */ /* 0x000f260000300800 */
[----:B------:R-:W-:Y:S01]  /*36430*/  STL.64 [R1+0x1818], R14 ;  /* 0x0018180e01007387 */ /* 0x000fe20000100a00 */
[----:B------:R0:W-:Y:S02]  /*36440*/  STL.64 [R1+0x17f8], R18 ;  /* 0x0017f81201007387 */ /* 0x0001e40000100a00 */
[----:B------:R-:W3:Y:S02]  /*36450*/  LDL.LU R16, [R1+0x820] ;  /* 0x0008200001107983 */ /* 0x000ee40000300800 */
[----:B------:R-:W3:Y:S01]  /*36460*/  LDL.LU R17, [R1+0x824] ;  /* 0x0008240001117983 */ /* 0x000ee20000300800 */
[----:B0-----:R-:W3:Y:S01]  /*36470*/  LDL.LU R18, [R1+0x828] ;  /* 0x0008280001127983 */ /* 0x001ee20000300800 */
[----:B------:R-:W3:Y:S02]  /*36480*/  LDL.LU R19, [R1+0x82c] ;  /* 0x00082c0001137983 */ /* 0x000ee40000300800 */
[----:B--2---:R-:W-:-:S02]  /*36490*/  IMAD.MOV.U32 R15, RZ, RZ, R21 ;  /* 0x000000ffff0f7224 */ /* 0x004fc400078e0015 */
[----:B------:R-:W-:Y:S02]  /*364a0*/  IMAD.MOV.U32 R14, RZ, RZ, R20 ;  /* 0x000000ffff0e7224 */ /* 0x000fe400078e0014 */
[----:B------:R-:W2:Y:S01]  /*364b0*/  LDL.LU R20, [R1+0x1904] ;  /* 0x0019040001147983 */ /* 0x000ea20000300800 */
[----:B------:R-:W2:Y:S02]  /*364c0*/  LDL.LU R21, [R1+0x1900] ;  /* 0x0019000001157983 */ /* 0x000ea40000300800 */
[----:B------:R-:W-:Y:S01]  /*364d0*/  STL.64 [R1+0x1830], R14 ;  /* 0x0018300e01007387 */ /* 0x000fe20000100a00 */
[----:B---3--:R-:W-:Y:S01]  /*364e0*/  STL.64 [R1+0x1810], R18 ;  /* 0x0018101201007387 */ /* 0x008fe20000100a00 */
[----:B------:R0:W-:Y:S03]  /*364f0*/  STL.64 [R1+0x1808], R16 ;  /* 0x0018081001007387 */ /* 0x0001e60000100a00 */
[----:B0-----:R-:W3:Y:S01]  /*36500*/  LDL.LU R16, [R1+0x830] ;  /* 0x0008300001107983 */ /* 0x001ee20000300800 */
[----:B------:R-:W3:Y:S02]  /*36510*/  LDL.LU R17, [R1+0x834] ;  /* 0x0008340001117983 */ /* 0x000ee40000300800 */
[----:B------:R-:W3:Y:S02]  /*36520*/  LDL.LU R18, [R1+0x838] ;  /* 0x0008380001127983 */ /* 0x000ee40000300800 */
[----:B------:R-:W3:Y:S02]  /*36530*/  LDL.LU R19, [R1+0x83c] ;  /* 0x00083c0001137983 */ /* 0x000ee40000300800 */
[----:B----4-:R-:W-:-:S02]  /*36540*/  IMAD.MOV.U32 R14, RZ, RZ, R12 ;  /* 0x000000ffff0e7224 */ /* 0x010fc400078e000c */
[----:B------:R-:W-:Y:S01]  /*36550*/  IMAD.MOV.U32 R15, RZ, RZ, R13 ;  /* 0x000000ffff0f7224 */ /* 0x000fe200078e000d */
[----:B------:R-:W4:Y:S01]  /*36560*/  LDL.LU R12, [R1+0x18fc] ;  /* 0x0018fc00010c7983 */ /* 0x000f220000300800 */
[----:B------:R-:W4:Y:S03]  /*36570*/  LDL.LU R13, [R1+0x18f8] ;  /* 0x0018f800010d7983 */ /* 0x000f260000300800 */
[----:B------:R2:W-:Y:S02]  /*36580*/  STL.64 [R1+0x1848], R14 ;  /* 0x0018480e01007387 */ /* 0x0005e40000100a00 */
[----:B--2---:R-:W-:Y:S02]  /*36590*/  IMAD.MOV.U32 R15, RZ, RZ, R20 ;  /* 0x000000ffff0f7224 */ /* 0x004fe400078e0014 */
        /* <DEDUP_REMOVED lines=8> */
[----:B------:R-:W2:Y:S02]  /*36620*/  LDL.LU R18, [R1+0x8e8] ;  /* 0x0008e80001127983 */ /* 0x000ea40000300800 */
[----:B------:R-:W2:Y:S02]  /*36630*/  LDL.LU R19, [R1+0x8ec] ;  /* 0x0008ec0001137983 */ /* 0x000ea40000300800 */
[----:B----4-:R-:W-:-:S02]  /*36640*/  IMAD.MOV.U32 R14, RZ, RZ, R13 ;  /* 0x000000ffff0e7224 */ /* 0x010fc400078e000d */
[----:B------:R-:W-:Y:S01]  /*36650*/  IMAD.MOV.U32 R15, RZ, RZ, R12 ;  /* 0x000000ffff0f7224 */ /* 0x000fe200078e000c */
[----:B------:R-:W4:Y:S01]  /*36660*/  LDL.LU R13, [R1+0x18ec] ;  /* 0x0018ec00010d7983 */ /* 0x000f220000300800 */
[----:B------:R-:W4:Y:S03]  /*36670*/  LDL.LU R12, [R1+0x18e8] ;  /* 0x0018e800010c7983 */ /* 0x000f260000300800 */
[----:B------:R-:W-:Y:S04]  /*36680*/  STL.64 [R1+0x1878], R14 ;  /* 0x0018780e01007387 */ /* 0x000fe80000100a00 */
[----:B--2---:R-:W-:Y:S01]  /*36690*/  STL.64 [R1+0x1840], R18 ;  /* 0x0018401201007387 */ /* 0x004fe20000100a00 */
[----:B---3--:R0:W-:Y:S03]  /*366a0*/  STL.64 [R1+0x1838], R16 ;  /* 0x0018381001007387 */ /* 0x0081e60000100a00 */
[----:B0-----:R-:W2:Y:S01]  /*366b0*/  LDL.LU R16, [R1+0x8f0] ;  /* 0x0008f00001107983 */ /* 0x001ea20000300800 */
[----:B------:R-:W2:Y:S02]  /*366c0*/  LDL.LU R17, [R1+0x8f4] ;  /* 0x0008f40001117983 */ /* 0x000ea40000300800 */
[----:B------:R-:W3:Y:S02]  /*366d0*/  LDL.LU R18, [R1+0x8f8] ;  /* 0x0008f80001127983 */ /* 0x000ee40000300800 */
[----:B------:R-:W3:Y:S02]  /*366e0*/  LDL.LU R19, [R1+0x8fc] ;  /* 0x0008fc0001137983 */ /* 0x000ee40000300800 */
[----:B------:R-:W-:-:S02]  /*366f0*/  IMAD.MOV.U32 R14, RZ, RZ, R20 ;  /* 0x000000ffff0e7224 */ /* 0x000fc400078e0014 */
[----:B------:R-:W-:Y:S01]  /*36700*/  IMAD.MOV.U32 R15, RZ, RZ, R21 ;  /* 0x000000ffff0f7224 */ /* 0x000fe200078e0015 */
[----:B------:R-:W4:Y:S01]  /*36710*/  LDL.LU R20, [R1+0x18e4] ;  /* 0x0018e40001147983 */ /* 0x000f220000300800 */
[----:B------:R-:W4:Y:S03]  /*36720*/  LDL.LU R21, [R1+0x18e0] ;  /* 0x0018e00001157983 */ /* 0x000f260000300800 */
[----:B------:R-:W-:Y:S04]  /*36730*/  STL.64 [R1+0x1890], R14 ;  /* 0x0018900e01007387 */ /* 0x000fe80000100a00 */
[----:B---3--:R-:W-:Y:S01]  /*36740*/  STL.64 [R1+0x1858], R18 ;  /* 0x0018581201007387 */ /* 0x008fe20000100a00 */
[----:B--2---:R0:W-:Y:S03]  /*36750*/  STL.64 [R1+0x1850], R16 ;  /* 0x0018501001007387 */ /* 0x0041e60000100a00 */
[----:B0-----:R-:W2:Y:S01]  /*36760*/  LDL.LU R16, [R1+0x900] ;  /* 0x0009000001107983 */ /* 0x001ea20000300800 */
[----:B------:R-:W2:Y:S02]  /*36770*/  LDL.LU R17, [R1+0x904] ;  /* 0x0009040001117983 */ /* 0x000ea40000300800 */
[----:B------:R-:W3:Y:S02]  /*36780*/  LDL.LU R18, [R1+0x908] ;  /* 0x0009080001127983 */ /* 0x000ee40000300800 */
[----:B------:R-:W3:Y:S02]  /*36790*/  LDL.LU R19, [R1+0x90c] ;  /* 0x00090c0001137983 */ /* 0x000ee40000300800 */
[----:B----4-:R-:W-:-:S02]  /*367a0*/  IMAD.MOV.U32 R14, RZ, RZ, R12 ;  /* 0x000000ffff0e7224 */ /* 0x010fc400078e000c */
        /* <DEDUP_REMOVED lines=10> */
[----:B------:R-:W-:-:S02]  /*36850*/  IMAD.MOV.U32 R14, RZ, RZ, R21 ;  /* 0x000000ffff0e7224 */ /* 0x000fc400078e0015 */
[----:B------:R-:W-:-:S05]  /*36860*/  IMAD.MOV.U32 R15, RZ, RZ, R20 ;  /* 0x000000ffff0f7224 */ /* 0x000fca00078e0014 */
[----:B------:R-:W-:Y:S04]  /*36870*/  STL.64 [R1+0x18c0], R14 ;  /* 0x0018c00e01007387 */ /* 0x000fe80000100a00 */
[----:B---3--:R-:W-:Y:S01]  /*36880*/  STL.64 [R1+0x1888], R18 ;  /* 0x0018881201007387 */ /* 0x008fe20000100a00 */
[----:B--2---:R0:W-:Y:S03]  /*36890*/  STL.64 [R1+0x1880], R16 ;  /* 0x0018801001007387 */ /* 0x0041e60000100a00 */
        /* <DEDUP_REMOVED lines=26> */
[----:B------:R-:W4:Y:S02]  /*36a40*/  LDL.LU R26, [R1+0x808] ;  /* 0x00080800011a7983 */ /* 0x000f240000300800 */
[----:B------:R-:W4:Y:S01]  /*36a50*/  LDL.LU R27, [R1+0x80c] ;  /* 0x00080c00011b7983 */ /* 0x000f220000300800 */
[C---:B--2---:R-:W-:Y:S01]  /*36a60*/  HMMA.16816.F32 R12, R4.reuse, R14, R16 ;  /* 0x0000000e040c723c */ /* 0x044fe20000001810 */
[----:B----4-:R-:W-:Y:S01]  /*36a70*/  STL.64 [R1+0x17e0], R26 ;  /* 0x0017e01a01007387 */ /* 0x010fe20000100a00 */
[----:B---3--:R0:W-:Y:S03]  /*36a80*/  STL.64 [R1+0x17d8], R24 ;  /* 0x0017d81801007387 */ /* 0x0081e60000100a00 */
        /* <DEDUP_REMOVED lines=74> */
[----:B------:R-:W2:Y:S11]  /*36f30*/  LDL.LU.64 R18, [R1+0x17f8] ;  /* 0x0017f80001127983 */ /* 0x000eb60000300a00 */
[----:B------:R-:W-:Y:S10]  /*36f40*/  @!UPT UIADD3 URZ, URZ, URZ, URZ ;  /* 0x0000003f3f3ff290 */ /* 0x000ff4000fffe03f */
[----:B------:R0:W-:Y:S01]  /*36f50*/  STL.64 [R1+0x820], R12 ;  /* 0x0008200c01007387 */ /* 0x0001e20000100a00 */
[----:B------:R1:W-:Y:S03]  /*36f60*/  STL.64 [R1+0x828], R14 ;  /* 0x0008280e01007387 */ /* 0x0003e60000100a00 */
[----:B0-----:R-:W3:Y:S01]  /*36f70*/  LDL.LU R12, [R1+0x770] ;  /* 0x00077000010c7983 */ /* 0x001ee20000300800 */
[----:B------:R-:W3:Y:S02]  /*36f80*/  LDL.LU R13, [R1+0x774] ;  /* 0x00077400010d7983 */ /* 0x000ee40000300800 */
[----:B-1----:R-:W3:Y:S02]  /*36f90*/  LDL.LU R14, [R1+0x778] ;  /* 0x00077800010e7983 */ /* 0x002ee40000300800 */
[----:B------:R-:W3:Y:S01]  /*36fa0*/  LDL.LU R15, [R1+0x77c] ;  /* 0x00077c00010f7983 */ /* 0x000ee20000300800 */
[----:B--2---:R-:W-:Y:S01]  /*36fb0*/  HMMA.16816.F32 R16, R4, R18, R24 ;  /* 0x000000120410723c */ /* 0x004fe20000001818 */
[----:B---3--:R0:W-:Y:S01]  /*36fc0*/  STL.64 [R1+0x1718], R14 ;  /* 0x0017180e01007387 */ /* 0x0081e20000100a00 */
[----:B------:R-:W-:Y:S02]  /*36fd0*/  STL.64 [R1+0x1710], R12 ;  /* 0x0017100c01007387 */ /* 0x000fe40000100a00 */
[----:B0-----:R-:W-:-:S02]  /*36fe0*/  IMAD.MOV.U32 R14, RZ, RZ, R29 ;  /* 0x000000ffff0e7224 */ /* 0x001fc400078e001d */
[----:B------:R-:W-:Y:S01]  /*36ff0*/  IMAD.MOV.U32 R15, RZ, RZ, R3 ;  /* 0x000000ffff0f7224 */ /* 0x000fe200078e0003 */
[----:B------:R-:W2:Y:S01]  /*37000*/  LDL.LU R29, [R1+0x17f0] ;  /* 0x0017f000011d7983 */ /* 0x000ea20000300800 */
[----:B------:R-:W3:Y:S03]  /*37010*/  LDL.LU R3, [R1+0x17ec] ;  /* 0x0017ec0001037983 */ /* 0x000ee60000300800 */
[----:B------:R0:W-:Y:S04]  /*37020*/  STL.64 [R1+0x1730], R14 ;  /* 0x0017300e01007387 */ /* 0x0001e80000100a00 */
[----:B0-----:R-:W2:Y:S01]  /*37030*/  LDL.LU R14, [R1+0x68] ;  /* 0x00006800010e7983 */ /* 0x001ea20000300800 */
[----:B------:R-:W-:-:S02]  /*37040*/  IMAD.MOV.U32 R15, RZ, RZ, R0 ;  /* 0x000000ffff0f7224 */ /* 0x000fc400078e0000 */
[----:B------:R-:W2:Y:S02]  /*37050*/  LDL.LU R0, [R1+0x17e8] ;  /* 0x0017e80001007983 */ /* 0x000ea40000300800 */
        /* <DEDUP_REMOVED lines=18> */
[----:B0-----:R-:W3:Y:S01]  /*37180*/  LDL.LU.64 R18, [R1+0x17a0] ;  /* 0x0017a00001127983 */ /* 0x001ee20000300a00 */
[C---:B--2---:R-:W-:Y:S03]  /*37190*/  HMMA.16816.F32 R12, R4.reuse, R14, R24 ;  /* 0x0000000e040c723c */ /* 0x044fe60000001818 */
[----:B------:R-:W2:Y:S01]  /*371a0*/  LDL.LU.64 R26, [R1+0x1798] ;  /* 0x00179800011a7983 */ /* 0x000ea20000300a00 */
[----:B------:R-:W2:Y:S11]  /*371b0*/  LDL.LU.64 R24, [R1+0x1790] ;  /* 0x0017900001187983 */ /* 0x000eb60000300a00 */
[----:B------:R-:W-:Y:S08]  /*371c0*/  @!UPT UIADD3 URZ, URZ, URZ, URZ ;  /* 0x0000003f3f3ff290 */ /* 0x000ff0000fffe03f */
[----:B------:R-:W-:Y:S01]  /*371d0*/  STL.64 [R1+0x7e0], R12 ;  /* 0x0007e00c01007387 */ /* 0x000fe20000100a00 */
[----:B------:R0:W-:Y:S02]  /*371e0*/  STL.64 [R1+0x7e8], R14 ;  /* 0x0007e80e01007387 */ /* 0x0001e40000100a00 */
[----:B0-----:R-:W-:Y:S02]  /*371f0*/  IMAD.MOV.U32 R14, RZ, RZ, R2 ;  /* 0x000000ffff0e7224 */ /* 0x001fe400078e0002 */
[----:B------:R-:W-:Y:S01]  /*37200*/  IMAD.MOV.U32 R15, RZ, RZ, R28 ;  /* 0x000000ffff0f7224 */ /* 0x000fe200078e001c */
[----:B------:R-:W2:Y:S01]  /*37210*/  LDL.LU R2, [R1+0x1788] ;  /* 0x0017880001027983 */ /* 0x000ea20000300800 */
[----:B------:R-:W2:Y:S01]  /*37220*/  LDL.LU R28, [R1+0x1784] ;  /* 0x00178400011c7983 */ /* 0x000ea20000300800 */
[----:B---3--:R-:W-:Y:S02]  /*37230*/  HMMA.16816.F32 R16, R4, R18, R20 ;  /* 0x000000120410723c */ /* 0x008fe40000001814 */
[----:B------:R0:W-:Y:S02]  /*37240*/  STL.64 [R1+0x1748], R14 ;  /* 0x0017480e01007387 */ /* 0x0001e40000100a00 */
[----:B0-----:R-:W-:-:S02]  /*37250*/  IMAD.MOV.U32 R14, RZ, RZ, R3 ;  /* 0x000000ffff0e7224 */ /* 0x001fc400078e0003 */
[----:B------:R-:W3:Y:S01]  /*37260*/  LDL.LU R3, [R1+0x1780] ;  /* 0x0017800001037983 */ /* 0x000ee20000300800 */
[----:B------:R-:W2:Y:S11]  /*37270*/  LDL.LU.64 R22, [R1+0x1778] ;  /* 0x0017780001167983 */ /* 0x000eb60000300a00 */
[----:B------:R-:W-:Y:S05]  /*37280*/  @!UPT UIADD3 URZ, URZ, URZ, URZ ;  /* 0x0000003f3f3ff290 */ /* 0x000fea000fffe03f */
[----:B------:R-:W-:Y:S01]  /*37290*/  STL.64 [R1+0x7d0], R16 ;  /* 0x0007d01001007387 */ /* 0x000fe20000100a00 */
[----:B------:R0:W-:Y:S03]  /*372a0*/  STL.64 [R1+0x7d8], R18 ;  /* 0x0007d81201007387 */ /* 0x0001e60000100a00 */
[----:B0-----:R-:W4:Y:S01]  /*372b0*/  LDL.LU.64 R18, [R1+0x1770] ;  /* 0x0017700001127983 */ /* 0x001f220000300a00 */
[C---:B--2---:R-:W-:Y:S03]  /*372c0*/  HMMA.16816.F32 R20, R4.reuse, R22, R24 ;  /* 0x000000160414723c */ /* 0x044fe60000001818 */
[----:B------:R-:W2:Y:S05]  /*372d0*/  LDL.LU.64 R26, [R1+0x1768] ;  /* 0x00176800011a7983 */ /* 0x000eaa0000300a00 */
[C---:B----4-:R-:W-:Y:S11]  /*372e0*/  HMMA.16816.F32 R16, R4.reuse, R18, R8 ;  /* 0x000000120410723c */ /* 0x050ff60000001808 */
[----:B------:R-:W-:Y:S04]  /*372f0*/  @!UPT UIADD3 URZ, URZ, URZ, URZ ;  /* 0x0000003f3f3ff290 */ /* 0x000fe8000fffe03f */
[----:B------:R-:W-:Y:S01]  /*37300*/  STL.64 [R1+0x7c0], R20 ;  /* 0x0007c01401007387 */ /* 0x000fe20000100a00 */
[----:B------:R0:W-:Y:S03]  /*37310*/  STL.64 [R1+0x7c8], R22 ;  /* 0x0007c81601007387 */ /* 0x0001e60000100a00 */
[----:B0-----:R-:W4:Y:S01]  /*37320*/  LDL.LU.64 R22, [R1+0x1760] ;  /* 0x0017600001167983 */ /* 0x001f220000300a00 */
[----:B------:R-:W2:Y:S02]  /*37330*/  LDL.LU R10, [R1+0xe1c] ;  /* 0x000e1c00010a7983 */ /* 0x000ea40000300800 */
[----:B------:R-:W2:Y:S01]  /*37340*/  LDL.LU R11, [R1+0xe14] ;  /* 0x000e1400010b7983 */ /* 0x000ea20000300800 */
[----:B------:R-:W-:Y:S01]  /*37350*/  STL.64 [R1+0x7b0], R16 ;  /* 0x0007b01001007387 */ /* 0x000fe20000100a00 */
[----:B------:R-:W-:Y:S03]  /*37360*/  STL.64 [R1+0x7b8], R18 ;  /* 0x0007b81201007387 */ /* 0x000fe60000100a00 */
[----:B--2---:R0:W-:Y:S01]  /*37370*/  STL.64 [R1+0x1750], R10 ;  /* 0x0017500a01007387 */ /* 0x0041e20000100a00 */
[----:B------:R-:W2:Y:S02]  /*37380*/  LDL.LU R8, [R1+0x7a0] ;  /* 0x0007a00001087983 */ /* 0x000ea40000300800 */
[----:B------:R-:W2:Y:S01]  /*37390*/  LDL.LU R9, [R1+0x7a4] ;  /* 0x0007a40001097983 */ /* 0x000ea20000300800 */
[----:B0-----:R-:W2:Y:S01]  /*373a0*/  LDL.LU R10, [R1+0x7a8] ;  /* 0x0007a800010a7983 */ /* 0x001ea20000300800 */
[----:B------:R-:W2:Y:S02]  /*373b0*/  LDL.LU R11, [R1+0x7ac] ;  /* 0x0007ac00010b7983 */ /* 0x000ea40000300800 */
[----:B------:R-:W2:Y:S02]  /*373c0*/  LDL.LU R16, [R1+0xe0c] ;  /* 0x000e0c0001107983 */ /* 0x000ea40000300800 */
[----:B------:R-:W2:Y:S01]  /*373d0*/  LDL.LU R17, [R1+0xe04] ;  /* 0x000e040001117983 */ /* 0x000ea20000300800 */
[----:B------:R-:W2:Y:S01]  /*373e0*/  LDL.LU R18, [R1+0xdfc] ;  /* 0x000dfc0001127983 */ /* 0x000ea20000300800 */
[----:B------:R-:W2:Y:S02]  /*373f0*/  LDL.LU R19, [R1+0xd10] ;  /* 0x000d100001137983 */ /* 0x000ea40000300800 */
[----:B------:R-:W-:Y:S01]  /*37400*/  IMAD.MOV.U32 R15, RZ, RZ, R29 ;  /* 0x000000ffff0f7224 */ /* 0x000fe200078e001d */
[----:B--2---:R-:W-:Y:S01]  /*37410*/  STL.64 [R1+0x1728], R18 ;  /* 0x0017281201007387 */ /* 0x004fe20000100a00 */
[----:B------:R0:W-:Y:S03]  /*37420*/  STL.64 [R1+0x1720], R16 ;  /* 0x0017201001007387 */ /* 0x0001e60000100a00 */
[----:B0-----:R-:W2:Y:S01]  /*37430*/  LDL.LU R16, [R1+0x780] ;  /* 0x0007800001107983 */ /* 0x001ea20000300800 */
[----:B------:R-:W2:Y:S02]  /*37440*/  LDL.LU R17, [R1+0x784] ;  /* 0x0007840001117983 */ /* 0x000ea40000300800 */
[----:B------:R-:W2:Y:S02]  /*37450*/  LDL.LU R18, [R1+0x788] ;  /* 0x0007880001127983 */ /* 0x000ea40000300800 */
[----:B------:R-:W2:Y:S01]  /*37460*/  LDL.LU R19, [R1+0x78c] ;  /* 0x00078c0001137983 */ /* 0x000ea20000300800 */
[----:B------:R-:W-:Y:S11]  /*37470*/  HMMA.16816.F32 R12, R4, R14, R8 ;  /* 0x0000000e040c723c */ /* 0x000ff60000001808 */
[----:B------:R-:W-:Y:S11]  /*37480*/  @!UPT UIADD3 URZ, URZ, URZ, URZ ;  /* 0x0000003f3f3ff290 */ /* 0x000ff6000fffe03f */
[----:B------:R-:W-:Y:S02]  /*37490*/  @!UPT UIADD3 URZ, URZ, URZ, URZ ;  /* 0x0000003f3f3ff290 */ /* 0x000fe4000fffe03f */
[----:B------:R-:W-:Y:S02]  /*374a0*/  IMAD.MOV.U32 R9, RZ, RZ, R14 ;  /* 0x000000ffff097224 */ /* 0x000fe400078e000e */
[----:B------:R-:W-:Y:S01]  /*374b0*/  IMAD.MOV.U32 R8, RZ, RZ, R15 ;  /* 0x000000ffff087224 */ /* 0x000fe200078e000f */
[----:B--2---:R-:W-:Y:S01]  /*374c0*/  STL.64 [R1+0x1740], R18 ;  /* 0x0017401201007387 */ /* 0x004fe20000100a00 */
[----:B------:R3:W-:Y:S02]  /*374d0*/  STL.64 [R1+0x1738], R16 ;  /* 0x0017381001007387 */ /* 0x0007e40000100a00 */
[----:B---3--:R-:W-:Y:S02]  /*374e0*/  IMAD.MOV.U32 R16, RZ, RZ, R3 ;  /* 0x000000ffff107224 */ /* 0x008fe400078e0003 */
[----:B------:R-:W2:Y:S01]  /*374f0*/  LDL.LU R3, [R1+0x1758] ;  /* 0x0017580001037983 */ /* 0x000ea20000300800 */
[----:B------:R-:W3:Y:S02]  /*37500*/  LDL.LU R21, [R1+0xdf4] ;  /* 0x000df40001157983 */ /* 0x000ee40000300800 */
[----:B------:R-:W2:Y:S02]  /*37510*/  LDL.LU R20, [R1+0xe18] ;  /* 0x000e180001147983 */ /* 0x000ea40000300800 */
[----:B------:R-:W2:Y:S01]  /*37520*/  LDL.LU R25, [R1+0xdec] ;  /* 0x000dec0001197983 */ /* 0x000ea20000300800 */
[----:B------:R-:W2:Y:S01]  /*37530*/  LDL.LU R29, [R1+0xe10] ;  /* 0x000e1000011d7983 */ /* 0x000ea20000300800 */
[----:B------:R-:W-:-:S02]  /*37540*/  IMAD.MOV.U32 R19, RZ, RZ, R0 ;  /* 0x000000ffff137224 */ /* 0x000fc400078e0000 */
[----:B------:R-:W2:Y:S02]  /*37550*/  LDL.LU R24, [R1+0xde4] ;  /* 0x000de40001187983 */ /* 0x000ea40000300800 */
[----:B------:R-:W2:Y:S01]  /*37560*/  LDL.LU R0, [R1+0xe08] ;  /* 0x000e080001007983 */ /* 0x000ea20000300800 */
[----:B------:R-:W2:Y:S01]  /*37570*/  LDL.LU.64 R10, [R1+0x1750] ;  /* 0x00175000010a7983 */ /* 0x000ea20000300a00 */
[----:B------:R-:W-:Y:S02]  /*37580*/  STL.64 [R1+0x7a0], R12 ;  /* 0x0007a00c01007387 */ /* 0x000fe40000100a00 */
[----:B------:R0:W-:Y:S02]  /*37590*/  STL.64 [R1+0x7a8], R14 ;  /* 0x0007a80e01007387 */ /* 0x0001e40000100a00 */
[----:B0-----:R-:W2:Y:S01]  /*375a0*/  LDL.LU.64 R14, [R1+0x1748] ;  /* 0x00174800010e7983 */ /* 0x001ea20000300a00 */
[----:B------:R-:W-:Y:S02]  /*375b0*/  IMAD.MOV.U32 R17, RZ, RZ, R28 ;  /* 0x000000ffff117224 */ /* 0x000fe400078e001c */
[----:B------:R-:W-:-:S02]  /*375c0*/  IMAD.MOV.U32 R18, RZ, RZ, R2 ;  /* 0x000000ffff127224 */ /* 0x000fc400078e0002 */
[----:B------:R-:W3:Y:S01]  /*375d0*/  LDL.LU R28, [R1+0xddc] ;  /* 0x000ddc00011c7983 */ /* 0x000ee20000300800 */
[----:B------:R-:W3:Y:S01]  /*375e0*/  LDL.LU R2, [R1+0xe00] ;  /* 0x000e000001027983 */ /* 0x000ee20000300800 */
[----:B------:R0:W-:Y:S03]  /*375f0*/  STL [R1+0x1678], R8 ;  /* 0x0016780801007387 */ /* 0x0001e60000100800 */
[----:B0-----:R-:W3:Y:S01]  /*37600*/  LDL.LU R8, [R1+0xd14] ;  /* 0x000d140001087983 */ /* 0x001ee20000300800 */
[----:B------:R0:W-:Y:S03]  /*37610*/  STL [R1+0x1674], R9 ;  /* 0x0016740901007387 */ /* 0x0001e60000100800 */
[----:B0-----:R-:W3:Y:S01]  /*37620*/  LDL.LU R9, [R1+0xd18] ;  /* 0x000d180001097983 */ /* 0x001ee20000300800 */
        /* <DEDUP_REMOVED lines=13> */
[----:B0-----:R-:W4:Y:S01]  /*37700*/  LDL.LU.64 R14, [R1+0x1718] ;  /* 0x00171800010e7983 */ /* 0x001f220000300a00 */
[----:B------:R-:W4:Y:S02]  /*37710*/  LDL.LU.64 R12, [R1+0x1710] ;  /* 0x00171000010c7983 */ /* 0x000f240000300a00 */
[C---:B----4-:R-:W-:Y:S11]  /*37720*/  HMMA.16816.F32 R12, R4.reuse, R22, R12 ;  /* 0x00000016040c723c */ /* 0x050ff6000000180c */
[----:B------:R-:W-:Y:S11]  /*37730*/  @!UPT UIADD3 URZ, URZ, URZ, URZ ;  /* 0x0000003f3f3ff290 */ /* 0x000ff6000fffe03f */
[----:B------:R-:W-:Y:S01]  /*37740*/  @!UPT UIADD3 URZ, URZ, URZ, URZ ;  /* 0x0000003f3f3ff290 */ /* 0x000fe2000fffe03f */
[----:B------:R-:W-:Y:S01]  /*37750*/  STL.64 [R1+0x770], R12 ;  /* 0x0007700c01007387 */ /* 0x000fe20000100a00 */
[----:B------:R0:W-:Y:S03]  /*37760*/  STL.64 [R1+0x778], R14 ;  /* 0x0007780e01007387 */ /* 0x0001e60000100a00 */
[----:B0-----:R-:W4:Y:S01]  /*37770*/  LDL.LU.64 R14, [R1+0x1708] ;  /* 0x00170800010e7983 */ /* 0x001f220000300a00 */
[----:B------:R-:W4:Y:S02]  /*37780*/  LDL.LU.64 R12, [R1+0x1700] ;  /* 0x00170000010c7983 */ /* 0x000f240000300a00 */
[----:B------:R-:W2:Y:S01]  /*37790*/  LDL R23, [R1+0x1628] ;  /* 0x0016280001177983 */ /* 0x000ea20000100800 */
[----:B---3--:R-:W-:Y:S01]  /*377a0*/  IADD3 R9, R9, 0x1, RZ ;  /* 0x0000000109097810 */ /* 0x008fe20007ffe0ff */
[----:B----4-:R-:W-:Y:S11]  /*377b0*/  HMMA.16816.F32 R12, R4, R26, R12 ;  /* 0x0000001a040c723c */ /* 0x010ff6000000180c */
[----:B------:R-:W-:Y:S11]  /*377c0*/  @!UPT UIADD3 URZ, URZ, URZ, URZ ;  /* 0x0000003f3f3ff290 */ /* 0x000ff6000fffe03f */
[----:B------:R-:W-:Y:S01]  /*377d0*/  @!UPT UIADD3 URZ, URZ, URZ, URZ ;  /* 0x0000003f3f3ff290 */ /* 0x000fe2000fffe03f */
[----:B------:R0:W-:Y:S01]  /*377e0*/  STL.64 [R1+0x9c0], R12 ;  /* 0x0009c00c01007387 */ /* 0x0001e20000100a00 */
[----:B------:R-:W-:Y:S02]  /*377f0*/  IMAD.MOV.U32 R4, RZ, RZ, R15 ;  /* 0x000000ffff047224 */ /* 0x000fe400078e000f */
[----:B0-----:R-:W-:-:S04]  /*37800*/  IMAD.MOV.U32 R13, RZ, RZ, c[0x0][0x188] ;  /* 0x00006200ff0d7624 */ /* 0x001fc800078e00ff */
[----:B------:R-:W-:-:S04]  /*37810*/  IMAD.SHL.U32 R13, R13, 0x20, RZ ;  /* 0x000000200d0d7824 */ /* 0x000fc800078e00ff */
[----:B------:R-:W-:Y:S02]  /*37820*/  IMAD.SHL.U32 R13, R13, 0x2, RZ ;  /* 0x000000020d0d7824 */ /* 0x000fe400078e00ff */
[----:B------:R-:W-:Y:S01]  /*37830*/  IMAD.MOV.U32 R5, RZ, RZ, R14 ;  /* 0x000000ffff057224 */ /* 0x000fe200078e000e */
[----:B------:R-:W-:Y:S01]  /*37840*/  STL.64 [R1+0x9c8], R14 ;  /* 0x0009c80e01007387 */ /* 0x000fe20000100a00 */
[----:B------:R-:W-:Y:S01]  /*37850*/  STL [R1+0xd18], R9 ;  /* 0x000d180901007387 */ /* 0x000fe20000100800 */
[-C--:B------:R-:W-:Y:S02]  /*37860*/  IADD3 R8, P4, R8, R13.reuse, RZ ;  /* 0x0000000d08087210 */ /* 0x080fe40007f9e0ff */
[-C--:B------:R-:W-:Y:S02]  /*37870*/  IADD3 R10, P5, R10, R13.reuse, RZ ;  /* 0x0000000d0a0a7210 */ /* 0x080fe40007fbe0ff */
[-C--:B------:R-:W-:Y:S01]  /*37880*/  IADD3 R11, P6, R11, R13.reuse, RZ ;  /* 0x0000000d0b0b7210 */ /* 0x080fe20007fde0ff */
[----:B------:R-:W-:Y:S01]  /*37890*/  STL [R1+0x1680], R4 ;  /* 0x0016800401007387 */ /* 0x000fe20000100800 */
[-C--:B--2---:R-:W-:Y:S01]  /*378a0*/  IADD3 R16, P1, R16, R13.reuse, RZ ;  /* 0x0000000d10107210 */ /* 0x084fe20007f3e0ff */
[----:B------:R-:W-:Y:S01]  /*378b0*/  STL [R1+0x167c], R5 ;  /* 0x00167c0501007387 */ /* 0x000fe20000100800 */
[-C--:B------:R-:W-:Y:S01]  /*378c0*/  IADD3 R17, P2, R17, R13.reuse, RZ ;  /* 0x0000000d11117210 */ /* 0x080fe20007f5e0ff */
[----:B------:R-:W-:Y:S01]  /*378d0*/  STL [R1+0xd14], R8 ;  /* 0x000d140801007387 */ /* 0x000fe20000100800 */
[-C--:B------:R-:W-:Y:S01]  /*378e0*/  IADD3 R18, P3, R18, R13.reuse, RZ ;  /* 0x0000000d12127210 */ /* 0x080fe20007f7e0ff */
[----:B------:R-:W-:Y:S02]  /*378f0*/  STL [R1+0xe1c], R10 ;  /* 0x000e1c0a01007387 */ /* 0x000fe40000100800 */
[--C-:B------:R-:W-:Y:S01]  /*37900*/  IMAD.X R19, R19, 0x1, R3.reuse, P4 ;  /* 0x0000000113137824 */ /* 0x100fe200020e0603 */
[----:B------:R-:W-:Y:S01]  /*37910*/  STL [R1+0xe14], R11 ;  /* 0x000e140b01007387 */ /* 0x000fe20000100800 */
[-C--:B------:R-:W-:Y:S01]  /*37920*/  IADD3 R21, P4, R21, R13.reuse, RZ ;  /* 0x0000000d15157210 */ /* 0x080fe20007f9e0ff */
[----:B------:R-:W-:Y:S02]  /*37930*/  STL [R1+0xe0c], R16 ;  /* 0x000e0c1001007387 */ /* 0x000fe40000100800 */
[--C-:B------:R-:W-:Y:S01]  /*37940*/  IMAD.X R20, R20, 0x1, R3.reuse, P5 ;  /* 0x0000000114147824 */ /* 0x100fe200028e0603 */
[----:B------:R-:W-:Y:S01]  /*37950*/  STL [R1+0xe04], R17 ;  /* 0x000e041101007387 */ /* 0x000fe20000100800 */
[----:B------:R-:W-:Y:S01]  /*37960*/  IADD3 R25, P5, R25, R13, RZ ;  /* 0x0000000d19197210 */ /* 0x000fe20007fbe0ff */
[----:B------:R-:W-:Y:S02]  /*37970*/  STL [R1+0xdfc], R18 ;  /* 0x000dfc1201007387 */ /* 0x000fe40000100800 */
[--C-:B------:R-:W-:Y:S01]  /*37980*/  IMAD.X R0, R0, 0x1, R3.reuse, P1 ;  /* 0x0000000100007824 */ /* 0x100fe200008e0603 */
[----:B------:R-:W-:Y:S01]  /*37990*/  STL [R1+0xd10], R19 ;  /* 0x000d101301007387 */ /* 0x000fe20000100800 */
[----:B------:R-:W-:-:S02]  /*379a0*/  IMAD.X R29, R29, 0x1, R3, P6 ;  /* 0x000000011d1d7824 */ /* 0x000fc400030e0603 */
[----:B------:R-:W-:Y:S01]  /*379b0*/  STL [R1+0xdf4], R21 ;  /* 0x000df41501007387 */ /* 0x000fe20000100800 */
[-C--:B------:R-:W-:Y:S01]  /*379c0*/  IADD3 R24, P6, R24, R13.reuse, RZ ;  /* 0x0000000d18187210 */ /* 0x080fe20007fde0ff */
[----:B------:R-:W-:Y:S01]  /*379d0*/  STL [R1+0xe18], R20 ;  /* 0x000e181401007387 */ /* 0x000fe20000100800 */
[----:B------:R-:W-:Y:S02]  /*379e0*/  STL [R1+0xdec], R25 ;  /* 0x000dec1901007387 */ /* 0x000fe40000100800 */
[----:B------:R0:W-:Y:S02]  /*379f0*/  STL [R1+0xe08], R0 ;  /* 0x000e080001007387 */ /* 0x0001e40000100800 */
[----:B------:R-:W-:Y:S01]  /*37a00*/  STL [R1+0xe10], R29 ;  /* 0x000e101d01007387 */ /* 0x000fe20000100800 */
[----:B0-----:R-:W2:Y:S01]  /*37a10*/  LDL.LU R0, [R1+0xdd4] ;  /* 0x000dd40001007983 */ /* 0x001ea20000300800 */
[----:B------:R-:W-:Y:S02]  /*37a20*/  STL [R1+0xde4], R24 ;  /* 0x000de41801007387 */ /* 0x000fe40000100800 */
[----:B------:R-:W3:Y:S01]  /*37a30*/  LDL.LU R5, [R1+0xdc4] ;  /* 0x000dc40001057983 */ /* 0x000ee20000300800 */
[----:B------:R-:W-:Y:S01]  /*37a40*/  IADD3 R28, P1, R28, R13, RZ ;  /* 0x0000000d1c1c7210 */ /* 0x000fe20007f3e0ff */
[----:B------:R-:W-:Y:S01]  /*37a50*/  IMAD.X R2, R2, 0x1, R3, P2 ;  /* 0x0000000102027824 */ /* 0x000fe200010e0603 */
[----:B---3--:R0:W-:Y:S03]  /*37a60*/  STL [R1+0x16f0], R5 ;  /* 0x0016f00501007387 */ /* 0x0081e60000100800 */
[----:B------:R-:W-:Y:S01]  /*37a70*/  STL [R1+0xddc], R28 ;  /* 0x000ddc1c01007387 */ /* 0x000fe20000100800 */
[----:B0-----:R-:W3:Y:S01]  /*37a80*/  LDL.LU R5, [R1+0xdf0] ;  /* 0x000df00001057983 */ /* 0x001ee20000300800 */
[----:B------:R-:W-:Y:S03]  /*37a90*/  STL [R1+0xe00], R2 ;  /* 0x000e000201007387 */ /* 0x000fe60000100800 */
[----:B---3--:R0:W-:Y:S04]  /*37aa0*/  STL [R1+0x16f4], R5 ;  /* 0x0016f40501007387 */ /* 0x0081e80000100800 */
[----:B0-----:R-:W3:Y:S01]  /*37ab0*/  LDL.LU R5, [R1+0xdcc] ;  /* 0x000dcc0001057983 */ /* 0x001ee20000300800 */
[----:B------:R-:W-:-:S02]  /*37ac0*/  ISETP.NE.U32.AND P0, PT, R9, R23, PT ;  /* 0x000000170900720c */ /* 0x000fc40003f05070 */
[----:B--2---:R-:W-:Y:S01]  /*37ad0*/  IADD3 R0, P2, R0, R13, RZ ;  /* 0x0000000d00007210 */ /* 0x004fe20007f5e0ff */
[----:B---3--:R0:W-:Y:S04]  /*37ae0*/  STL [R1+0x16f8], R5 ;  /* 0x0016f80501007387 */ /* 0x0081e80000100800 */
[----:B0-----:R-:W2:Y:S01]  /*37af0*/  LDL.LU R5, [R1+0xdf8] ;  /* 0x000df80001057983 */ /* 0x001ea20000300800 */
[----:B------:R-:W3:Y:S02]  /*37b00*/  LDL.LU R4, [R1+0xde8] ;  /* 0x000de80001047983 */ /* 0x000ee40000300800 */
[----:B------:R-:W4:Y:S02]  /*37b10*/  LDL.LU R6, [R1+0xdbc] ;  /* 0x000dbc0001067983 */ /* 0x000f240000300800 */
[----:B------:R-:W3:Y:S01]  /*37b20*/  LDL.LU R7, [R1+0xde0] ;  /* 0x000de00001077983 */ /* 0x000ee20000300800 */
[----:B------:R-:W3:Y:S01]  /*37b30*/  LDL.LU R26, [R1+0xdb4] ;  /* 0x000db400011a7983 */ /* 0x000ee20000300800 */
[----:B------:R-:W3:Y:S02]  /*37b40*/  LDL.LU R27, [R1+0xdd8] ;  /* 0x000dd800011b7983 */ /* 0x000ee40000300800 */
[----:B------:R-:W3:Y:S02]  /*37b50*/  LDL.LU R12, [R1+0xdac] ;  /* 0x000dac00010c7983 */ /* 0x000ee40000300800 */
        /* <DEDUP_REMOVED lines=18> */
[----:B------:R0:W-:Y:S02]  /*37c80*/  STL [R1+0xdd4], R0 ;  /* 0x000dd40001007387 */ /* 0x0001e40000100800 */
[----:B------:R-:W3:Y:S01]  /*37c90*/  LDL.LU R28, [R1+0xd88] ;  /* 0x000d8800011c7983 */ /* 0x000ee20000300800 */
[----:B0-----:R-:W3:Y:S01]  /*37ca0*/  LDL.LU R0, [R1+0xd5c] ;  /* 0x000d5c0001007983 */ /* 0x001ee20000300800 */
[----:B--2---:R-:W-:-:S05]  /*37cb0*/  IMAD.X R5, R5, 0x1, R3, P3 ;  /* 0x0000000105057824 */ /* 0x004fca00018e0603 */
[----:B------:R0:W-:Y:S04]  /*37cc0*/  STL [R1+0xdf8], R5 ;  /* 0x000df80501007387 */ /* 0x0001e80000100800 */
[----:B0-----:R-:W2:Y:S02]  /*37cd0*/  LDL.LU R5, [R1+0x16f8] ;  /* 0x0016f80001057983 */ /* 0x001ea40000300800 */
[----:B--2---:R-:W-:-:S05]  /*37ce0*/  IADD3 R5, P3, R5, R13, RZ ;  /* 0x0000000d05057210 */ /* 0x004fca0007f7e0ff */
[----:B------:R0:W-:Y:S04]  /*37cf0*/  STL [R1+0xdcc], R5 ;  /* 0x000dcc0501007387 */ /* 0x0001e80000100800 */
[----:B0-----:R-:W2:Y:S02]  /*37d00*/  LDL.LU R5, [R1+0x16f4] ;  /* 0x0016f40001057983 */ /* 0x001ea40000300800 */
[----:B--2---:R-:W-:-:S05]  /*37d10*/  IMAD.X R5, R5, 0x1, R3, P4 ;  /* 0x0000000105057824 */ /* 0x004fca00020e0603 */
[----:B------:R0:W-:Y:S04]  /*37d20*/  STL [R1+0xdf0], R5 ;  /* 0x000df00501007387 */ /* 0x0001e80000100800 */
[----:B0-----:R-:W2:Y:S01]  /*37d30*/  LDL.LU R5, [R1+0x16f0] ;  /* 0x0016f00001057983 */ /* 0x001ea20000300800 */
[--C-:B---3--:R-:W-:Y:S01]  /*37d40*/  IMAD.X R4, R4, 0x1, R3.reuse, P5 ;  /* 0x0000000104047824 */ /* 0x108fe200028e0603 */
[-C--:B----4-:R-:W-:Y:S01]  /*37d50*/  IADD3 R6, P5, R6, R13.reuse, RZ ;  /* 0x0000000d06067210 */ /* 0x090fe20007fbe0ff */
[--C-:B------:R-:W-:Y:S01]  /*37d60*/  IMAD.X R7, R7, 0x1, R3.reuse, P6 ;  /* 0x0000000107077824 */ /* 0x100fe200030e0603 */
[-C--:B------:R-:W-:Y:S01]  /*37d70*/  IADD3 R26, P6, R26, R13.reuse, RZ ;  /* 0x0000000d1a1a7210 */ /* 0x080fe20007fde0ff */
        /* <DEDUP_REMOVED lines=11> */
[----:B------:R-:W-:Y:S01]  /*37e30*/  IADD3 R19, P1, R19, R13, RZ ;  /* 0x0000000d13137210 */ /* 0x000fe20007f3e0ff */
[----:B------:R-:W-:-:S02]  /*37e40*/  IMAD.X R2, R2, 0x1, R3, P3 ;  /* 0x0000000102027824 */ /* 0x000fc400018e0603 */
[----:B------:R-:W-:Y:S01]  /*37e50*/  IMAD.X R21, R21, 0x1, R3, P2 ;  /* 0x0000000115157824 */ /* 0x000fe200010e0603 */
[-C--:B------:R-:W-:Y:S02]  /*37e60*/  IADD3 R20, P2, R20, R13.reuse, RZ ;  /* 0x0000000d14147210 */ /* 0x080fe40007f5e0ff */
[-C--:B------:R-:W-:Y:S02]  /*37e70*/  IADD3 R25, P3, R25, R13.reuse, RZ ;  /* 0x0000000d19197210 */ /* 0x080fe40007f7e0ff */
[----:B--2---:R-:W-:-:S05]  /*37e80*/  IADD3 R5, P4, R5, R13, RZ ;  /* 0x0000000d05057210 */ /* 0x004fca0007f9e0ff */
[----:B------:R-:W-:Y:S01]  /*37e90*/  STL [R1+0xdc4], R5 ;  /* 0x000dc40501007387 */ /* 0x000fe20000100800 */
[----:B------:R-:W-:Y:S02]  /*37ea0*/  STL [R1+0xde8], R4 ;  /* 0x000de80401007387 */ /* 0x000fe40000100800 */
[----:B------:R-:W-:Y:S02]  /*37eb0*/  STL [R1+0xdbc], R6 ;  /* 0x000dbc0601007387 */ /* 0x000fe40000100800 */
[----:B------:R-:W-:Y:S01]  /*37ec0*/  STL [R1+0xde0], R7 ;  /* 0x000de00701007387 */ /* 0x000fe20000100800 */
[----:B------:R-:W-:Y:S01]  /*37ed0*/  STL [R1+0xdb4], R26 ;  /* 0x000db41a01007387 */ /* 0x000fe20000100800 */
[----:B------:R-:W-:Y:S02]  /*37ee0*/  STL [R1+0xdd8], R27 ;  /* 0x000dd81b01007387 */ /* 0x000fe40000100800 */
[----:B------:R-:W-:Y:S02]  /*37ef0*/  STL [R1+0xdac], R12 ;  /* 0x000dac0c01007387 */ /* 0x000fe40000100800 */
[--C-:B------:R-:W-:Y:S01]  /*37f00*/  IMAD.X R9, R9, 0x1, R3.reuse, P4 ;  /* 0x0000000109097824 */ /* 0x100fe200020e0603 */
[----:B------:R-:W-:Y:S01]  /*37f10*/  STL [R1+0xdd0], R14 ;  /* 0x000dd00e01007387 */ /* 0x000fe20000100800 */
[----:B------:R-:W-:Y:S01]  /*37f20*/  IADD3 R8, P4, R8, R13, RZ ;  /* 0x0000000d08087210 */ /* 0x000fe20007f9e0ff */
[----:B------:R-:W-:Y:S02]  /*37f30*/  STL [R1+0xda4], R15 ;  /* 0x000da40f01007387 */ /* 0x000fe40000100800 */
[----:B------:R-:W-:Y:S01]  /*37f40*/  STL [R1+0xdc8], R22 ;  /* 0x000dc81601007387 */ /* 0x000fe20000100800 */
[----:B------:R-:W-:Y:S01]  /*37f50*/  STL [R1+0xd9c], R23 ;  /* 0x000d9c1701007387 */ /* 0x000fe20000100800 */
[----:B------:R-:W-:Y:S02]  /*37f60*/  STL [R1+0xdc0], R9 ;  /* 0x000dc00901007387 */ /* 0x000fe40000100800 */
[----:B------:R-:W-:Y:S02]  /*37f70*/  STL [R1+0xd94], R8 ;  /* 0x000d940801007387 */ /* 0x000fe40000100800 */
[----:B------:R-:W-:Y:S01]  /*37f80*/  STL [R1+0xdb8], R10 ;  /* 0x000db80a01007387 */ /* 0x000fe20000100800 */
[----:B------:R-:W-:Y:S01]  /*37f90*/  STL [R1+0xd8c], R11 ;  /* 0x000d8c0b01007387 */ /* 0x000fe20000100800 */
[----:B------:R-:W-:Y:S02]  /*37fa0*/  STL [R1+0xdb0], R16 ;  /* 0x000db01001007387 */ /* 0x000fe40000100800 */
[----:B------:R-:W-:Y:S02]  /*37fb0*/  STL [R1+0xd84], R17 ;  /* 0x000d841101007387 */ /* 0x000fe40000100800 */
[----:B------:R-:W-:Y:S01]  /*37fc0*/  STL [R1+0xda8], R18 ;  /* 0x000da81201007387 */ /* 0x000fe20000100800 */
[----:B------:R-:W-:Y:S01]  /*37fd0*/  STL [R1+0xd7c], R19 ;  /* 0x000d7c1301007387 */ /* 0x000fe20000100800 */
[----:B------:R0:W-:Y:S02]  /*37fe0*/  STL [R1+0xd98], R2 ;  /* 0x000d980201007387 */ /* 0x0001e40000100800 */
[----:B------:R-:W-:-:S02]  /*37ff0*/  IMAD.X R29, R29, 0x1, R3, P4 ;  /* 0x000000011d1d7824 */ /* 0x000fc400020e0603 */
[----:B------:R-:W-:Y:S01]  /*38000*/  STL [R1+0xda0], R21 ;  /* 0x000da01501007387 */ /* 0x000fe20000100800 */
[----:B0-----:R-:W2:Y:S01]  /*38010*/  LDL.LU R2, [R1+0xd80] ;  /* 0x000d800001027983 */ /* 0x001ea20000300800 */
[----:B------:R-:W-:Y:S02]  /*38020*/  STL [R1+0xd74], R20 ;  /* 0x000d741401007387 */ /* 0x000fe40000100800 */
[----:B------:R-:W-:Y:S02]  /*38030*/  STL [R1+0xd6c], R25 ;  /* 0x000d6c1901007387 */ /* 0x000fe40000100800 */
[----:B------:R-:W-:Y:S01]  /*38040*/  STL [R1+0xd90], R29 ;  /* 0x000d901d01007387 */ /* 0x000fe20000100800 */
[----:B------:R-:W3:Y:S01]  /*38050*/  LDL.LU R5, [R1+0xd70] ;  /* 0x000d700001057983 */ /* 0x000ee20000300800 */
[----:B------:R-:W-:Y:S01]  /*38060*/  IADD3 R24, P4, R24, R13, RZ ;  /* 0x0000000d18187210 */ /* 0x000fe20007f9e0ff */
[----:B------:R-:W-:-:S04]  /*38070*/  IMAD.X R28, R28, 0x1, R3, P5 ;  /* 0x000000011c1c7824 */ /* 0x000fc800028e0603 */
[----:B------:R-:W-:Y:S04]  /*38080*/  STL [R1+0xd64], R24 ;  /* 0x000d641801007387 */ /* 0x000fe80000100800 */
[----:B---3--:R0:W-:Y:S01]  /*38090*/  STL [R1+0x16e4], R5 ;  /* 0x0016e40501007387 */ /* 0x0081e20000100800 */
[----:B------:R-:W-:Y:S03]  /*380a0*/  STL [R1+0xd88], R28 ;  /* 0x000d881c01007387 */ /* 0x000fe60000100800 */
[----:B0-----:R-:W3:Y:S01]  /*380b0*/  LDL.LU R5, [R1+0xd4c] ;  /* 0x000d4c0001057983 */ /* 0x001ee20000300800 */
[----:B------:R-:W-:-:S05]  /*380c0*/  IADD3 R0, P5, R0, R13, RZ ;  /* 0x0000000d00007210 */ /* 0x000fca0007fbe0ff */
[----:B------:R-:W-:Y:S04]  /*380d0*/  STL [R1+0xd5c], R0 ;  /* 0x000d5c0001007387 */ /* 0x000fe80000100800 */
[----:B---3--:R0:W-:Y:S04]  /*380e0*/  STL [R1+0x16e8], R5 ;  /* 0x0016e80501007387 */ /* 0x0081e80000100800 */
[----:B0-----:R-:W3:Y:S01]  /*380f0*/  LDL.LU R5, [R1+0xd78] ;  /* 0x000d780001057983 */ /* 0x001ee20000300800 */
[----:B--2---:R-:W-:-:S03]  /*38100*/  IMAD.X R2, R2, 0x1, R3, P6 ;  /* 0x0000000102027824 */ /* 0x004fc600030e0603 */
        /* <DEDUP_REMOVED lines=23> */
[----:B------:R0:W-:Y:S02]  /*38280*/  STL [R1+0xd80], R2 ;  /* 0x000d800201007387 */ /* 0x0001e40000100800 */
[----:B------:R-:W3:Y:S01]  /*38290*/  LDL.LU R29, [R1+0xd24] ;  /* 0x000d2400011d7983 */ /* 0x000ee20000300800 */
[----:B------:R-:W3:Y:S01]  /*382a0*/  LDL.LU R24, [R1+0x15fc] ;  /* 0x0015fc0001187983 */ /* 0x000ee20000300800 */
[----:B------:R-:W3:Y:S02]  /*382b0*/  LDL.LU R28, [R1+0xe34] ;  /* 0x000e3400011c7983 */ /* 0x000ee40000300800 */
[----:B------:R-:W3:Y:S01]  /*382c0*/  LDL.LU R0, [R1+0x15f8] ;  /* 0x0015f80001007983 */ /* 0x000ee20000300800 */
[----:B0-----:R-:W3:Y:S01]  /*382d0*/  LDL.LU R2, [R1+0xe30] ;  /* 0x000e300001027983 */ /* 0x001ee20000300800 */
[----:B--2---:R-:W-:-:S05]  /*382e0*/  IADD3 R5, P6, R5, R13, RZ ;  /* 0x0000000d05057210 */ /* 0x004fca0007fde0ff */
[----:B------:R0:W-:Y:S04]  /*382f0*/  STL [R1+0xd54], R5 ;  /* 0x000d540501007387 */ /* 0x0001e80000100800 */
[----:B0-----:R-:W2:Y:S02]  /*38300*/  LDL.LU R5, [R1+0x16ec] ;  /* 0x0016ec0001057983 */ /* 0x001ea40000300800 */
[----:B--2---:R-:W-:-:S05]  /*38310*/  IMAD.X R5, R5, 0x1, R3, P1 ;  /* 0x0000000105057824 */ /* 0x004fca00008e0603 */
[----:B------:R0:W-:Y:S04]  /*38320*/  STL [R1+0xd78], R5 ;  /* 0x000d780501007387 */ /* 0x0001e80000100800 */
[----:B0-----:R-:W2:Y:S02]  /*38330*/  LDL.LU R5, [R1+0x16e8] ;  /* 0x0016e80001057983 */ /* 0x001ea40000300800 */
[----:B--2---:R-:W-:-:S05]  /*38340*/  IADD3 R5, P1, R5, R13, RZ ;  /* 0x0000000d05057210 */ /* 0x004fca0007f3e0ff */
[----:B------:R0:W-:Y:S04]  /*38350*/  STL [R1+0xd4c], R5 ;  /* 0x000d4c0501007387 */ /* 0x0001e80000100800 */
[----:B0-----:R-:W2:Y:S01]  /*38360*/  LDL.LU R5, [R1+0x16e4] ;  /* 0x0016e40001057983 */ /* 0x001ea20000300800 */
[--C-:B----4-:R-:W-:Y:S01]  /*38370*/  IMAD.X R6, R6, 0x1, R3.reuse, P3 ;  /* 0x0000000106067824 */ /* 0x110fe200018e0603 */
[-C--:B---3--:R-:W-:Y:S01]  /*38380*/  IADD3 R7, P3, R7, R13.reuse, RZ ;  /* 0x0000000d07077210 */ /* 0x088fe20007f7e0ff */
[--C-:B------:R-:W-:Y:S01]  /*38390*/  IMAD.X R26, R26, 0x1, R3.reuse, P4 ;  /* 0x000000011a1a7824 */ /* 0x100fe200020e0603 */
[-C--:B------:R-:W-:Y:S01]  /*383a0*/  IADD3 R27, P4, R27, R13.reuse, RZ ;  /* 0x0000000d1b1b7210 */ /* 0x080fe20007f9e0ff */
[--C-:B------:R-:W-:Y:S01]  /*383b0*/  IMAD.X R12, R12, 0x1, R3.reuse, P5 ;  /* 0x000000010c0c7824 */ /* 0x100fe200028e0603 */
[----:B------:R-:W-:Y:S01]  /*383c0*/  IADD3 R14, P5, R14, R13, RZ ;  /* 0x0000000d0e0e7210 */ /* 0x000fe20007fbe0ff */
[--C-:B------:R-:W-:Y:S01]  /*383d0*/  IMAD.X R15, R15, 0x1, R3.reuse, P6 ;  /* 0x000000010f0f7824 */ /* 0x100fe200030e0603 */
[----:B------:R-:W-:Y:S01]  /*383e0*/  IADD3 R22, P6, R22, UR8, RZ ;  /* 0x0000000816167c10 */ /* 0x000fe2000ffde0ff */
[--C-:B------:R-:W-:Y:S01]  /*383f0*/  IMAD.X R23, R23, 0x1, R3.reuse, P1 ;  /* 0x0000000117177824 */ /* 0x100fe200008e0603 */
[----:B------:R-:W-:Y:S01]  /*38400*/  IADD3 R9, P1, R9, UR8, RZ ;  /* 0x0000000809097c10 */ /* 0x000fe2000ff3e0ff */
[--C-:B------:R-:W-:Y:S01]  /*38410*/  IMAD.X R11, R11, 0x1, R3.reuse, P3 ;  /* 0x000000010b0b7824 */ /* 0x100fe200018e0603 */
[----:B------:R-:W-:Y:S01]  /*38420*/  IADD3 R16, P3, R16, UR8, RZ ;  /* 0x0000000810107c10 */ /* 0x000fe2000ff7e0ff */
[--C-:B------:R-:W-:Y:S01]  /*38430*/  IMAD.X R17, R17, 0x1, R3.reuse, P4 ;  /* 0x0000000111117824 */ /* 0x100fe200020e0603 */
[----:B------:R-:W-:Y:S01]  /*38440*/  IADD3 R18, P4, R18, UR8, RZ ;  /* 0x0000000812127c10 */ /* 0x000fe2000ff9e0ff */
[----:B------:R-:W-:Y:S01]  /*38450*/  IMAD.X R19, R19, 0x1, R3, P5 ;  /* 0x0000000113137824 */ /* 0x000fe200028e0603 */
[----:B------:R-:W-:-:S02]  /*38460*/  IADD3 R21, P5, R21, UR8, RZ ;  /* 0x0000000815157c10 */ /* 0x000fc4000ffbe0ff */
[----:B------:R-:W-:Y:S01]  /*38470*/  IADD3.X R20, R20, UR5, RZ, P6, !PT ;  /* 0x0000000514147c10 */ /* 0x000fe2000b7fe4ff */
[----:B------:R-:W-:Y:S01]  /*38480*/  IADD3 R25, P6, R25, UR8, RZ ;  /* 0x0000000819197c10 */ /* 0x000fe2000ffde0ff */
[----:B------:R-:W-:Y:S01]  /*38490*/  IADD3.X R29, R29, UR5, RZ, P1, !PT ;  /* 0x000000051d1d7c10 */ /* 0x000fe20008ffe4ff */
[----:B------:R-:W-:Y:S02]  /*384a0*/  IADD3 R24, P1, R24, UR8, RZ ;  /* 0x0000000818187c10 */ /* 0x000fe4000ff3e0ff */
[----:B--2---:R-:W-:Y:S01]  /*384b0*/  IMAD.X R5, R5, 0x1, R3, P2 ;  /* 0x0000000105057824 */ /* 0x004fe200010e0603 */
[----:B------:R-:W-:-:S04]  /*384c0*/  IADD3 R4, P2, R4, R13, RZ ;  /* 0x0000000d04047210 */ /* 0x000fc80007f5e0ff */
[----:B------:R-:W-:Y:S01]  /*384d0*/  STL [R1+0xd70], R5 ;  /* 0x000d700501007387 */ /* 0x000fe20000100800 */
[----:B------:R-:W-:Y:S02]  /*384e0*/  STL [R1+0xd44], R4 ;  /* 0x000d440401007387 */ /* 0x000fe40000100800 */
[----:B------:R-:W-:Y:S02]  /*384f0*/  STL [R1+0xd68], R6 ;  /* 0x000d680601007387 */ /* 0x000fe40000100800 */
[----:B------:R-:W-:Y:S01]  /*38500*/  STL [R1+0xd3c], R7 ;  /* 0x000d3c0701007387 */ /* 0x000fe20000100800 */
[----:B------:R-:W-:Y:S01]  /*38510*/  STL [R1+0xd60], R26 ;  /* 0x000d601a01007387 */ /* 0x000fe20000100800 */
[----:B------:R-:W-:Y:S02]  /*38520*/  STL [R1+0xd34], R27 ;  /* 0x000d341b01007387 */ /* 0x000fe40000100800 */
[----:B------:R-:W-:Y:S02]  /*38530*/  STL [R1+0xd58], R12 ;  /* 0x000d580c01007387 */ /* 0x000fe40000100800 */
[----:B------:R-:W-:Y:S02]  /*38540*/  STL [R1+0xd2c], R14 ;  /* 0x000d2c0e01007387 */ /* 0x000fe40000100800 */
[----:B------:R-:W-:Y:S01]  /*38550*/  IMAD.X R8, R8, 0x1, R3, P2 ;  /* 0x0000000108087824 */ /* 0x000fe200010e0603 */
[----:B------:R-:W-:Y:S01]  /*38560*/  STL [R1+0xd50], R15 ;  /* 0x000d500f01007387 */ /* 0x000fe20000100800 */
[----:B------:R-:W-:Y:S01]  /*38570*/  IADD3 R10, P2, R10, UR8, RZ ;  /* 0x000000080a0a7c10 */ /* 0x000fe2000ff5e0ff */
        /* <DEDUP_REMOVED lines=16> */
[----:B0-----:R-:W2:Y:S01]  /*38680*/  LDL.LU R3, [R1+0x15e8] ;  /* 0x0015e80001037983 */ /* 0x001ea20000300800 */
[----:B------:R-:W-:Y:S01]  /*38690*/  IADD3.X R28, R28, UR5, RZ, P2, !PT ;  /* 0x000000051c1c7c10 */ /* 0x000fe200097fe4ff */
[----:B------:R-:W-:-:S04]  /*386a0*/  IADD3 R0, P2, R0, UR8, RZ ;  /* 0x0000000800007c10 */ /* 0x000fc8000ff5e0ff */
[----:B------:R-:W-:Y:S04]  /*386b0*/  STL [R1+0xe34], R28 ;  /* 0x000e341c01007387 */ /* 0x000fe80000100800 */
[----:B--2---:R0:W-:Y:S01]  /*386c0*/  STL [R1+0x16dc], R3 ;  /* 0x0016dc0301007387 */ /* 0x0041e20000100800 */
[----:B------:R-:W-:Y:S03]  /*386d0*/  STL [R1+0x15f8], R0 ;  /* 0x0015f80001007387 */ /* 0x000fe60000100800 */
[----:B0-----:R-:W2:Y:S01]  /*386e0*/  LDL.LU R3, [R1+0xe2c] ;  /* 0x000e2c0001037983 */ /* 0x001ea20000300800 */
[----:B------:R-:W-:-:S05]  /*386f0*/  IADD3.X R2, R2, UR5, RZ, P3, !PT ;  /* 0x0000000502027c10 */ /* 0x000fca0009ffe4ff */
[----:B------:R-:W-:Y:S04]  /*38700*/  STL [R1+0xe30], R2 ;  /* 0x000e300201007387 */ /* 0x000fe80000100800 */
[----:B--2---:R0:W-:Y:S04]  /*38710*/  STL [R1+0x16e0], R3 ;  /* 0x0016e00301007387 */ /* 0x0041e80000100800 */
        /* <DEDUP_REMOVED lines=29> */
[----:B--2---:R-:W-:-:S05]  /*388f0*/  IADD3 R3, P3, R3, UR8, RZ ;  /* 0x0000000803037c10 */ /* 0x004fca000ff7e0ff */
[----:B------:R0:W-:Y:S04]  /*38900*/  STL [R1+0x15f0], R3 ;  /* 0x0015f00301007387 */ /* 0x0001e80000100800 */
[----:B0-----:R-:W2:Y:S02]  /*38910*/  LDL.LU R3, [R1+0x16e0] ;  /* 0x0016e00001037983 */ /* 0x001ea40000300800 */
[----:B--2---:R-:W-:-:S05]  /*38920*/  IADD3.X R3, R3, UR5, RZ, P4, !PT ;  /* 0x0000000503037c10 */ /* 0x004fca000a7fe4ff */
[----:B------:R0:W-:Y:S04]  /*38930*/  STL [R1+0xe2c], R3 ;  /* 0x000e2c0301007387 */ /* 0x0001e80000100800 */
[----:B0-----:R-:W2:Y:S01]  /*38940*/  LDL.LU R3, [R1+0x16dc] ;  /* 0x0016dc0001037983 */ /* 0x001ea20000300800 */
[----:B---3--:R-:W-:Y:S01]  /*38950*/  IADD3.X R5, R5, UR5, RZ, P5, !PT ;  /* 0x0000000505057c10 */ /* 0x008fe2000affe4ff */
[----:B----4-:R-:W-:Y:S01]  /*38960*/  IADD3 R4, P5, R4, UR8, RZ ;  /* 0x0000000804047c10 */ /* 0x010fe2000ffbe0ff */
[----:B------:R-:W-:Y:S01]  /*38970*/  IADD3.X R6, R6, UR5, RZ, P6, !PT ;  /* 0x0000000506067c10 */ /* 0x000fe2000b7fe4ff */
[----:B------:R-:W-:Y:S01]  /*38980*/  IADD3 R7, P6, R7, UR8, RZ ;  /* 0x0000000807077c10 */ /* 0x000fe2000ffde0ff */
        /* <DEDUP_REMOVED lines=16> */
[----:B------:R-:W-:-:S02]  /*38a90*/  IADD3.X R24, R24, UR5, RZ, P5, !PT ;  /* 0x0000000518187c10 */ /* 0x000fc4000affe4ff */
[----:B--2---:R-:W-:-:S05]  /*38aa0*/  IADD3 R3, P4, R3, UR8, RZ ;  /* 0x0000000803037c10 */ /* 0x004fca000ff9e0ff */
[----:B------:R0:W-:Y:S01]  /*38ab0*/  STL [R1+0x15e8], R3 ;  /* 0x0015e80301007387 */ /* 0x0001e20000100800 */
[----:B------:R-:W-:Y:S02]  /*38ac0*/  STL [R1+0xe28], R5 ;  /* 0x000e280501007387 */ /* 0x000fe40000100800 */
[----:B------:R-:W-:Y:S02]  /*38ad0*/  STL [R1+0x15e0], R4 ;  /* 0x0015e00401007387 */ /* 0x000fe40000100800 */
[----:B------:R-:W-:Y:S01]  /*38ae0*/  STL [R1+0xe24], R6 ;  /* 0x000e240601007387 */ /* 0x000fe20000100800 */
[----:B------:R-:W-:Y:S01]  /*38af0*/  STL [R1+0x15d8], R7 ;  /* 0x0015d80701007387 */ /* 0x000fe20000100800 */
[----:B------:R-:W-:Y:S02]  /*38b00*/  STL [R1+0xe20], R26 ;  /* 0x000e201a01007387 */ /* 0x000fe40000100800 */
[----:B------:R-:W-:Y:S01]  /*38b10*/  STL [R1+0x15d0], R27 ;  /* 0x0015d01b01007387 */ /* 0x000fe20000100800 */
[----:B------:R-:W-:Y:S01]  /*38b20*/  IADD3.X R22, R22, UR5, RZ, P4, !PT ;  /* 0x0000000516167c10 */ /* 0x000fe2000a7fe4ff */
        /* <DEDUP_REMOVED lines=13> */
[----:B------:R-:W-:Y:S01]  /*38c00*/  IADD3.X R25, R25, UR5, RZ, P4, !PT ;  /* 0x0000000519197c10 */ /* 0x000fe2000a7fe4ff */
[----:B------:R-:W-:Y:S01]  /*38c10*/  STL [R1+0x15c4], R18 ;  /* 0x0015c41201007387 */ /* 0x000fe20000100800 */
[----:B------:R-:W-:Y:S01]  /*38c20*/  IADD3 R29, P4, R29, UR8, RZ ;  /* 0x000000081d1d7c10 */ /* 0x000fe2000ff9e0ff */
[----:B------:R-:W-:Y:S01]  /*38c30*/  STL [R1+0x1598], R19 ;  /* 0x0015981301007387 */ /* 0x000fe20000100800 */
[----:B------:R-:W-:Y:S02]  /*38c40*/  STL [R1+0x15bc], R21 ;  /* 0x0015bc1501007387 */ /* 0x000fe40000100800 */
[----:B------:R-:W-:Y:S02]  /*38c50*/  STL [R1+0x1590], R20 ;  /* 0x0015901401007387 */ /* 0x000fe40000100800 */
[----:B------:R-:W-:Y:S01]  /*38c60*/  STL [R1+0x15b4], R25 ;  /* 0x0015b41901007387 */ /* 0x000fe20000100800 */
[----:B------:R-:W-:Y:S01]  /*38c70*/  STL [R1+0x1588], R29 ;  /* 0x0015881d01007387 */ /* 0x000fe20000100800 */
[----:B------:R-:W-:Y:S02]  /*38c80*/  STL [R1+0x15ac], R24 ;  /* 0x0015ac1801007387 */ /* 0x000fe40000100800 */
[----:B0-----:R-:W2:Y:S01]  /*38c90*/  LDL.LU R3, [R1+0x1594] ;  /* 0x0015940001037983 */ /* 0x001ea20000300800 */
[----:B------:R-:W-:-:S02]  /*38ca0*/  IADD3 R28, P5, R28, UR8, RZ ;  /* 0x000000081c1c7c10 */ /* 0x000fc4000ffbe0ff */
[----:B------:R-:W-:-:S03]  /*38cb0*/  IADD3.X R0, R0, UR5, RZ, P6, !PT ;  /* 0x0000000500007c10 */ /* 0x000fc6000b7fe4ff */
[----:B------:R-:W-:Y:S04]  /*38cc0*/  STL [R1+0x1580], R28 ;  /* 0x0015801c01007387 */ /* 0x000fe80000100800 */
[----:B--2---:R0:W-:Y:S01]  /*38cd0*/  STL [R1+0x16d4], R3 ;  /* 0x0016d40301007387 */ /* 0x0041e20000100800 */
[----:B------:R-:W-:Y:S03]  /*38ce0*/  STL [R1+0x15a4], R0 ;  /* 0x0015a40001007387 */ /* 0x000fe60000100800 */
[----:B0-----:R-:W2:Y:S01]  /*38cf0*/  LDL.LU R3, [R1+0x1570] ;  /* 0x0015700001037983 */ /* 0x001ea20000300800 */
[----:B------:R-:W-:-:S05]  /*38d00*/  IADD3 R2, P6, R2, UR8, RZ ;  /* 0x0000000802027c10 */ /* 0x000fca000ffde0ff */
        /* <DEDUP_REMOVED lines=31> */
[----:B--2---:R-:W-:-:S05]  /*38f00*/  IADD3.X R3, R3, UR5, RZ, P1, !PT ;  /* 0x0000000503037c10 */ /* 0x004fca0008ffe4ff */
[----:B------:R0:W-:Y:S04]  /*38f10*/  STL [R1+0x159c], R3 ;  /* 0x00159c0301007387 */ /* 0x0001e80000100800 */
[----:B0-----:R-:W2:Y:S02]  /*38f20*/  LDL.LU R3, [R1+0x16d8] ;  /* 0x0016d80001037983 */ /* 0x001ea40000300800 */
[----:B--2---:R-:W-:-:S05]  /*38f30*/  IADD3 R3, P1, R3, UR8, RZ ;  /* 0x0000000803037c10 */ /* 0x004fca000ff3e0ff */
[----:B------:R0:W-:Y:S04]  /*38f40*/  STL [R1+0x1570], R3 ;  /* 0x0015700301007387 */ /* 0x0001e80000100800 */
[----:B0-----:R-:W2:Y:S01]  /*38f50*/  LDL.LU R3, [R1+0x16d4] ;  /* 0x0016d40001037983 */ /* 0x001ea20000300800 */
[----:B----4-:R-:W-:Y:S01]  /*38f60*/  IADD3.X R4, R4, UR5, RZ, P3, !PT ;  /* 0x0000000504047c10 */ /* 0x010fe20009ffe4ff */
[----:B---3--:R-:W-:Y:S01]  /*38f70*/  IADD3 R6, P3, R6, UR8, RZ ;  /* 0x0000000806067c10 */ /* 0x008fe2000ff7e0ff */
        /* <DEDUP_REMOVED lines=18> */
[----:B--2---:R-:W-:Y:S01]  /*390a0*/  IADD3.X R3, R3, UR5, RZ, P2, !PT ;  /* 0x0000000503037c10 */ /* 0x004fe200097fe4ff */
[----:B------:R-:W-:-:S04]  /*390b0*/  IADD3 R5, P2, R5, UR8, RZ ;  /* 0x0000000805057c10 */ /* 0x000fc8000ff5e0ff */
[----:B------:R0:W-:Y:S01]  /*390c0*/  STL [R1+0x1594], R3 ;  /* 0x0015940301007387 */ /* 0x0001e20000100800 */
[----:B------:R-:W-:Y:S02]  /*390d0*/  STL [R1+0x1568], R5 ;  /* 0x0015680501007387 */ /* 0x000fe40000100800 */
[----:B------:R-:W-:Y:S02]  /*390e0*/  STL [R1+0x158c], R4 ;  /* 0x00158c0401007387 */ /* 0x000fe40000100800 */
[----:B------:R-:W-:Y:S01]  /*390f0*/  STL [R1+0x1560], R6 ;  /* 0x0015600601007387 */ /* 0x000fe20000100800 */
[----:B------:R-:W-:Y:S01]  /*39100*/  STL [R1+0x1584], R7 ;  /* 0x0015840701007387 */ /* 0x000fe20000100800 */
[----:B------:R-:W-:Y:S02]  /*39110*/  STL [R1+0x1558], R26 ;  /* 0x0015581a01007387 */ /* 0x000fe40000100800 */
        /* <DEDUP_REMOVED lines=478> */
[----:B------:R-:W-:Y:S01]  /*3af00*/  IADD3.X R0, R0, UR5, RZ, P3, !PT ;  /* 0x0000000500007c10 */ /* 0x000fe20009ffe4ff */
[----:B------:R-:W-:Y:S01]  /*3af10*/  IADD3 R28, P2, R28, UR8, RZ ;  /* 0x000000081c1c7c10 */ /* 0x000fe2000ff5e0ff */
[----:B--2---:R-:W-:-:S05]  /*3af20*/  IADD3 R3, P1, R3, UR8, RZ ;  /* 0x0000000803037c10 */ /* 0x004fca000ff3e0ff */
[----:B------:R-:W-:Y:S01]  /*3af30*/  STL [R1+0x1300], R3 ;  /* 0x0013000301007387 */ /* 0x000fe20000100800 */
        /* <DEDUP_REMOVED lines=29> */
[----:B------:R0:W-:Y:S02]  /*3b110*/  STL [R1+0x12bc], R0 ;  /* 0x0012bc0001007387 */ /* 0x0001e40000100800 */
[----:B------:R-:W-:Y:S01]  /*3b120*/  STL [R1+0x1298], R28 ;  /* 0x0012981c01007387 */ /* 0x000fe20000100800 */
[----:B0-----:R-:W2:Y:S01]  /*3b130*/  LDL.LU R0, [R1+0x12b4] ;  /* 0x0012b40001007983 */ /* 0x001ea20000300800 */
[----:B------:R-:W3:Y:S01]  /*3b140*/  LDL.LU R3, [R1+0x12ac] ;  /* 0x0012ac0001037983 */ /* 0x000ee20000300800 */
[----:B------:R-:W-:-:S02]  /*3b150*/  IADD3 R2, P3, R2, UR8, RZ ;  /* 0x0000000802027c10 */ /* 0x000fc4000ff7e0ff */
[----:B---3--:R0:W-:Y:S03]  /*3b160*/  STL [R1+0x16a8], R3 ;  /* 0x0016a80301007387 */ /* 0x0081e60000100800 */
[----:B------:R1:W-:Y:S01]  /*3b170*/  STL [R1+0x1290], R2 ;  /* 0x0012900201007387 */ /* 0x0003e20000100800 */
        /* <DEDUP_REMOVED lines=24> */
[----:B--2---:R-:W-:Y:S01]  /*3b300*/  IADD3.X R0, R0, UR5, RZ, P4, !PT ;  /* 0x0000000500007c10 */ /* 0x004fe2000a7fe4ff */
[----:B------:R-:W2:Y:S01]  /*3b310*/  LDL.LU R29, [R1+0x124c] ;  /* 0x00124c00011d7983 */ /* 0x000ea20000300800 */
[----:B------:R-:W2:Y:S02]  /*3b320*/  LDL.LU R24, [R1+0x1220] ;  /* 0x0012200001187983 */ /* 0x000ea40000300800 */
[----:B------:R-:W2:Y:S02]  /*3b330*/  LDL.LU R28, [R1+0x1244] ;  /* 0x00124400011c7983 */ /* 0x000ea40000300800 */
[----:B-1----:R-:W2:Y:S01]  /*3b340*/  LDL.LU R2, [R1+0x1218] ;  /* 0x0012180001027983 */ /* 0x002ea20000300800 */
[----:B------:R0:W-:Y:S04]  /*3b350*/  STL [R1+0x12b4], R0 ;  /* 0x0012b40001007387 */ /* 0x0001e80000100800 */
[----:B0-----:R-:W2:Y:S01]  /*3b360*/  LDL.LU R0, [R1+0x123c] ;  /* 0x00123c0001007983 */ /* 0x001ea20000300800 */
[----:B---3--:R-:W-:-:S05]  /*3b370*/  IADD3 R3, P4, R3, UR8, RZ ;  /* 0x0000000803037c10 */ /* 0x008fca000ff9e0ff */
[----:B------:R0:W-:Y:S04]  /*3b380*/  STL [R1+0x1288], R3 ;  /* 0x0012880301007387 */ /* 0x0001e80000100800 */
[----:B0-----:R-:W3:Y:S01]  /*3b390*/  LDL.LU R3, [R1+0x16a8] ;  /* 0x0016a80001037983 */ /* 0x001ee20000300800 */
[----:B----4-:R-:W-:Y:S01]  /*3b3a0*/  IADD3.X R4, R4, UR5, RZ, P6, !PT ;  /* 0x0000000504047c10 */ /* 0x010fe2000b7fe4ff */
        /* <DEDUP_REMOVED lines=20> */
[----:B------:R-:W-:Y:S01]  /*3b4f0*/  IADD3 R2, P6, R2, UR8, RZ ;  /* 0x0000000802027c10 */ /* 0x000fe2000ffde0ff */
[----:B---3--:R-:W-:Y:S01]  /*3b500*/  IADD3.X R3, R3, UR5, RZ, P5, !PT ;  /* 0x0000000503037c10 */ /* 0x008fe2000affe4ff */
[----:B------:R-:W-:-:S04]  /*3b510*/  IADD3 R5, P5, R5, UR8, RZ ;  /* 0x0000000805057c10 */ /* 0x000fc8000ffbe0ff */
        /* <DEDUP_REMOVED lines=23> */
[----:B------:R-:W-:Y:S02]  /*3b690*/  STL [R1+0x125c], R19 ;  /* 0x00125c1301007387 */ /* 0x000fe40000100800 */
[----:B------:R-:W-:Y:S01]  /*3b6a0*/  STL [R1+0x1230], R21 ;  /* 0x0012301501007387 */ /* 0x000fe20000100800 */
[----:B------:R-:W-:Y:S01]  /*3b6b0*/  IADD3 R24, P5, R24, UR8, RZ ;  /* 0x0000000818187c10 */ /* 0x000fe2000ffbe0ff */
[----:B------:R-:W-:Y:S01]  /*3b6c0*/  STL [R1+0x1254], R20 ;  /* 0x0012541401007387 */ /* 0x000fe20000100800 */
[----:B------:R-:W-:Y:S02]  /*3b6d0*/  STL [R1+0x1228], R25 ;  /* 0x0012281901007387 */ /* 0x000fe40000100800 */
[----:B------:R-:W-:Y:S02]  /*3b6e0*/  STL [R1+0x124c], R29 ;  /* 0x00124c1d01007387 */ /* 0x000fe40000100800 */
[----:B------:R0:W-:Y:S01]  /*3b6f0*/  STL [R1+0x1218], R2 ;  /* 0x0012180201007387 */ /* 0x0001e20000100800 */
[----:B------:R-:W-:Y:S04]  /*3b700*/  STL [R1+0x1220], R24 ;  /* 0x0012201801007387 */ /* 0x000fe80000100800 */
[----:B0-----:R-:W2:Y:S01]  /*3b710*/  LDL.LU R2, [R1+0x1210] ;  /* 0x0012100001027983 */ /* 0x001ea20000300800 */
[----:B------:R-:W-:Y:S02]  /*3b720*/  STL [R1+0x1244], R28 ;  /* 0x0012441c01007387 */ /* 0x000fe40000100800 */
[----:B------:R-:W3:Y:S01]  /*3b730*/  LDL.LU R3, [R1+0x1208] ;  /* 0x0012080001037983 */ /* 0x000ee20000300800 */
[----:B------:R-:W-:Y:S01]  /*3b740*/  IADD3.X R0, R0, UR5, RZ, P1, !PT ;  /* 0x0000000500007c10 */ /* 0x000fe20008ffe4ff */
[----:B---3--:R0:W-:Y:S04]  /*3b750*/  STL [R1+0x16a4], R3 ;  /* 0x0016a40301007387 */ /* 0x0081e80000100800 */
[----:B0-----:R-:W3:Y:S01]  /*3b760*/  LDL.LU R3, [R1+0x1234] ;  /* 0x0012340001037983 */ /* 0x001ee20000300800 */
[----:B------:R0:W-:Y:S02]  /*3b770*/  STL [R1+0x123c], R0 ;  /* 0x00123c0001007387 */ /* 0x0001e40000100800 */
        /* <DEDUP_REMOVED lines=23> */
[----:B--2---:R-:W-:Y:S01]  /*3b8f0*/  IADD3 R2, P1, R2, UR8, RZ ;  /* 0x0000000802027c10 */ /* 0x004fe2000ff3e0ff */
[----:B------:R-:W2:Y:S02]  /*3b900*/  LDL.LU R29, [R1+0x11a8] ;  /* 0x0011a800011d7983 */ /* 0x000ea40000300800 */
[----:B------:R-:W2:Y:S01]  /*3b910*/  LDL.LU R24, [R1+0x11cc] ;  /* 0x0011cc0001187983 */ /* 0x000ea20000300800 */
[----:B0-----:R-:W2:Y:S01]  /*3b920*/  LDL.LU R0, [R1+0x11a0] ;  /* 0x0011a00001007983 */ /* 0x001ea20000300800 */
[----:B------:R-:W2:Y:S02]  /*3b930*/  LDL.LU R28, [R1+0x11c4] ;  /* 0x0011c400011c7983 */ /* 0x000ea40000300800 */
[----:B------:R0:W-:Y:S02]  /*3b940*/  STL [R1+0x1210], R2 ;  /* 0x0012100201007387 */ /* 0x0001e40000100800 */
[----:B0-----:R-:W2:Y:S01]  /*3b950*/  LDL.LU R2, [R1+0x1198] ;  /* 0x0011980001027983 */ /* 0x001ea20000300800 */
[----:B---3--:R-:W-:-:S05]  /*3b960*/  IADD3.X R3, R3, UR5, RZ, P2, !PT ;  /* 0x0000000503037c10 */ /* 0x008fca00097fe4ff */
        /* <DEDUP_REMOVED lines=24> */
[----:B---3--:R-:W-:-:S05]  /*3baf0*/  IADD3 R3, P2, R3, UR8, RZ ;  /* 0x0000000803037c10 */ /* 0x008fca000ff5e0ff */
        /* <DEDUP_REMOVED lines=34> */
[----:B------:R-:W-:Y:S01]  /*3bd20*/  IADD3 R2, P4, R2, UR8, RZ ;  /* 0x0000000802027c10 */ /* 0x000fe2000ff9e0ff */
[----:B---3--:R0:W-:Y:S03]  /*3bd30*/  STL [R1+0x16a0], R3 ;  /* 0x0016a00301007387 */ /* 0x0081e60000100800 */
[----:B------:R-:W-:Y:S01]  /*3bd40*/  STL [R1+0x11c4], R28 ;  /* 0x0011c41c01007387 */ /* 0x000fe20000100800 */
        /* <DEDUP_REMOVED lines=25> */
[----:B--2---:R-:W-:Y:S01]  /*3bee0*/  IADD3.X R0, R0, UR5, RZ, P5, !PT ;  /* 0x0000000500007c10 */ /* 0x004fe2000affe4ff */
[----:B------:R-:W2:Y:S02]  /*3bef0*/  LDL.LU R29, [R1+0x1154] ;  /* 0x00115400011d7983 */ /* 0x000ea40000300800 */
[----:B0-----:R-:W2:Y:S01]  /*3bf00*/  LDL.LU R2, [R1+0x1128] ;  /* 0x0011280001027983 */ /* 0x001ea20000300800 */
[----:B------:R-:W2:Y:S01]  /*3bf10*/  LDL.LU R24, [R1+0x114c] ;  /* 0x00114c0001187983 */ /* 0x000ea20000300800 */
[----:B------:R-:W2:Y:S02]  /*3bf20*/  LDL.LU R28, [R1+0x1120] ;  /* 0x00112000011c7983 */ /* 0x000ea40000300800 */
[----:B------:R0:W-:Y:S02]  /*3bf30*/  STL [R1+0x11bc], R0 ;  /* 0x0011bc0001007387 */ /* 0x0001e40000100800 */
        /* <DEDUP_REMOVED lines=45> */
[----:B------:R-:W-:Y:S01]  /*3c210*/  STL [R1+0x1148], R16 ;  /* 0x0011481001007387 */ /* 0x000fe20000100800 */
[----:B--2---:R-:W-:Y:S01]  /*3c220*/  IADD3.X R29, R29, UR5, RZ, P6, !PT ;  /* 0x000000051d1d7c10 */ /* 0x004fe2000b7fe4ff */
[----:B------:R-:W-:Y:S01]  /*3c230*/  STL [R1+0x116c], R17 ;  /* 0x00116c1101007387 */ /* 0x000fe20000100800 */
[----:B------:R-:W-:Y:S01]  /*3c240*/  IADD3 R2, P6, R2, UR8, RZ ;  /* 0x0000000802027c10 */ /* 0x000fe2000ffde0ff */
[----:B------:R-:W-:Y:S02]  /*3c250*/  STL [R1+0x1140], R18 ;  /* 0x0011401201007387 */ /* 0x000fe40000100800 */
[----:B------:R-:W-:Y:S01]  /*3c260*/  STL [R1+0x1164], R19 ;  /* 0x0011641301007387 */ /* 0x000fe20000100800 */
[----:B------:R-:W-:Y:S01]  /*3c270*/  STL [R1+0x1138], R21 ;  /* 0x0011381501007387 */ /* 0x000fe20000100800 */
[----:B------:R-:W-:Y:S02]  /*3c280*/  STL [R1+0x115c], R20 ;  /* 0x00115c1401007387 */ /* 0x000fe40000100800 */
[----:B------:R0:W-:Y:S02]  /*3c290*/  STL [R1+0x1128], R2 ;  /* 0x0011280201007387 */ /* 0x0001e40000100800 */
[----:B------:R-:W-:Y:S01]  /*3c2a0*/  STL [R1+0x1130], R25 ;  /* 0x0011301901007387 */ /* 0x000fe20000100800 */
[----:B0-----:R-:W2:Y:S01]  /*3c2b0*/  LDL.LU R2, [R1+0x1118] ;  /* 0x0011180001027983 */ /* 0x001ea20000300800 */
[----:B------:R-:W-:Y:S02]  /*3c2c0*/  STL [R1+0x1154], R29 ;  /* 0x0011541d01007387 */ /* 0x000fe40000100800 */
[----:B------:R-:W3:Y:S01]  /*3c2d0*/  LDL.LU R3, [R1+0x1110] ;  /* 0x0011100001037983 */ /* 0x000ee20000300800 */
[----:B------:R-:W-:Y:S01]  /*3c2e0*/  IADD3.X R24, R24, UR5, RZ, P1, !PT ;  /* 0x0000000518187c10 */ /* 0x000fe20008ffe4ff */
[----:B------:R-:W-:-:S04]  /*3c2f0*/  IADD3 R28, P1, R28, UR8, RZ ;  /* 0x000000081c1c7c10 */ /* 0x000fc8000ff3e0ff */
[----:B------:R-:W-:Y:S01]  /*3c300*/  STL [R1+0x114c], R24 ;  /* 0x00114c1801007387 */ /* 0x000fe20000100800 */
[----:B------:R-:W-:-:S03]  /*3c310*/  IADD3.X R0, R0, UR5, RZ, P2, !PT ;  /* 0x0000000500007c10 */ /* 0x000fc600097fe4ff */
[----:B---3--:R0:W-:Y:S01]  /*3c320*/  STL [R1+0x169c], R3 ;  /* 0x00169c0301007387 */ /* 0x0081e20000100800 */
[----:B------:R-:W-:Y:S03]  /*3c330*/  STL [R1+0x1120], R28 ;  /* 0x0011201c01007387 */ /* 0x000fe60000100800 */
        /* <DEDUP_REMOVED lines=26> */
[----:B0-----:R-:W2:Y:S02]  /*3c4e0*/  LDL.LU R0, [R1+0x10b0] ;  /* 0x0010b00001007983 */ /* 0x001ea40000300800 */
[----:B------:R-:W2:Y:S01]  /*3c4f0*/  LDL.LU R29, [R1+0x10d4] ;  /* 0x0010d400011d7983 */ /* 0x000ea20000300800 */
[----:B------:R-:W2:Y:S01]  /*3c500*/  LDL.LU R24, [R1+0x10a8] ;  /* 0x0010a80001187983 */ /* 0x000ea20000300800 */
        /* <DEDUP_REMOVED lines=26> */
[----:B--2---:R-:W-:-:S02]  /*3c6b0*/  IADD3.X R29, R29, UR5, RZ, P4, !PT ;  /* 0x000000051d1d7c10 */ /* 0x004fc4000a7fe4ff */
        /* <DEDUP_REMOVED lines=31> */
[----:B------:R-:W-:Y:S02]  /*3c8b0*/  STL [R1+0x10d4], R29 ;  /* 0x0010d41d01007387 */ /* 0x000fe40000100800 */
[----:B------:R-:W3:Y:S01]  /*3c8c0*/  LDL.LU R3, [R1+0x10bc] ;  /* 0x0010bc0001037983 */ /* 0x000ee20000300800 */
[----:B------:R-:W-:-:S02]  /*3c8d0*/  IADD3 R24, P4, R24, UR8, RZ ;  /* 0x0000000818187c10 */ /* 0x000fc4000ff9e0ff */
[----:B------:R-:W-:-:S03]  /*3c8e0*/  IADD3.X R28, R28, UR5, RZ, P5, !PT ;  /* 0x000000051c1c7c10 */ /* 0x000fc6000affe4ff */
[----:B------:R-:W-:Y:S01]  /*3c8f0*/  STL [R1+0x10a8], R24 ;  /* 0x0010a81801007387 */ /* 0x000fe20000100800 */
[----:B------:R-:W-:-:S03]  /*3c900*/  IADD3 R2, P5, R2, UR8, RZ ;  /* 0x0000000802027c10 */ /* 0x000fc6000ffbe0ff */
        /* <DEDUP_REMOVED lines=27> */
[----:B0-----:R-:W2:Y:S01]  /*3cac0*/  LDL.LU R2, [R1+0x1038] ;  /* 0x0010380001027983 */ /* 0x001ea20000300800 */
[----:B------:R-:W2:Y:S02]  /*3cad0*/  LDL.LU R25, [R1+0x105c] ;  /* 0x00105c0001197983 */ /* 0x000ea40000300800 */
[----:B------:R-:W2:Y:S02]  /*3cae0*/  LDL.LU R29, [R1+0x1030] ;  /* 0x00103000011d7983 */ /* 0x000ea40000300800 */
[----:B------:R-:W2:Y:S01]  /*3caf0*/  LDL.LU R24, [R1+0x1054] ;  /* 0x0010540001187983 */ /* 0x000ea20000300800 */
[----:B------:R0:W-:Y:S01]  /*3cb00*/  STL [R1+0x10c4], R0 ;  /* 0x0010c40001007387 */ /* 0x0001e20000100800 */
[----:B------:R-:W2:Y:S03]  /*3cb10*/  LDL.LU R28, [R1+0x1028] ;  /* 0x00102800011c7983 */ /* 0x000ea60000300800 */
        /* <DEDUP_REMOVED lines=22> */
[----:B--2---:R-:W-:Y:S01]  /*3cc80*/  IADD3 R2, P6, R2, UR8, RZ ;  /* 0x0000000802027c10 */ /* 0x004fe2000ffde0ff */
[----:B------:R-:W-:Y:S02]  /*3cc90*/  IADD3 R21, P5, R21, UR8, RZ ;  /* 0x0000000815157c10 */ /* 0x000fe4000ffbe0ff */
        /* <DEDUP_REMOVED lines=24> */
[----:B------:R-:W-:Y:S01]  /*3ce20*/  STL [R1+0x106c], R19 ;  /* 0x00106c1301007387 */ /* 0x000fe20000100800 */
[----:B------:R-:W-:Y:S01]  /*3ce30*/  IADD3.X R25, R25, UR5, RZ, P1, !PT ;  /* 0x0000000519197c10 */ /* 0x000fe20008ffe4ff */
[----:B------:R0:W-:Y:S01]  /*3ce40*/  STL [R1+0x1038], R2 ;  /* 0x0010380201007387 */ /* 0x0001e20000100800 */
[----:B------:R-:W-:Y:S01]  /*3ce50*/  IADD3 R29, P1, R29, UR8, RZ ;  /* 0x000000081d1d7c10 */ /* 0x000fe2000ff3e0ff */
[----:B------:R-:W-:Y:S04]  /*3ce60*/  STL [R1+0x1040], R21 ;  /* 0x0010401501007387 */ /* 0x000fe80000100800 */
[----:B0-----:R-:W2:Y:S01]  /*3ce70*/  LDL.LU R2, [R1+0x1020] ;  /* 0x0010200001027983 */ /* 0x001ea20000300800 */
[----:B------:R-:W-:Y:S02]  /*3ce80*/  STL [R1+0x1064], R20 ;  /* 0x0010641401007387 */ /* 0x000fe40000100800 */
[----:B------:R-:W-:Y:S02]  /*3ce90*/  STL [R1+0x105c], R25 ;  /* 0x00105c1901007387 */ /* 0x000fe40000100800 */
[----:B------:R-:W-:Y:S01]  /*3cea0*/  STL [R1+0x1030], R29 ;  /* 0x0010301d01007387 */ /* 0x000fe20000100800 */
        /* <DEDUP_REMOVED lines=30> */
[----:B--2---:R-:W-:Y:S01]  /*3d090*/  IADD3 R2, P3, R2, UR8, RZ ;  /* 0x0000000802027c10 */ /* 0x004fe2000ff7e0ff */
[----:B0-----:R-:W2:Y:S01]  /*3d0a0*/  LDL.LU R0, [R1+0xfc0] ;  /* 0x000fc00001007983 */ /* 0x001ea20000300800 */
[----:B------:R-:W2:Y:S02]  /*3d0b0*/  LDL.LU R20, [R1+0xfe4] ;  /* 0x000fe40001147983 */ /* 0x000ea40000300800 */
[----:B------:R-:W2:Y:S02]  /*3d0c0*/  LDL.LU R25, [R1+0xfb8] ;  /* 0x000fb80001197983 */ /* 0x000ea40000300800 */
[----:B------:R-:W2:Y:S01]  /*3d0d0*/  LDL.LU R29, [R1+0xfdc] ;  /* 0x000fdc00011d7983 */ /* 0x000ea20000300800 */
[----:B------:R0:W-:Y:S01]  /*3d0e0*/  STL [R1+0x1020], R2 ;  /* 0x0010200201007387 */ /* 0x0001e20000100800 */
[----:B------:R-:W2:Y:S02]  /*3d0f0*/  LDL.LU R24, [R1+0xfb0] ;  /* 0x000fb00001187983 */ /* 0x000ea40000300800 */
[----:B------:R-:W2:Y:S01]  /*3d100*/  LDL.LU R28, [R1+0xfd4] ;  /* 0x000fd400011c7983 */ /* 0x000ea20000300800 */
        /* <DEDUP_REMOVED lines=24> */
[----:B------:R-:W-:Y:S02]  /*3d290*/  IADD3.X R29, R29, UR5, RZ, P5, !PT ;  /* 0x000000051d1d7c10 */ /* 0x000fe4000affe4ff */
        /* <DEDUP_REMOVED lines=31> */
[----:B------:R-:W-:Y:S01]  /*3d490*/  STL [R1+0xfdc], R29 ;  /* 0x000fdc1d01007387 */ /* 0x000fe20000100800 */
        /* <DEDUP_REMOVED lines=28> */
[----:B------:R-:W4:Y:S01]  /*3d660*/  LDL.LU R19, [R1+0xf74] ;  /* 0x000f740001137983 */ /* 0x000f220000300800 */
[----:B--2---:R-:W-:Y:S01]  /*3d670*/  IADD3.X R0, R0, UR5, RZ, P1, !PT ;  /* 0x0000000500007c10 */ /* 0x004fe20008ffe4ff */
[----:B0-----:R-:W2:Y:S01]  /*3d680*/  LDL.LU R2, [R1+0xf48] ;  /* 0x000f480001027983 */ /* 0x001ea20000300800 */
[----:B------:R-:W2:Y:S01]  /*3d690*/  LDL.LU R21, [R1+0xf6c] ;  /* 0x000f6c0001157983 */ /* 0x000ea20000300800 */
[----:B------:R-:W2:Y:S02]  /*3d6a0*/  LDL.LU R20, [R1+0xf40] ;  /* 0x000f400001147983 */ /* 0x000ea40000300800 */
[----:B------:R-:W2:Y:S02]  /*3d6b0*/  LDL.LU R25, [R1+0xf64] ;  /* 0x000f640001197983 */ /* 0x000ea40000300800 */
[----:B------:R0:W-:Y:S01]  /*3d6c0*/  STL [R1+0xfcc], R0 ;  /* 0x000fcc0001007387 */ /* 0x0001e20000100800 */
[----:B------:R-:W2:Y:S01]  /*3d6d0*/  LDL.LU R29, [R1+0xf38] ;  /* 0x000f3800011d7983 */ /* 0x000ea20000300800 */
[----:B------:R-:W2:Y:S02]  /*3d6e0*/  LDL.LU R24, [R1+0xf5c] ;  /* 0x000f5c0001187983 */ /* 0x000ea40000300800 */
[----:B------:R-:W2:Y:S01]  /*3d6f0*/  LDL.LU R28, [R1+0xf30] ;  /* 0x000f3000011c7983 */ /* 0x000ea20000300800 */
        /* <DEDUP_REMOVED lines=47> */
[----:B------:R0:W-:Y:S01]  /*3d9f0*/  STL [R1+0xf48], R2 ;  /* 0x000f480201007387 */ /* 0x0001e20000100800 */
[----:B------:R-:W-:Y:S01]  /*3da00*/  STL [R1+0xf50], R18 ;  /* 0x000f501201007387 */ /* 0x000fe20000100800 */
[----:B------:R-:W-:Y:S01]  /*3da10*/  IADD3.X R25, R25, UR5, RZ, P2, !PT ;  /* 0x0000000519197c10 */ /* 0x000fe200097fe4ff */
[----:B------:R-:W-:Y:S01]  /*3da20*/  IADD3 R29, P2, R29, UR8, RZ ;  /* 0x000000081d1d7c10 */ /* 0x000fe2000ff5e0ff */
[----:B0-----:R-:W2:Y:S01]  /*3da30*/  LDL.LU R2, [R1+0xf28] ;  /* 0x000f280001027983 */ /* 0x001ea20000300800 */
[----:B------:R-:W-:Y:S02]  /*3da40*/  STL [R1+0xf74], R19 ;  /* 0x000f741301007387 */ /* 0x000fe40000100800 */
[----:B------:R-:W-:Y:S02]  /*3da50*/  STL [R1+0xf6c], R21 ;  /* 0x000f6c1501007387 */ /* 0x000fe40000100800 */
[----:B------:R-:W-:Y:S01]  /*3da60*/  STL [R1+0xf40], R20 ;  /* 0x000f401401007387 */ /* 0x000fe20000100800 */
[----:B------:R-:W-:Y:S01]  /*3da70*/  STL [R1+0xf64], R25 ;  /* 0x000f641901007387 */ /* 0x000fe20000100800 */
[----:B------:R-:W-:Y:S02]  /*3da80*/  STL [R1+0xf38], R29 ;  /* 0x000f381d01007387 */ /* 0x000fe40000100800 */
[----:B------:R-:W3:Y:S01]  /*3da90*/  LDL.LU R3, [R1+0xf20] ;  /* 0x000f200001037983 */ /* 0x000ee20000300800 */
[----:B------:R-:W-:Y:S01]  /*3daa0*/  IADD3.X R24, R24, UR5, RZ, P3, !PT ;  /* 0x0000000518187c10 */ /* 0x000fe20009ffe4ff */
[----:B------:R-:W-:-:S04]  /*3dab0*/  IADD3 R28, P3, R28, UR8, RZ ;  /* 0x000000081c1c7c10 */ /* 0x000fc8000ff7e0ff */
[----:B------:R-:W-:Y:S01]  /*3dac0*/  STL [R1+0xf5c], R24 ;  /* 0x000f5c1801007387 */ /* 0x000fe20000100800 */
[----:B------:R-:W-:-:S03]  /*3dad0*/  IADD3.X R0, R0, UR5, RZ, P4, !PT ;  /* 0x0000000500007c10 */ /* 0x000fc6000a7fe4ff */
[----:B---3--:R0:W-:Y:S01]  /*3dae0*/  STL [R1+0x168c], R3 ;  /* 0x00168c0301007387 */ /* 0x0081e20000100800 */
[----:B------:R1:W-:Y:S03]  /*3daf0*/  STL [R1+0xf30], R28 ;  /* 0x000f301c01007387 */ /* 0x0003e60000100800 */
        /* <DEDUP_REMOVED lines=24> */
[----:B------:R-:W2:Y:S01]  /*3dc80*/  LDL.LU R20, [R1+0xec8] ;  /* 0x000ec80001147983 */ /* 0x000ea20000300800 */
[----:B------:R-:W2:Y:S02]  /*3dc90*/  LDL.LU R25, [R1+0xeec] ;  /* 0x000eec0001197983 */ /* 0x000ea40000300800 */
[----:B------:R0:W-:Y:S02]  /*3dca0*/  STL [R1+0xf28], R2 ;  /* 0x000f280201007387 */ /* 0x0001e40000100800 */
[----:B------:R-:W2:Y:S01]  /*3dcb0*/  LDL.LU R29, [R1+0xec0] ;  /* 0x000ec000011d7983 */ /* 0x000ea20000300800 */
[----:B------:R-:W2:Y:S01]  /*3dcc0*/  LDL.LU R24, [R1+0xee4] ;  /* 0x000ee40001187983 */ /* 0x000ea20000300800 */
[----:B-1----:R-:W2:Y:S02]  /*3dcd0*/  LDL.LU R28, [R1+0xeb8] ;  /* 0x000eb800011c7983 */ /* 0x002ea40000300800 */
[----:B0-----:R-:W2:Y:S01]  /*3dce0*/  LDL.LU R0, [R1+0xedc] ;  /* 0x000edc0001007983 */ /* 0x001ea20000300800 */
[----:B------:R-:W2:Y:S01]  /*3dcf0*/  LDL.LU R2, [R1+0xeb0] ;  /* 0x000eb00001027983 */ /* 0x000ea20000300800 */
        /* <DEDUP_REMOVED lines=75> */
[----:B-1----:R-:W4:Y:S01]  /*3e1b0*/  LDL.LU R0, [R1+0xe78] ;  /* 0x000e780001007983 */ /* 0x002f220000300800 */
[----:B0-----:R-:W4:Y:S02]  /*3e1c0*/  LDL.LU R2, [R1+0xe9c] ;  /* 0x000e9c0001027983 */ /* 0x001f240000300800 */
        /* <DEDUP_REMOVED lines=10> */
[----:B------:R-:W2:Y:S01]  /*3e270*/  LDL.LU R23, [R1+0xe48] ;  /* 0x000e480001177983 */ /* 0x000ea20000300800 */
[----:B------:R0:W-:Y:S01]  /*3e280*/  STL [R1+0xed4], R19 ;  /* 0x000ed41301007387 */ /* 0x0001e20000100800 */
[----:B------:R-:W2:Y:S02]  /*3e290*/  LDL.LU R10, [R1+0xe6c] ;  /* 0x000e6c00010a7983 */ /* 0x000ea40000300800 */
[----:B------:R-:W2:Y:S02]  /*3e2a0*/  LDL.LU R11, [R1+0xe40] ;  /* 0x000e4000010b7983 */ /* 0x000ea40000300800 */
[----:B------:R-:W2:Y:S01]  /*3e2b0*/  LDL.LU R16, [R1+0xe64] ;  /* 0x000e640001107983 */ /* 0x000ea20000300800 */
[----:B------:R-:W2:Y:S01]  /*3e2c0*/  LDL.LU R17, [R1+0xe5c] ;  /* 0x000e5c0001117983 */ /* 0x000ea20000300800 */
        /* <DEDUP_REMOVED lines=17> */
[----:B------:R0:W-:Y:S04]  /*3e3e0*/  STL [R1+0xecc], R3 ;  /* 0x000ecc0301007387 */ /* 0x0001e80000100800 */
[----:B0-----:R0:W5:Y:S01]  /*3e3f0*/  LDL.LU R3, [R1+0x1684] ;  /* 0x0016840001037983 */ /* 0x0011620000300800 */
[----:B------:R1:W-:Y:S03]  /*3e400*/  STL [R1+0xea0], R4 ;  /* 0x000ea00401007387 */ /* 0x0003e60000100800 */
[----:B-1----:R0:W5:Y:S01]  /*3e410*/  LDL.LU R4, [R1+0x1680] ;  /* 0x0016800001047983 */ /* 0x0021620000300800 */
[----:B------:R1:W-:Y:S03]  /*3e420*/  STL [R1+0xec4], R5 ;  /* 0x000ec40501007387 */ /* 0x0003e60000100800 */
[----:B-1----:R0:W5:Y:S01]  /*3e430*/  LDL.LU R5, [R1+0x167c] ;  /* 0x00167c0001057983 */ /* 0x0021620000300800 */
[----:B------:R1:W-:Y:S03]  /*3e440*/  STL [R1+0xe98], R8 ;  /* 0x000e980801007387 */ /* 0x0003e60000100800 */
[----:B-1----:R0:W5:Y:S01]  /*3e450*/  LDL.LU R8, [R1+0x1678] ;  /* 0x0016780001087983 */ /* 0x0021620000300800 */
[----:B------:R1:W-:Y:S03]  /*3e460*/  STL [R1+0xebc], R9 ;  /* 0x000ebc0901007387 */ /* 0x0003e60000100800 */
[----:B-1----:R0:W5:Y:S01]  /*3e470*/  LDL.LU R9, [R1+0x1674] ;  /* 0x0016740001097983 */ /* 0x0021620000300800 */
[----:B------:R1:W-:Y:S01]  /*3e480*/  STL [R1+0xe90], R21 ;  /* 0x000e901501007387 */ /* 0x0003e20000100800 */
[----:B------:R-:W-:-:S02]  /*3e490*/  IADD3.X R2, R2, UR5, RZ, P3, !PT ;  /* 0x0000000502027c10 */ /* 0x000fc40009ffe4ff */
[----:B-1----:R0:W5:Y:S01]  /*3e4a0*/  LDL.LU R21, [R1+0x1670] ;  /* 0x0016700001157983 */ /* 0x0021620000300800 */
        /* <DEDUP_REMOVED lines=11> */
[----:B-1----:R-:W3:Y:S01]  /*3e560*/  LDL.LU R0, [R1+0x1658] ;  /* 0x0016580001007983 */ /* 0x002ee20000300800 */
[----:B------:R1:W-:Y:S03]  /*3e570*/  STL [R1+0xe9c], R2 ;  /* 0x000e9c0201007387 */ /* 0x0003e60000100800 */
[----:B-1----:R-:W4:Y:S01]  /*3e580*/  LDL.LU R2, [R1+0x1654] ;  /* 0x0016540001027983 */ /* 0x002f220000300800 */
[----:B------:R-:W-:-:S02]  /*3e590*/  IADD3 R6, P3, R6, UR8, RZ ;  /* 0x0000000806067c10 */ /* 0x000fc4000ff7e0ff */
[----:B------:R-:W-:Y:S01]  /*3e5a0*/  IADD3.X R7, R7, UR5, RZ, P4, !PT ;  /* 0x0000000507077c10 */ /* 0x000fe2000a7fe4ff */
[----:B------:R-:W-:Y:S01]  /*3e5b0*/  IADD3 R26, P4, R26, UR8, RZ ;  /* 0x000000081a1a7c10 */ /* 0x000fe2000ff9e0ff */
[----:B------:R-:W-:Y:S01]  /*3e5c0*/  IADD3.X R27, R27, UR5, RZ, P5, !PT ;  /* 0x000000051b1b7c10 */ /* 0x000fe2000affe4ff */
[----:B------:R-:W-:Y:S01]  /*3e5d0*/  IADD3 R12, P5, R12, UR8, RZ ;  /* 0x000000080c0c7c10 */ /* 0x000fe2000ffbe0ff */
[----:B------:R-:W-:Y:S01]  /*3e5e0*/  STL [R1+0xe70], R6 ;  /* 0x000e700601007387 */ /* 0x000fe20000100800 */
[----:B------:R-:W-:Y:S01]  /*3e5f0*/  STL [R1+0xe94], R7 ;  /* 0x000e940701007387 */ /* 0x000fe20000100800 */
[----:B------:R-:W-:Y:S01]  /*3e600*/  IADD3.X R13, R13, UR5, RZ, P6, !PT ;  /* 0x000000050d0d7c10 */ /* 0x000fe2000b7fe4ff */
[----:B------:R-:W-:Y:S01]  /*3e610*/  STL [R1+0xe68], R26 ;  /* 0x000e681a01007387 */ /* 0x000fe20000100800 */
[----:B------:R-:W-:Y:S01]  /*3e620*/  STL [R1+0xe8c], R27 ;  /* 0x000e8c1b01007387 */ /* 0x000fe20000100800 */
[----:B------:R-:W-:Y:S01]  /*3e630*/  STL [R1+0xe60], R12 ;  /* 0x000e600c01007387 */ /* 0x000fe20000100800 */
[----:B----4-:R-:W-:-:S05]  /*3e640*/  IADD3.X R2, R2, UR5, RZ, P1, !PT ;  /* 0x0000000502027c10 */ /* 0x010fca0008ffe4ff */
[----:B------:R1:W-:Y:S01]  /*3e650*/  STL [R1+0xe7c], R2 ;  /* 0x000e7c0201007387 */ /* 0x0003e20000100800 */
[----:B------:R-:W-:Y:S03]  /*3e660*/  STL [R1+0xe84], R13 ;  /* 0x000e840d01007387 */ /* 0x000fe60000100800 */
[----:B-1----:R-:W4:Y:S01]  /*3e670*/  LDL.LU R2, [R1+0x1650] ;  /* 0x0016500001027983 */ /* 0x002f220000300800 */
[----:B--2---:R-:W-:Y:S02]  /*3e680*/  IADD3 R14, P6, R14, UR8, RZ ;  /* 0x000000080e0e7c10 */ /* 0x004fe4000ffde0ff */
[----:B------:R-:W-:Y:S02]  /*3e690*/  IADD3 R15, P1, R15, UR8, RZ ;  /* 0x000000080f0f7c10 */ /* 0x000fe4000ff3e0ff */
[----:B------:R-:W-:Y:S01]  /*3e6a0*/  IADD3.X R22, R22, UR5, RZ, P2, !PT ;  /* 0x0000000516167c10 */ /* 0x000fe200097fe4ff */
[----:B------:R-:W-:Y:S01]  /*3e6b0*/  IADD3 R23, P2, R23, UR8, RZ ;  /* 0x0000000817177c10 */ /* 0x000fe2000ff5e0ff */
[----:B------:R-:W-:Y:S01]  /*3e6c0*/  IADD3.X R10, R10, UR5, RZ, P3, !PT ;  /* 0x000000050a0a7c10 */ /* 0x000fe20009ffe4ff */
[----:B------:R-:W-:Y:S01]  /*3e6d0*/  STL [R1+0xe58], R14 ;  /* 0x000e580e01007387 */ /* 0x000fe20000100800 */
[----:B------:R-:W-:Y:S01]  /*3e6e0*/  IADD3 R11, P3, R11, UR8, RZ ;  /* 0x000000080b0b7c10 */ /* 0x000fe2000ff7e0ff */
[----:B------:R-:W-:Y:S01]  /*3e6f0*/  STL [R1+0xe50], R15 ;  /* 0x000e500f01007387 */ /* 0x000fe20000100800 */
[----:B------:R-:W-:Y:S01]  /*3e700*/  IADD3.X R16, R16, UR5, RZ, P4, !PT ;  /* 0x0000000510107c10 */ /* 0x000fe2000a7fe4ff */
[----:B------:R-:W-:Y:S01]  /*3e710*/  STL [R1+0xe74], R22 ;  /* 0x000e741601007387 */ /* 0x000fe20000100800 */
[----:B------:R-:W-:Y:S01]  /*3e720*/  IADD3.X R17, R17, UR5, RZ, P5, !PT ;  /* 0x0000000511117c10 */ /* 0x000fe2000affe4ff */
[----:B------:R-:W-:Y:S02]  /*3e730*/  STL [R1+0xe48], R23 ;  /* 0x000e481701007387 */ /* 0x000fe40000100800 */
[----:B------:R-:W-:Y:S01]  /*3e740*/  STL [R1+0xe6c], R10 ;  /* 0x000e6c0a01007387 */ /* 0x000fe20000100800 */
[----:B------:R-:W-:Y:S01]  /*3e750*/  IADD3.X R18, R18, UR5, RZ, P6, !PT ;  /* 0x0000000512127c10 */ /* 0x000fe2000b7fe4ff */
[----:B------:R-:W-:Y:S01]  /*3e760*/  STL [R1+0xe40], R11 ;  /* 0x000e400b01007387 */ /* 0x000fe20000100800 */
[----:B------:R-:W-:Y:S01]  /*3e770*/  IADD3.X R19, R19, UR5, RZ, P1, !PT ;  /* 0x0000000513137c10 */ /* 0x000fe20008ffe4ff */
[----:B------:R-:W-:Y:S02]  /*3e780*/  STL [R1+0xe64], R16 ;  /* 0x000e641001007387 */ /* 0x000fe40000100800 */
[----:B------:R-:W-:Y:S01]  /*3e790*/  STL [R1+0xe5c], R17 ;  /* 0x000e5c1101007387 */ /* 0x000fe20000100800 */
[----:B---3--:R-:W-:-:S02]  /*3e7a0*/  IADD3.X R0, R0, UR5, RZ, P3, !PT ;  /* 0x0000000500007c10 */ /* 0x008fc40009ffe4ff */
[----:B----4-:R-:W-:-:S05]  /*3e7b0*/  IADD3.X R2, R2, UR5, RZ, P2, !PT ;  /* 0x0000000502027c10 */ /* 0x010fca00097fe4ff */
[----:B------:R1:W-:Y:S01]  /*3e7c0*/  STL [R1+0xe44], R2 ;  /* 0x000e440201007387 */ /* 0x0003e20000100800 */
[----:B------:R-:W-:Y:S03]  /*3e7d0*/  STL [R1+0xe54], R18 ;  /* 0x000e541201007387 */ /* 0x000fe60000100800 */
[----:B-1----:R0:W5:Y:S01]  /*3e7e0*/  LDL.LU R2, [R1+0x164c] ;  /* 0x00164c0001027983 */ /* 0x0021620000300800 */
[----:B------:R-:W-:Y:S02]  /*3e7f0*/  STL [R1+0xe4c], R19 ;  /* 0x000e4c1301007387 */ /* 0x000fe40000100800 */
[----:B------:R1:W-:Y:S02]  /*3e800*/  STL [R1+0xe3c], R0 ;  /* 0x000e3c0001007387 */ /* 0x0003e40000100800 */
[----:B-1----:R-:W1:Y:S02]  /*3e810*/  S2R R0, SR_TID.X ;  /* 0x0000000000007919 */ /* 0x002e640000002100 */
[----:B-1----:R-:W-:-:S05]  /*3e820*/  LOP3.LUT R0, R0, 0x3f, RZ, 0xc0, !PT ;  /* 0x0000003f00007812 */ /* 0x002fca00078ec0ff */
[----:B------:R-:W-:Y:S01]  /*3e830*/  IMAD.SHL.U32 R0, R0, 0x2, RZ ;  /* 0x0000000200007824 */ /* 0x000fe200078e00ff */
[----:B0-----:R-:W-:Y:S01]  /*3e840*/  @!P0 CALL.REL.NOINC `(.L_x_1) ;  /* 0x0000001000008944 */ /* 0x001fe20003c00000 */
[----:B------:R-:W-:Y:S05]  /*3e850*/  BRA `(.L_x_2) ;  /* 0xfffdde9000007947 */ /* 0x000fea000383ffff */
.L_x_1:
[----:B-----5:R0:W-:Y:S04]  /*3e860*/  STL [R1+0x1a28], R9 ;  /* 0x001a280901007387 */ /* 0x0201e80000100800 */
[----:B0-----:R-:W2:Y:S04]  /*3e870*/  LDL.LU R9, [R1+0xac8] ;  /* 0x000ac80001097983 */ /* 0x001ea80000300800 */
[----:B--2---:R0:W-:Y:S04]  /*3e880*/  STL [R1+0x1a30], R9 ;  /* 0x001a300901007387 */ /* 0x0041e80000100800 */
        /* <DEDUP_REMOVED lines=32> */
[----:B------:R1:W-:Y:S01]  /*3ea90*/  STL [R1+0x1a24], R8 ;  /* 0x001a240801007387 */ /* 0x0003e20000100800 */
[----:B0-----:R-:W-:-:S03]  /*3eaa0*/  IMAD.MOV.U32 R9, RZ, RZ, R5 ;  /* 0x000000ffff097224 */ /* 0x001fc600078e0005 */
[----:B-1----:R-:W2:Y:S04]  /*3eab0*/  LDL.LU R8, [R1+0xadc] ;  /* 0x000adc0001087983 */ /* 0x002ea80000300800 */
        /* <DEDUP_REMOVED lines=35> */
[----:B------:R-:W2:Y:S04]  /*3ecf0*/  LDL.LU R28, [R1+0xac0] ;  /* 0x000ac000011c7983 */ /* 0x000ea80000300800 */
[----:B------:R-:W3:Y:S01]  /*3ed00*/  LDL.LU R0, [R1+0xad4] ;  /* 0x000ad40001007983 */ /* 0x000ee20000300800 */
[----:B0-----:R-:W-:-:S03]  /*3ed10*/  IMAD.MOV.U32 R8, RZ, RZ, R4 ;  /* 0x000000ffff087224 */ /* 0x001fc600078e0004 */
[----:B------:R-:W3:Y:S04]  /*3ed20*/  LDL.LU R3, [R1+0xad0] ;  /* 0x000ad00001037983 */ /* 0x000ee80000300800 */
[----:B------:R-:W4:Y:S04]  /*3ed30*/  LDL.LU R4, [R1+0xae4] ;  /* 0x000ae40001047983 */ /* 0x000f280000300800 */
[----:B------:R-:W4:Y:S04]  /*3ed40*/  LDL.LU R5, [R1+0xae0] ;  /* 0x000ae00001057983 */ /* 0x000f280000300800 */
[----:B------:R-:W2:Y:S04]  /*3ed50*/  LDL.LU R6, [R1+0xb9c] ;  /* 0x000b9c0001067983 */ /* 0x000ea80000300800 */
        /* <DEDUP_REMOVED lines=15> */
[----:B------:R0:W-:Y:S01]  /*3ee50*/  STL [R1+0x1694], R21 ;  /* 0x0016941501007387 */ /* 0x0001e20000100800 */
[----:B------:R-:W-:-:S03]  /*3ee60*/  F2FP.PACK_AB R9, R8, R9 ;  /* 0x000000090809723e */ /* 0x000fc600000000ff */
        /* <DEDUP_REMOVED lines=11> */
[----:B------:R-:W2:Y:S04]  /*3ef20*/  LDL.LU R8, [R1+0x1ab4] ;  /* 0x001ab40001087983 */ /* 0x000ea80000300800 */
[----:B------:R0:W-:Y:S04]  /*3ef30*/  STL [R1+0x73c], R9 ;  /* 0x00073c0901007387 */ /* 0x0001e80000100800 */
[----:B0-----:R-:W2:Y:S02]  /*3ef40*/  LDL.LU R9, [R1+0x1ab0] ;  /* 0x001ab00001097983 */ /* 0x001ea40000300800 */
[----:B--2---:R-:W-:-:S02]  /*3ef50*/  F2FP.PACK_AB R9, R8, R9 ;  /* 0x000000090809723e */ /* 0x004fc400000000ff */
        /* <DEDUP_REMOVED lines=64> */
[----:B------:R-:W2:Y:S01]  /*3f360*/  LDL.LU R8, [R1+0x1a2c] ;  /* 0x001a2c0001087983 */ /* 0x000ea20000300800 */
[----:B------:R-:W-:-:S03]  /*3f370*/  F2FP.PACK_AB R24, R29, R24 ;  /* 0x000000181d18723e */ /* 0x000fc600000000ff */
[----:B------:R0:W-:Y:S01]  /*3f380*/  STL [R1+0x6f8], R9 ;  /* 0x0006f80901007387 */ /* 0x0001e20000100800 */
[----:B---3--:R-:W-:-:S03]  /*3f390*/  F2FP.PACK_AB R0, R0, R3 ;  /* 0x000000030000723e */ /* 0x008fc600000000ff */
[----:B0-----:R-:W3:Y:S01]  /*3f3a0*/  LDL.LU R9, [R1+0x1a28] ;  /* 0x001a280001097983 */ /* 0x001ee20000300800 */
[----:B------:R-:W-:Y:S02]  /*3f3b0*/  F2FP.PACK_AB R3, R6, R7 ;  /* 0x000000070603723e */ /* 0x000fe400000000ff */
[----:B--2---:R-:W-:Y:S02]  /*3f3c0*/  F2FP.PACK_AB R2, R8, R2 ;  /* 0x000000020802723e */ /* 0x004fe400000000ff */
[----:B------:R-:W2:Y:S04]  /*3f3d0*/  LDL.LU R8, [R1+0x1a24] ;  /* 0x001a240001087983 */ /* 0x000ea80000300800 */
[----:B------:R0:W-:Y:S04]  /*3f3e0*/  STL [R1+0x6f4], R2 ;  /* 0x0006f40201007387 */ /* 0x0001e80000100800 */
[----:B------:R-:W-:Y:S01]  /*3f3f0*/  STL [R1+0x6f0], R24 ;  /* 0x0006f01801007387 */ /* 0x000fe20000100800 */
[----:B0-----:R-:W-:-:S02]  /*3f400*/  F2FP.PACK_AB R2, R25, R20 ;  /* 0x000000141902723e */ /* 0x001fc400000000ff */
[----:B------:R-:W-:-:S03]  /*3f410*/  F2FP.PACK_AB R20, R21, R28 ;  /* 0x0000001c1514723e */ /* 0x000fc600000000ff */
[----:B------:R4:W-:Y:S04]  /*3f420*/  STL [R1+0x6ec], R2 ;  /* 0x0006ec0201007387 */ /* 0x0009e80000100800 */
[----:B------:R-:W-:Y:S01]  /*3f430*/  STL [R1+0x6e8], R20 ;  /* 0x0006e81401007387 */ /* 0x000fe20000100800 */
[----:B----4-:R-:W-:-:S03]  /*3f440*/  F2FP.PACK_AB R2, R4, R5 ;  /* 0x000000050402723e */ /* 0x010fc600000000ff */
[----:B------:R0:W-:Y:S04]  /*3f450*/  STL [R1+0x6e4], R0 ;  /* 0x0006e40001007387 */ /* 0x0001e80000100800 */
[----:B------:R1:W-:Y:S01]  /*3f460*/  STL [R1+0x6e0], R2 ;  /* 0x0006e00201007387 */ /* 0x0003e20000100800 */
[----:B0-----:R-:W-:-:S03]  /*3f470*/  F2FP.PACK_AB R0, R26, R27 ;  /* 0x0000001b1a00723e */ /* 0x001fc600000000ff */
[----:B------:R0:W-:Y:S01]  /*3f480*/  STL [R1+0x6dc], R3 ;  /* 0x0006dc0301007387 */ /* 0x0001e20000100800 */
[----:B-1----:R-:W-:-:S03]  /*3f490*/  F2FP.PACK_AB R2, R12, R13 ;  /* 0x0000000d0c02723e */ /* 0x002fc600000000ff */
[----:B------:R1:W-:Y:S04]  /*3f4a0*/  STL [R1+0x6d8], R0 ;  /* 0x0006d80001007387 */ /* 0x0003e80000100800 */
[----:B------:R4:W-:Y:S01]  /*3f4b0*/  STL [R1+0x6d4], R2 ;  /* 0x0006d40201007387 */ /* 0x0009e20000100800 */
[----:B0-----:R-:W-:Y:S02]  /*3f4c0*/  F2FP.PACK_AB R3, R14, R15 ;  /* 0x0000000f0e03723e */ /* 0x001fe400000000ff */
[----:B-1----:R-:W-:-:S03]  /*3f4d0*/  F2FP.PACK_AB R0, R22, R23 ;  /* 0x000000171600723e */ /* 0x002fc600000000ff */
[----:B------:R-:W-:Y:S01]  /*3f4e0*/  STL [R1+0x6d0], R3 ;  /* 0x0006d00301007387 */ /* 0x000fe20000100800 */
[----:B----4-:R-:W-:-:S03]  /*3f4f0*/  F2FP.PACK_AB R2, R10, R11 ;  /* 0x0000000b0a02723e */ /* 0x010fc600000000ff */
[----:B------:R-:W-:Y:S04]  /*3f500*/  STL [R1+0x6cc], R0 ;  /* 0x0006cc0001007387 */ /* 0x000fe80000100800 */
[----:B------:R0:W-:Y:S04]  /*3f510*/  STL [R1+0x6c8], R2 ;  /* 0x0006c80201007387 */ /* 0x0001e80000100800 */
[----:B0-----:R-:W4:Y:S01]  /*3f520*/  LDL.LU R2, [R1+0xb08] ;  /* 0x000b080001027983 */ /* 0x001f220000300800 */
[----:B------:R-:W-:Y:S02]  /*3f530*/  F2FP.PACK_AB R3, R16, R17 ;  /* 0x000000111003723e */ /* 0x000fe400000000ff */
[----:B------:R-:W-:-:S03]  /*3f540*/  F2FP.PACK_AB R0, R18, R19 ;  /* 0x000000131200723e */ /* 0x000fc600000000ff */
[----:B------:R-:W-:Y:S04]  /*3f550*/  STL [R1+0x6c4], R3 ;  /* 0x0006c40301007387 */ /* 0x000fe80000100800 */
[----:B----4-:R0:W-:Y:S04]  /*3f560*/  STL [R1+0x199c], R2 ;  /* 0x00199c0201007387 */ /* 0x0101e80000100800 */
[----:B------:R-:W-:Y:S04]  /*3f570*/  STL [R1+0x6c0], R0 ;  /* 0x0006c00001007387 */ /* 0x000fe80000100800 */
[----:B0-----:R-:W4:Y:S04]  /*3f580*/  LDL.LU R2, [R1+0xaf8] ;  /* 0x000af80001027983 */ /* 0x001f280000300800 */
[----:B----4-:R0:W-:Y:S04]  /*3f590*/  STL [R1+0x19a4], R2 ;  /* 0x0019a40201007387 */ /* 0x0101e80000100800 */
        /* <DEDUP_REMOVED lines=29> */
[----:B----4-:R-:W-:Y:S04]  /*3f770*/  STL [R1+0x1a1c], R2 ;  /* 0x001a1c0201007387 */ /* 0x010fe80000100800 */
[----:B------:R-:W4:Y:S04]  /*3f780*/  LDL.LU R29, [R1+0xb1c] ;  /* 0x000b1c00011d7983 */ /* 0x000f280000300800 */
        /* <DEDUP_REMOVED lines=33> */
[----:B0-----:R-:W4:Y:S01]  /*3f9a0*/  LDL.LU R29, [R1+0x7bc] ;  /* 0x0007bc00011d7983 */ /* 0x001f220000300800 */
[----:B---3--:R-:W-:-:S03]  /*3f9b0*/  IMAD.MOV.U32 R2, RZ, RZ, R9 ;  /* 0x000000ffff027224 */ /* 0x008fc600078e0009 */
[----:B----4-:R2:W-:Y:S04]  /*3f9c0*/  STL [R1+0x1a20], R29 ;  /* 0x001a201d01007387 */ /* 0x0105e80000100800 */
[----:B------:R-:W3:Y:S04]  /*3f9d0*/  LDL.LU R24, [R1+0xb18] ;  /* 0x000b180001187983 */ /* 0x000ee80000300800 */
[----:B------:R-:W4:Y:S04]  /*3f9e0*/  LDL.LU R25, [R1+0xb2c] ;  /* 0x000b2c0001197983 */ /* 0x000f280000300800 */
        /* <DEDUP_REMOVED lines=13> */
[----:B--2---:R-:W-:-:S03]  /*3fac0*/  IMAD.MOV.U32 R29, RZ, RZ, R8 ;  /* 0x000000ffff1d7224 */ /* 0x004fc600078e0008 */
[----:B------:R-:W2:Y:S04]  /*3fad0*/  LDL.LU R14, [R1+0xbfc] ;  /* 0x000bfc00010e7983 */ /* 0x000ea80000300800 */
[----:B------:R-:W2:Y:S04]  /*3fae0*/  LDL.LU R15, [R1+0xbf8] ;  /* 0x000bf800010f7983 */ /* 0x000ea80000300800 */
[----:B------:R-:W2:Y:S04]  /*3faf0*/  LDL.LU R22, [R1+0xc0c] ;  /* 0x000c0c0001167983 */ /* 0x000ea80000300800 */
[----:B------:R-:W2:Y:S04]  /*3fb00*/  LDL.LU R23, [R1+0xc08] ;  /* 0x000c080001177983 */ /* 0x000ea80000300800 */
[----:B------:R-:W2:Y:S01]  /*3fb10*/  LDL.LU R8, [R1+0xbd4] ;  /* 0x000bd40001087983 */ /* 0x000ea20000300800 */
[----:B------:R-:W-:-:S03]  /*3fb20*/  F2FP.PACK_AB R2, R29, R2 ;  /* 0x000000021d02723e */ /* 0x000fc600000000ff */
        /* <DEDUP_REMOVED lines=76> */
[----:B----4-:R-:W-:-:S03]  /*3fff0*/  F2FP.PACK_AB R20, R25, R20 ;  /* 0x000000141914723e */ /* 0x010fc600000000ff */
[----:B------:R0:W-:Y:S01]  /*40000*/  STL [R1+0x668], R2 ;  /* 0x0006680201007387 */ /* 0x0001e20000100800 */
[----:B---3--:R-:W-:Y:S02]  /*40010*/  F2FP.PACK_AB R3, R0, R3 ;  /* 0x000000030003723e */ /* 0x008fe400000000ff */
[----:B------:R-:W-:Y:S02]  /*40020*/  F2FP.PACK_AB R0, R4, R5 ;  /* 0x000000050400723e */ /* 0x000fe400000000ff */
[----:B0-----:R-:W-:Y:S02]  /*40030*/  F2FP.PACK_AB R2, R21, R28 ;  /* 0x0000001c1502723e */ /* 0x001fe400000000ff */
[----:B--2---:R-:W-:-:S05]  /*40040*/  F2FP.PACK_AB R24, R29, R24 ;  /* 0x000000181d18723e */ /* 0x004fca00000000ff */
[----:B------:R-:W-:Y:S04]  /*40050*/  STL [R1+0x664], R24 ;  /* 0x0006641801007387 */ /* 0x000fe80000100800 */
[----:B------:R-:W-:Y:S04]  /*40060*/  STL [R1+0x660], R20 ;  /* 0x0006601401007387 */ /* 0x000fe80000100800 */
[----:B------:R0:W-:Y:S04]  /*40070*/  STL [R1+0x65c], R2 ;  /* 0x00065c0201007387 */ /* 0x0001e80000100800 */
[----:B------:R1:W-:Y:S01]  /*40080*/  STL [R1+0x658], R3 ;  /* 0x0006580301007387 */ /* 0x0003e20000100800 */
[----:B0-----:R-:W-:-:S03]  /*40090*/  F2FP.PACK_AB R2, R6, R7 ;  /* 0x000000070602723e */ /* 0x001fc600000000ff */
[----:B------:R0:W-:Y:S01]  /*400a0*/  STL [R1+0x654], R0 ;  /* 0x0006540001007387 */ /* 0x0001e20000100800 */
[----:B-1----:R-:W-:-:S03]  /*400b0*/  F2FP.PACK_AB R3, R26, R27 ;  /* 0x0000001b1a03723e */ /* 0x002fc600000000ff */
        /* <DEDUP_REMOVED lines=9> */
[----:B--2---:R-:W-:-:S03]  /*40150*/  F2FP.PACK_AB R2, R10, R11 ;  /* 0x0000000b0a02723e */ /* 0x004fc600000000ff */
[----:B------:R-:W-:Y:S04]  /*40160*/  STL [R1+0x63c], R0 ;  /* 0x00063c0001007387 */ /* 0x000fe80000100800 */
[----:B------:R0:W-:Y:S04]  /*40170*/  STL [R1+0x638], R2 ;  /* 0x0006380201007387 */ /* 0x0001e80000100800 */
[----:B0-----:R-:W2:Y:S01]  /*40180*/  LDL.LU R2, [R1+0xb48] ;  /* 0x000b480001027983 */ /* 0x001ea20000300800 */
[----:B------:R-:W-:Y:S02]  /*40190*/  F2FP.PACK_AB R3, R16, R17 ;  /* 0x000000111003723e */ /* 0x000fe400000000ff */
[----:B------:R-:W-:-:S03]  /*401a0*/  F2FP.PACK_AB R0, R18, R19 ;  /* 0x000000131200723e */ /* 0x000fc600000000ff */
        /* <DEDUP_REMOVED lines=36> */
[----:B------:R-:W3:Y:S04]  /*403f0*/  LDL.LU R29, [R1+0xb5c] ;  /* 0x000b5c00011d7983 */ /* 0x000ee80000300800 */
[----:B---3--:R0:W-:Y:S04]  /*40400*/  STL [R1+0x190c], R29 ;  /* 0x00190c1d01007387 */ /* 0x0081e80000100800 */
[----:B0-----:R-:W3:Y:S04]  /*40410*/  LDL.LU R29, [R1+0xb4c] ;  /* 0x000b4c00011d7983 */ /* 0x001ee80000300800 */
        /* <DEDUP_REMOVED lines=33> */
[----:B0-----:R-:W2:Y:S04]  /*40630*/  LDL.LU R29, [R1+0x7ec] ;  /* 0x0007ec00011d7983 */ /* 0x001ea80000300800 */
        /* <DEDUP_REMOVED lines=27> */
[----:B--2---:R-:W-:-:S03]  /*407f0*/  F2FP.PACK_AB R2, R29, R2 ;  /* 0x000000021d02723e */ /* 0x004fc600000000ff */
        /* <DEDUP_REMOVED lines=654> */
[----:B------:R-:W2:Y:S03]  /*430e0*/  LDL.LU R29, [R1+0x1778] ;  /* 0x00177800011d7983 */ /* 0x000ea60000300800 */
[----:B------:R0:W-:Y:S02]  /*430f0*/  STL [R1+0xa0], R2 ;  /* 0x0000a00201007387 */ /* 0x0001e40000100800 */
[----:B0-----:R-:W2:Y:S02]  /*43100*/  LDL.LU R2, [R1+0x1774] ;  /* 0x0017740001027983 */ /* 0x001ea40000300800 */
[----:B--2---:R-:W-:Y:S02]  /*43110*/  F2FP.PACK_AB R2, R29, R2 ;  /* 0x000000021d02723e */ /* 0x004fe400000000ff */
[----:B------:R-:W2:Y:S03]  /*43120*/  LDL.LU R29, [R1+0x1770] ;  /* 0x00177000011d7983 */ /* 0x000ea60000300800 */
[----:B------:R0:W-:Y:S02]  /*43130*/  STL [R1+0xbc], R2 ;  /* 0x0000bc0201007387 */ /* 0x0001e40000100800 */
[----:B0-----:R-:W2:Y:S02]  /*43140*/  LDL.LU R2, [R1+0x176c] ;  /* 0x00176c0001027983 */ /* 0x001ea40000300800 */
[----:B--2---:R-:W-:-:S02]  /*43150*/  F2FP.PACK_AB R2, R29, R2 ;  /* 0x000000021d02723e */ /* 0x004fc400000000ff */
[----:B------:R-:W2:Y:S01]  /*43160*/  LDL.LU R29, [R1+0x1768] ;  /* 0x00176800011d7983 */ /* 0x000ea20000300800 */
[----:B----4-:R-:W-:Y:S02]  /*43170*/  F2FP.PACK_AB R20, R25, R20 ;  /* 0x000000141914723e */ /* 0x010fe400000000ff */
[----:B------:R0:W-:Y:S01]  /*43180*/  STL [R1+0xb8], R2 ;  /* 0x0000b80201007387 */ /* 0x0001e20000100800 */
[----:B---3--:R-:W-:Y:S01]  /*43190*/  F2FP.PACK_AB R3, R0, R3 ;  /* 0x000000030003723e */ /* 0x008fe200000000ff */
[----:B------:R-:W-:Y:S01]  /*431a0*/  F2FP.PACK_AB R0, R4, R5 ;  /* 0x000000050400723e */ /* 0x000fe200000000ff */
[----:B0-----:R-:W-:Y:S02]  /*431b0*/  F2FP.PACK_AB R2, R21, R28 ;  /* 0x0000001c1502723e */ /* 0x001fe400000000ff */
[----:B--2---:R-:W-:-:S05]  /*431c0*/  F2FP.PACK_AB R24, R29, R24 ;  /* 0x000000181d18723e */ /* 0x004fca00000000ff */
[----:B------:R-:W-:Y:S01]  /*431d0*/  STL [R1+0xb4], R24 ;  /* 0x0000b41801007387 */ /* 0x000fe20000100800 */
[----:B------:R-:W-:Y:S02]  /*431e0*/  STL [R1+0xb0], R20 ;  /* 0x0000b01401007387 */ /* 0x000fe40000100800 */
[----:B------:R0:W-:Y:S02]  /*431f0*/  STL [R1+0xcc], R2 ;  /* 0x0000cc0201007387 */ /* 0x0001e40000100800 */
[----:B------:R1:W-:Y:S01]  /*43200*/  STL [R1+0xc8], R3 ;  /* 0x0000c80301007387 */ /* 0x0003e20000100800 */
[----:B------:R2:W-:Y:S01]  /*43210*/  STL [R1+0xc4], R0 ;  /* 0x0000c40001007387 */ /* 0x0005e20000100800 */
[----:B0-----:R-:W-:Y:S02]  /*43220*/  F2FP.PACK_AB R2, R6, R7 ;  /* 0x000000070602723e */ /* 0x001fe400000000ff */
[----:B-1----:R-:W-:Y:S02]  /*43230*/  F2FP.PACK_AB R3, R26, R27 ;  /* 0x0000001b1a03723e */ /* 0x002fe400000000ff */
[----:B--2---:R-:W-:Y:S01]  /*43240*/  F2FP.PACK_AB R0, R12, R13 ;  /* 0x0000000d0c00723e */ /* 0x004fe200000000ff */
[----:B------:R0:W-:Y:S02]  /*43250*/  STL [R1+0xc0], R2 ;  /* 0x0000c00201007387 */ /* 0x0001e40000100800 */
[----:B------:R1:W-:Y:S02]  /*43260*/  STL [R1+0xdc], R3 ;  /* 0x0000dc0301007387 */ /* 0x0003e40000100800 */
[----:B------:R2:W-:Y:S01]  /*43270*/  STL [R1+0xd8], R0 ;  /* 0x0000d80001007387 */ /* 0x0005e20000100800 */
[----:B0-----:R-:W-:-:S02]  /*43280*/  F2FP.PACK_AB R2, R14, R15 ;  /* 0x0000000f0e02723e */ /* 0x001fc400000000ff */
[----:B-1----:R-:W-:Y:S02]  /*43290*/  F2FP.PACK_AB R3, R22, R23 ;  /* 0x000000171603723e */ /* 0x002fe400000000ff */
[----:B--2---:R-:W-:Y:S01]  /*432a0*/  F2FP.PACK_AB R0, R8, R9 ;  /* 0x000000090800723e */ /* 0x004fe200000000ff */
[----:B------:R0:W-:Y:S02]  /*432b0*/  STL [R1+0xd4], R2 ;  /* 0x0000d40201007387 */ /* 0x0001e40000100800 */
[----:B------:R-:W-:Y:S02]  /*432c0*/  STL [R1+0xd0], R3 ;  /* 0x0000d00301007387 */ /* 0x000fe40000100800 */
[----:B------:R-:W-:Y:S01]  /*432d0*/  STL [R1+0xec], R0 ;  /* 0x0000ec0001007387 */ /* 0x000fe20000100800 */
[----:B0-----:R-:W-:-:S05]  /*432e0*/  F2FP.PACK_AB R2, R10, R11 ;  /* 0x0000000b0a02723e */ /* 0x001fca00000000ff */
[----:B------:R0:W-:Y:S04]  /*432f0*/  STL [R1+0xe8], R2 ;  /* 0x0000e80201007387 */ /* 0x0001e80000100800 */
[----:B0-----:R-:W2:Y:S01]  /*43300*/  LDL.LU R2, [R1+0x4d8] ;  /* 0x0004d80001027983 */ /* 0x001ea20000300800 */
[----:B------:R-:W-:Y:S02]  /*43310*/  F2FP.PACK_AB R3, R16, R17 ;  /* 0x000000111003723e */ /* 0x000fe400000000ff */
[----:B------:R-:W-:-:S03]  /*43320*/  F2FP.PACK_AB R0, R18, R19 ;  /* 0x000000131200723e */ /* 0x000fc600000000ff */
[----:B------:R-:W-:Y:S04]  /*43330*/  STL [R1+0xe4], R3 ;  /* 0x0000e40301007387 */ /* 0x000fe80000100800 */
[----:B--2---:R0:W-:Y:S01]  /*43340*/  STL [R1+0x16e0], R2 ;  /* 0x0016e00201007387 */ /* 0x0041e20000100800 */
[----:B------:R-:W-:Y:S03]  /*43350*/  STL [R1+0xe0], R0 ;  /* 0x0000e00001007387 */ /* 0x000fe60000100800 */
        /* <DEDUP_REMOVED lines=32> */
[----:B0-----:R-:W2:Y:S01]  /*43560*/  LDL.LU R2, [R1+0x278] ;  /* 0x0002780001027983 */ /* 0x001ea20000300800 */
[----:B------:R-:W3:Y:S03]  /*43570*/  LDL.LU R29, [R1+0x3dc] ;  /* 0x0003dc00011d7983 */ /* 0x000ee60000300800 */
        /* <DEDUP_REMOVED lines=35> */
[----:B0-----:R-:W2:Y:S01]  /*437b0*/  LDL.LU R29, [R1+0x27c] ;  /* 0x00027c00011d7983 */ /* 0x001ea20000300800 */
[----:B------:R-:W3:Y:S02]  /*437c0*/  LDL.LU R24, [R1+0x3d8] ;  /* 0x0003d80001187983 */ /* 0x000ee40000300800 */
[----:B------:R-:W4:Y:S02]  /*437d0*/  LDL.LU R25, [R1+0x4cc] ;  /* 0x0004cc0001197983 */ /* 0x000f240000300800 */
[----:B------:R-:W4:Y:S01]  /*437e0*/  LDL.LU R20, [R1+0x4c8] ;  /* 0x0004c80001147983 */ /* 0x000f220000300800 */
        /* <DEDUP_REMOVED lines=93> */
[----:B------:R-:W3:Y:S03]  /*43dc0*/  LDL.LU R29, [R1+0x16dc] ;  /* 0x0016dc00011d7983 */ /* 0x000ee60000300800 */
[----:B------:R3:W-:Y:S02]  /*43dd0*/  STL [R1+0x38], R2 ;  /* 0x0000380201007387 */ /* 0x0007e40000100800 */
[----:B---3--:R-:W-:Y:S01]  /*43de0*/  F2FP.PACK_AB R2, R29, R24 ;  /* 0x000000181d02723e */ /* 0x008fe200000000ff */
[----:B----4-:R-:W-:Y:S01]  /*43df0*/  F2FP.PACK_AB R24, R25, R20 ;  /* 0x000000141918723e */ /* 0x010fe200000000ff */
[----:B------:R-:W-:-:S03]  /*43e00*/  F2FP.PACK_AB R20, R21, R28 ;  /* 0x0000001c1514723e */ /* 0x000fc600000000ff */
[----:B------:R0:W-:Y:S01]  /*43e10*/  STL [R1+0x34], R2 ;  /* 0x0000340201007387 */ /* 0x0001e20000100800 */
[----:B------:R-:W-:Y:S02]  /*43e20*/  STL [R1+0x30], R24 ;  /* 0x0000301801007387 */ /* 0x000fe40000100800 */
[----:B------:R-:W-:Y:S01]  /*43e30*/  STL [R1+0x4c], R20 ;  /* 0x00004c1401007387 */ /* 0x000fe20000100800 */
[----:B0-----:R-:W-:Y:S01]  /*43e40*/  F2FP.PACK_AB R2, R0, R3 ;  /* 0x000000030002723e */ /* 0x001fe200000000ff */
[----:B------:R-:W-:Y:S01]  /*43e50*/  F2FP.PACK_AB R0, R4, R5 ;  /* 0x000000050400723e */ /* 0x000fe200000000ff */
[----:B------:R-:W-:-:S03]  /*43e60*/  F2FP.PACK_AB R3, R6, R7 ;  /* 0x000000070603723e */ /* 0x000fc600000000ff */
[----:B------:R0:W-:Y:S01]  /*43e70*/  STL [R1+0x48], R2 ;  /* 0x0000480201007387 */ /* 0x0001e20000100800 */
[----:B------:R1:W-:Y:S02]  /*43e80*/  STL [R1+0x44], R0 ;  /* 0x0000440001007387 */ /* 0x0003e40000100800 */
        /* <DEDUP_REMOVED lines=11> */
[----:B------:R1:W-:Y:S02]  /*43f40*/  STL [R1+0x6c], R0 ;  /* 0x00006c0001007387 */ /* 0x0003e40000100800 */
[----:B------:R-:W-:Y:S02]  /*43f50*/  STL [R1+0x68], R3 ;  /* 0x0000680301007387 */ /* 0x000fe40000100800 */
[----:B------:R-:W2:Y:S01]  /*43f60*/  LDL.LU R23, [R1+0x3c8] ;  /* 0x0003c80001177983 */ /* 0x000ea20000300800 */
[----:B0-----:R-:W-:-:S02]  /*43f70*/  F2FP.PACK_AB R2, R16, R17 ;  /* 0x000000111002723e */ /* 0x001fc400000000ff */
[----:B-1----:R-:W-:-:S03]  /*43f80*/  F2FP.PACK_AB R0, R18, R19 ;  /* 0x000000131200723e */ /* 0x002fc600000000ff */
        /* <DEDUP_REMOVED lines=39> */
[----:B------:R-:W2:Y:S02]  /*44200*/  LDL.LU R19, [R1+0x3c0] ;  /* 0x0003c00001137983 */ /* 0x000ea40000300800 */
[----:B--2---:R0:W-:Y:S04]  /*44210*/  STL [R1+0x168c], R19 ;  /* 0x00168c1301007387 */ /* 0x0041e80000100800 */
[----:B0-----:R-:W2:Y:S01]  /*44220*/  LDL.LU R19, [R1+0x32c] ;  /* 0x00032c0001137983 */ /* 0x001ea20000300800 */
[----:B------:R-:W2:Y:S03]  /*44230*/  LDL.LU R18, [R1+0x380] ;  /* 0x0003800001127983 */ /* 0x000ea60000300800 */
        /* <DEDUP_REMOVED lines=32> */
[----:B------:R-:W2:Y:S01]  /*44440*/  LDL.LU R25, [R1+0x57c] ;  /* 0x00057c0001197983 */ /* 0x000ea20000300800 */
[----:B------:R-:W-:-:S02]  /*44450*/  F2FP.PACK_AB R23, R21, R23 ;  /* 0x000000171517723e */ /* 0x000fc400000000ff */
[----:B--2---:R0:W-:Y:S04]  /*44460*/  STL [R1+0x165c], R25 ;  /* 0x00165c1901007387 */ /* 0x0041e80000100800 */
[----:B0-----:R-:W2:Y:S01]  /*44470*/  LDL.LU R25, [R1+0x504] ;  /* 0x0005040001197983 */ /* 0x001ea20000300800 */
        /* <DEDUP_REMOVED lines=41> */
[----:B------:R0:W-:Y:S02]  /*44710*/  STL [R1], R23 ;  /* 0x0000001701007387 */ /* 0x0001e40000100800 */
[----:B0-----:R-:W2:Y:S02]  /*44720*/  LDL.LU R23, [R1+0x169c] ;  /* 0x00169c0001177983 */ /* 0x001ea40000300800 */
[----:B--2---:R-:W-:Y:S02]  /*44730*/  F2FP.PACK_AB R23, R21, R23 ;  /* 0x000000171517723e */ /* 0x004fe400000000ff */
[----:B------:R-:W3:Y:S02]  /*44740*/  LDL.LU R21, [R1+0x1698] ;  /* 0x0016980001157983 */ /* 0x000ee40000300800 */
[----:B---3--:R-:W-:-:S02]  /*44750*/  F2FP.PACK_AB R22, R21, R22 ;  /* 0x000000161516723e */ /* 0x008fc400000000ff */
[----:B------:R-:W4:Y:S02]  /*44760*/  LDL.LU R21, [R1+0x1694] ;  /* 0x0016940001157983 */ /* 0x000f240000300800 */
[----:B----4-:R-:W-:Y:S02]  /*44770*/  F2FP.PACK_AB R21, R20, R21 ;  /* 0x000000151415723e */ /* 0x010fe400000000ff */
[----:B------:R-:W2:Y:S02]  /*44780*/  LDL.LU R20, [R1+0x1690] ;  /* 0x0016900001147983 */ /* 0x000ea40000300800 */
[----:B--2---:R-:W-:Y:S02]  /*44790*/  F2FP.PACK_AB R20, R19, R20 ;  /* 0x000000141314723e */ /* 0x004fe400000000ff */
[----:B------:R-:W2:Y:S02]  /*447a0*/  LDL.LU R19, [R1+0x168c] ;  /* 0x00168c0001137983 */ /* 0x000ea40000300800 */
[----:B--2---:R-:W-:-:S02]  /*447b0*/  F2FP.PACK_AB R19, R18, R19 ;  /* 0x000000131213723e */ /* 0x004fc400000000ff */
[----:B------:R-:W2:Y:S02]  /*447c0*/  LDL.LU R18, [R1+0x1688] ;  /* 0x0016880001127983 */ /* 0x000ea40000300800 */
[----:B--2---:R-:W-:Y:S02]  /*447d0*/  F2FP.PACK_AB R18, R17, R18 ;  /* 0x000000121112723e */ /* 0x004fe400000000ff */
        /* <DEDUP_REMOVED lines=20> */
[----:B------:R-:W2:Y:S01]  /*44920*/  LDL.LU R25, [R1+0x165c] ;  /* 0x00165c0001197983 */ /* 0x000ea20000300800 */
[----:B------:R-:W-:Y:S02]  /*44930*/  F2FP.PACK_AB R6, R24, R6 ;  /* 0x000000061806723e */ /* 0x000fe400000000ff */
[----:B------:R-:W-:-:S02]  /*44940*/  F2FP.PACK_AB R5, R29, R5 ;  /* 0x000000051d05723e */ /* 0x000fc400000000ff */
[----:B------:R-:W-:Y:S02]  /*44950*/  F2FP.PACK_AB R4, R2, R4 ;  /* 0x000000040204723e */ /* 0x000fe400000000ff */
[----:B--2---:R-:W-:Y:S02]  /*44960*/  F2FP.PACK_AB R7, R25, R7 ;  /* 0x000000071907723e */ /* 0x004fe400000000ff */
[----:B------:R-:W2:Y:S01]  /*44970*/  LDL.LU R25, [R1+0x1658] ;  /* 0x0016580001197983 */ /* 0x000ea20000300800 */
[----:B------:R-:W3:Y:S02]  /*44980*/  LDL.LU R24, [R1+0x1654] ;  /* 0x0016540001187983 */ /* 0x000ee40000300800 */
[----:B------:R-:W3:Y:S02]  /*44990*/  LDL.LU R29, [R1+0x1650] ;  /* 0x00165000011d7983 */ /* 0x000ee40000300800 */
[----:B------:R0:W5:Y:S01]  /*449a0*/  LDL.LU R2, [R1+0x164c] ;  /* 0x00164c0001027983 */ /* 0x0001620000300800 */
[----:B------:R-:W-:-:S02]  /*449b0*/  F2FP.PACK_AB R27, R28, R27 ;  /* 0x0000001b1c1b723e */ /* 0x000fc400000000ff */
[----:B------:R-:W-:Y:S02]  /*449c0*/  F2FP.PACK_AB R26, R0, R26 ;  /* 0x0000001a001a723e */ /* 0x000fe400000000ff */
[----:B--2---:R-:W-:Y:S02]  /*449d0*/  F2FP.PACK_AB R25, R3, R25 ;  /* 0x000000190319723e */ /* 0x004fe400000000ff */
[----:B---3--:R-:W-:Y:S02]  /*449e0*/  F2FP.PACK_AB R24, R29, R24 ;  /* 0x000000181d18723e */ /* 0x008fe400000000ff */
.L_x_0:
[----:B0-----:R-:W0:Y:S04]  /*449f0*/  S2R R29, SR_TID.X ;  /* 0x00000000001d7919 */ /* 0x001e280000002100 */
[----:B-1----:R-:W1:Y:S04]  /*44a00*/  S2R R0, SR_TID.X ;  /* 0x0000000000007919 */ /* 0x002e680000002100 */
[----:B------:R-:W-:Y:S01]  /*44a10*/  BAR.SYNC.DEFER_BLOCKING 0x0 ;  /* 0x0000000000007b1d */ /* 0x000fe20000010000 */
[----:B0-----:R-:W-:-:S02]  /*44a20*/  IMAD.SHL.U32 R28, R29, 0x400, RZ ;  /* 0x000004001d1c7824 */ /* 0x001fc400078e00ff */
[----:B------:R-:W-:Y:S01]  /*44a30*/  IMAD.SHL.U32 R3, R29, 0x20, RZ ;  /* 0x000000201d037824 */ /* 0x000fe200078e00ff */
[----:B-1----:R-:W-:Y:S02]  /*44a40*/  LOP3.LUT R0, R0, 0x3f, RZ, 0xc0, !PT ;  /* 0x0000003f00007812 */ /* 0x002fe400078ec0ff */
[----:B------:R-:W-:-:S05]  /*44a50*/  LOP3.LUT R28, R28, 0x1800, RZ, 0xc0, !PT ;  /* 0x000018001c1c7812 */ /* 0x000fca00078ec0ff */
[----:B------:R-:W-:Y:S02]  /*44a60*/  IMAD R28, R0, 0x10, R28 ;  /* 0x00000010001c7824 */ /* 0x000fe400078e021c */
[----:B------:R-:W-:-:S05]  /*44a70*/  IMAD.SHL.U32 R0, R29, 0x100, RZ ;  /* 0x000001001d007824 */ /* 0x000fca00078e00ff */
[----:B------:R-:W-:-:S04]  /*44a80*/  LOP3.LUT R0, R0, 0x1800, RZ, 0xc0, !PT ;  /* 0x0000180000007812 */ /* 0x000fc800078ec0ff */
[----:B------:R-:W-:Y:S01]  /*44a90*/  LOP3.LUT R0, R0, 0x460, R3, 0xf8, !PT ;  /* 0x0000046000007812 */ /* 0x000fe200078ef803 */
[----:B------:R-:W-:-:S05]  /*44aa0*/  IMAD.SHL.U32 R3, R29, 0x4, RZ ;  /* 0x000000041d037824 */ /* 0x000fca00078e00ff */
[----:B------:R-:W-:-:S05]  /*44ab0*/  LOP3.LUT R0, R0, 0x70, R3, 0x78, !PT ;  /* 0x0000007000007812 */ /* 0x000fca00078e7803 */
[----:B------:R0:W-:Y:S04]  /*44ac0*/  STS.128 [R0+0x80], R4 ;  /* 0x0000800400007388 */ /* 0x0001e80000000c00 */
[----:B------:R1:W-:Y:S04]  /*44ad0*/  STS.128 [R0+0x100], R8 ;  /* 0x0001000800007388 */ /* 0x0003e80000000c00 */
[----:B------:R-:W-:Y:S04]  /*44ae0*/  STS.128 [R0], R24 ;  /* 0x0000001800007388 */ /* 0x000fe80000000c00 */
[----:B0-----:R-:W2:Y:S04]  /*44af0*/  LDL.LU R4, [R1+0x70] ;  /* 0x0000700001047983 */ /* 0x001ea80000300800 */
[----:B------:R-:W2:Y:S04]  /*44b00*/  LDL.LU R5, [R1+0x74] ;  /* 0x0000740001057983 */ /* 0x000ea80000300800 */
[----:B------:R-:W2:Y:S04]  /*44b10*/  LDL.LU R6, [R1+0x78] ;  /* 0x0000780001067983 */ /* 0x000ea80000300800 */
[----:B------:R-:W2:Y:S04]  /*44b20*/  LDL.LU R7, [R1+0x7c] ;  /* 0x00007c0001077983 */ /* 0x000ea80000300800 */
[----:B-1----:R-:W3:Y:S04]  /*44b30*/  LDL.LU R8, [R1] ;  /* 0x0000000001087983 */ /* 0x002ee80000300800 */
[----:B------:R-:W3:Y:S04]  /*44b40*/  LDL.LU R9, [R1+0x4] ;  /* 0x0000040001097983 */ /* 0x000ee80000300800 */
[----:B------:R-:W3:Y:S04]  /*44b50*/  LDL.LU R10, [R1+0x8] ;  /* 0x00000800010a7983 */ /* 0x000ee80000300800 */
[----:B------:R-:W3:Y:S01]  /*44b60*/  LDL.LU R11, [R1+0xc] ;  /* 0x00000c00010b7983 */ /* 0x000ee20000300800 */
[----:B------:R-:W-:-:S02]  /*44b70*/  LOP3.LUT R29, R28, 0x20, RZ, 0x3c, !PT ;  /* 0x000000201c1d7812 */ /* 0x000fc400078e3cff */
[C---:B------:R-:W-:Y:S01]  /*44b80*/  LOP3.LUT R3, R28.reuse, 0x60, RZ, 0x3c, !PT ;  /* 0x000000601c037812 */ /* 0x040fe200078e3cff */
[----:B------:R-:W-:Y:S04]  /*44b90*/  STS.128 [R0+0x180], R12 ;  /* 0x0001800c00007388 */ /* 0x000fe80000000c00 */
[----:B------:R-:W-:Y:S04]  /*44ba0*/  STS.128 [R0+0x200], R16 ;  /* 0x0002001000007388 */ /* 0x000fe80000000c00 */
[----:B------:R-:W-:Y:S04]  /*44bb0*/  STS.128 [R0+0x280], R20 ;  /* 0x0002801400007388 */ /* 0x000fe80000000c00 */
[----:B--2---:R-:W-:Y:S04]  /*44bc0*/  STS.128 [R0+0x380], R4 ;  /* 0x0003800400007388 */ /* 0x004fe80000000c00 */
[----:B---3--:R0:W-:Y:S04]  /*44bd0*/  STS.128 [R0+0x300], R8 ;  /* 0x0003000800007388 */ /* 0x0081e80000000c00 */
[----:B------:R-:W-:Y:S01]  /*44be0*/  BAR.SYNC.DEFER_BLOCKING 0x0 ;  /* 0x0000000000007b1d */ /* 0x000fe20000010000 */
[----:B0-----:R-:W-:-:S05]  /*44bf0*/  LOP3.LUT R8, R28, 0x40, RZ, 0x3c, !PT ;  /* 0x000000401c087812 */ /* 0x001fca00078e3cff */
[----:B------:R-:W0:Y:S04]  /*44c00*/  LDS.128 R4, [R28] ;  /* 0x000000001c047984 */ /* 0x000e280000000c00 */
[----:B------:R-:W1:Y:S04]  /*44c10*/  LDS.128 R12, [R28+0x400] ;  /* 0x000400001c0c7984 */ /* 0x000e680000000c00 */
[----:B------:R-:W2:Y:S04]  /*44c20*/  LDS.128 R16, [R29] ;  /* 0x000000001d107984 */ /* 0x000ea80000000c00 */
[----:B0-----:R-:W-:Y:S01]  /*44c30*/  STL [R1+0x4], R5 ;  /* 0x0000040501007387 */ /* 0x001fe20000100800 */
[----:B------:R-:W-:-:S03]  /*44c40*/  IMAD.MOV.U32 R27, RZ, RZ, R4 ;  /* 0x000000ffff1b7224 */ /* 0x000fc600078e0004 */
[----:B------:R-:W-:Y:S04]  /*44c50*/  STL.64 [R1+0x8], R6 ;  /* 0x0000080601007387 */ /* 0x000fe80000100a00 */
[----:B------:R-:W0:Y:S04]  /*44c60*/  LDS.128 R4, [R29+0x400] ;  /* 0x000400001d047984 */ /* 0x000e280000000c00 */
[----:B------:R-:W-:Y:S04]  /*44c70*/  STL.64 [R1+0x1680], R26 ;  /* 0x0016801a01007387 */ /* 0x000fe80000100a00 */
[----:B-1----:R1:W-:Y:S04]  /*44c80*/  STL.64 [R1+0x200], R12 ;  /* 0x0002000c01007387 */ /* 0x0023e80000100a00 */
[----:B------:R3:W-:Y:S04]  /*44c90*/  STL.64 [R1+0x208], R14 ;  /* 0x0002080e01007387 */ /* 0x0007e80000100a00 */
[----:B-1----:R-:W4:Y:S04]  /*44ca0*/  LDL.LU R12, [R1+0x80] ;  /* 0x00008000010c7983 */ /* 0x002f280000300800 */
[----:B--2---:R1:W-:Y:S04]  /*44cb0*/  STL.64 [R1+0x70], R16 ;  /* 0x0000701001007387 */ /* 0x0043e80000100a00 */
[----:B------:R2:W-:Y:S04]  /*44cc0*/  STL.64 [R1+0x78], R18 ;  /* 0x0000781201007387 */ /* 0x0005e80000100a00 */
[----:B0-----:R-:W-:Y:S04]  /*44cd0*/  STL.64 [R1+0x210], R4 ;  /* 0x0002100401007387 */ /* 0x001fe80000100a00 */
[----:B------:R-:W-:Y:S04]  /*44ce0*/  STL.64 [R1+0x218], R6 ;  /* 0x0002180601007387 */ /* 0x000fe80000100a00 */
[----:B------:R-:W4:Y:S04]  /*44cf0*/  LDL.LU R13, [R1+0x84] ;  /* 0x00008400010d7983 */ /* 0x000f280000300800 */
[----:B---3--:R-:W3:Y:S04]  /*44d00*/  LDL.LU R14, [R1+0x88] ;  /* 0x00008800010e7983 */ /* 0x008ee80000300800 */
[----:B------:R-:W3:Y:S04]  /*44d10*/  LDL.LU R15, [R1+0x8c] ;  /* 0x00008c00010f7983 */ /* 0x000ee80000300800 */
[----:B---3--:R-:W-:Y:S04]  /*44d20*/  STL.64 [R1+0x1870], R14 ;  /* 0x0018700e01007387 */ /* 0x008fe80000100a00 */
[----:B----4-:R0:W-:Y:S04]  /*44d30*/  STL.64 [R1+0x1868], R12 ;  /* 0x0018680c01007387 */ /* 0x0101e80000100a00 */
[----:B-1----:R-:W3:Y:S04]  /*44d40*/  LDL.LU R16, [R1+0x90] ;  /* 0x0000900001107983 */ /* 0x002ee80000300800 */
[----:B------:R-:W3:Y:S04]  /*44d50*/  LDL.LU R17, [R1+0x94] ;  /* 0x0000940001117983 */ /* 0x000ee80000300800 */
[----:B--2---:R-:W2:Y:S04]  /*44d60*/  LDL.LU R18, [R1+0x98] ;  /* 0x0000980001127983 */ /* 0x004ea80000300800 */
[----:B------:R-:W2:Y:S04]  /*44d70*/  LDL.LU R19, [R1+0x9c] ;  /* 0x00009c0001137983 */ /* 0x000ea80000300800 */
[----:B--2---:R-:W-:Y:S04]  /*44d80*/  STL.64 [R1+0x1880], R18 ;  /* 0x0018801201007387 */ /* 0x004fe80000100a00 */
[----:B---3--:R-:W-:Y:S04]  /*44d90*/  STL.64 [R1+0x1878], R16 ;  /* 0x0018781001007387 */ /* 0x008fe80000100a00 */
[----:B------:R-:W2:Y:S04]  /*44da0*/  LDL.LU R20, [R1+0xa0] ;  /* 0x0000a00001147983 */ /* 0x000ea80000300800 */
[----:B------:R-:W2:Y:S04]  /*44db0*/  LDL.LU R21, [R1+0xa4] ;  /* 0x0000a40001157983 */ /* 0x000ea80000300800 */
[----:B------:R-:W3:Y:S04]  /*44dc0*/  LDL.LU R22, [R1+0xa8] ;  /* 0x0000a80001167983 */ /* 0x000ee80000300800 */
[----:B------:R-:W3:Y:S04]  /*44dd0*/  LDL.LU R23, [R1+0xac] ;  /* 0x0000ac0001177983 */ /* 0x000ee80000300800 */
[----:B---3--:R-:W-:Y:S04]  /*44de0*/  STL.64 [R1+0x1890], R22 ;  /* 0x0018901601007387 */ /* 0x008fe80000100a00 */
[----:B--2---:R-:W-:Y:S04]  /*44df0*/  STL.64 [R1+0x1888], R20 ;  /* 0x0018881401007387 */ /* 0x004fe80000100a00 */
[----:B0-----:R-:W2:Y:S04]  /*44e00*/  LDL.LU R12, [R1+0xc0] ;  /* 0x0000c000010c7983 */ /* 0x001ea80000300800 */
[----:B------:R-:W2:Y:S04]  /*44e10*/  LDL.LU R13, [R1+0xc4] ;  /* 0x0000c400010d7983 */ /* 0x000ea80000300800 */
[----:B------:R-:W3:Y:S04]  /*44e20*/  LDL.LU R14, [R1+0xc8] ;  /* 0x0000c800010e7983 */ /* 0x000ee80000300800 */
[----:B------:R-:W3:Y:S04]  /*44e30*/  LDL.LU R15, [R1+0xcc] ;  /* 0x0000cc00010f7983 */ /* 0x000ee80000300800 */
[----:B---3--:R-:W-:Y:S04]  /*44e40*/  STL.64 [R1+0x18a0], R14 ;  /* 0x0018a00e01007387 */ /* 0x008fe80000100a00 */
[----:B--2---:R0:W-:Y:S04]  /*44e50*/  STL.64 [R1+0x1898], R12 ;  /* 0x0018980c01007387 */ /* 0x0041e80000100a00 */
        /* <DEDUP_REMOVED lines=47> */
[----:B--2---:R-:W-:Y:S04]  /*45150*/  STL.64 [R1+0x1918], R12 ;  /* 0x0019180c01007387 */ /* 0x004fe80000100a00 */
[----:B------:R-:W0:Y:S04]  /*45160*/  LDS.128 R12, [R8] ;  /* 0x00000000080c7984 */ /* 0x000e280000000c00 */
[----:B------:R-:W2:Y:S04]  /*45170*/  LDL.LU R16, [R1+0xd0] ;  /* 0x0000d00001107983 */ /* 0x000ea80000300800 */
[----:B------:R-:W2:Y:S04]  /*45180*/  LDL.LU R17, [R1+0xd4] ;  /* 0x0000d40001117983 */ /* 0x000ea80000300800 */
[----:B------:R-:W2:Y:S04]  /*45190*/  LDL.LU R18, [R1+0xd8] ;  /* 0x0000d80001127983 */ /* 0x000ea80000300800 */
[----:B------:R-:W2:Y:S04]  /*451a0*/  LDL.LU R19, [R1+0xdc] ;  /* 0x0000dc0001137983 */ /* 0x000ea80000300800 */
[----:B------:R-:W3:Y:S04]  /*451b0*/  LDL.LU R20, [R1+0xe0] ;  /* 0x0000e00001147983 */ /* 0x000ee80000300800 */
[----:B------:R-:W3:Y:S04]  /*451c0*/  LDL.LU R21, [R1+0xe4] ;  /* 0x0000e40001157983 */ /* 0x000ee80000300800 */
[----:B------:R-:W3:Y:S04]  /*451d0*/  LDL.LU R22, [R1+0xe8] ;  /* 0x0000e80001167983 */ /* 0x000ee80000300800 */
[----:B------:R-:W3:Y:S04]  /*451e0*/  LDL.LU R23, [R1+0xec] ;  /* 0x0000ec0001177983 */ /* 0x000ee80000300800 */
[----:B------:R-:W4:Y:S04]  /*451f0*/  LDL.LU R24, [R1+0xb0] ;  /* 0x0000b00001187983 */ /* 0x000f280000300800 */
[----:B------:R-:W4:Y:S04]  /*45200*/  LDL.LU R25, [R1+0xb4] ;  /* 0x0000b40001197983 */ /* 0x000f280000300800 */
[----:B------:R-:W4:Y:S04]  /*45210*/  LDL.LU R26, [R1+0xb8] ;  /* 0x0000b800011a7983 */ /* 0x000f280000300800 */
[----:B------:R-:W4:Y:S04]  /*45220*/  LDL.LU R27, [R1+0xbc] ;  /* 0x0000bc00011b7983 */ /* 0x000f280000300800 */
[----:B------:R-:W2:Y:S04]  /*45230*/  LDL.LU R4, [R1+0x110] ;  /* 0x0001100001047983 */ /* 0x000ea80000300800 */
[----:B------:R-:W2:Y:S04]  /*45240*/  LDL.LU R5, [R1+0x114] ;  /* 0x0001140001057983 */ /* 0x000ea80000300800 */
[----:B------:R-:W2:Y:S04]  /*45250*/  LDL.LU R6, [R1+0x118] ;  /* 0x0001180001067983 */ /* 0x000ea80000300800 */
[----:B------:R-:W2:Y:S04]  /*45260*/  LDL.LU R7, [R1+0x11c] ;  /* 0x00011c0001077983 */ /* 0x000ea80000300800 */
[----:B0-----:R-:W-:Y:S04]  /*45270*/  STL.64 [R1+0x1e0], R12 ;  /* 0x0001e00c01007387 */ /* 0x001fe80000100a00 */
[----:B------:R-:W-:Y:S04]  /*45280*/  STL.64 [R1+0x1e8], R14 ;  /* 0x0001e80e01007387 */ /* 0x000fe80000100a00 */
[----:B------:R-:W0:Y:S04]  /*45290*/  LDS.128 R12, [R8+0x400] ;  /* 0x00040000080c7984 */ /* 0x000e280000000c00 */
[----:B0-----:R-:W-:Y:S04]  /*452a0*/  STL.64 [R1+0x220], R12 ;  /* 0x0002200c01007387 */ /* 0x001fe80000100a00 */
[----:B------:R-:W-:Y:S04]  /*452b0*/  STL.64 [R1+0x228], R14 ;  /* 0x0002280e01007387 */ /* 0x000fe80000100a00 */
[----:B------:R-:W0:Y:S04]  /*452c0*/  LDS.128 R12, [R3] ;  /* 0x00000000030c7984 */ /* 0x000e280000000c00 */
[----:B0-----:R-:W-:Y:S04]  /*452d0*/  STL.64 [R1+0x1f0], R12 ;  /* 0x0001f00c01007387 */ /* 0x001fe80000100a00 */
[----:B------:R-:W-:Y:S04]  /*452e0*/  STL.64 [R1+0x1f8], R14 ;  /* 0x0001f80e01007387 */ /* 0x000fe80000100a00 */
[----:B------:R-:W0:Y:S04]  /*452f0*/  LDS.128 R12, [R3+0x400] ;  /* 0x00040000030c7984 */ /* 0x000e280000000c00 */
[----:B0-----:R-:W-:Y:S04]  /*45300*/  STL.64 [R1+0x230], R12 ;  /* 0x0002300c01007387 */ /* 0x001fe80000100a00 */
[----:B------:R0:W-:Y:S04]  /*45310*/  STL.64 [R1+0x238], R14 ;  /* 0x0002380e01007387 */ /* 0x0001e80000100a00 */
[----:B0-----:R-:W2:Y:S04]  /*45320*/  LDL.LU.64 R14, [R1+0x1920] ;  /* 0x00192000010e7983 */ /* 0x001ea80000300a00 */
[----:B------:R-:W2:Y:S04]  /*45330*/  LDL.LU.64 R12, [R1+0x1918] ;  /* 0x00191800010c7983 */ /* 0x000ea80000300a00 */
[----:B------:R-:W-:Y:S06]  /*45340*/  BAR.SYNC.DEFER_BLOCKING 0x0 ;  /* 0x0000000000007b1d */ /* 0x000fec0000010000 */
[----:B--2---:R0:W-:Y:S04]  /*45350*/  STS.128 [R0], R12 ;  /* 0x0000000c00007388 */ /* 0x0041e80000000c00 */
[----:B0-----:R-:W2:Y:S04]  /*45360*/  LDL.LU.64 R14, [R1+0x1910] ;  /* 0x00191000010e7983 */ /* 0x001ea80000300a00 */
[----:B------:R-:W2:Y:S04]  /*45370*/  LDL.LU.64 R12, [R1+0x1908] ;  /* 0x00190800010c7983 */ /* 0x000ea80000300a00 */
[----:B--2---:R0:W-:Y:S04]  /*45380*/  STS.128 [R0+0x80], R12 ;  /* 0x0000800c00007388 */ /* 0x0041e80000000c00 */
        /* <DEDUP_REMOVED lines=17> */
[----:B--2---:R-:W-:Y:S04]  /*454a0*/  STS.128 [R0+0x380], R12 ;  /* 0x0003800c00007388 */ /* 0x004fe80000000c00 */
[----:B------:R-:W-:Y:S06]  /*454b0*/  BAR.SYNC.DEFER_BLOCKING 0x0 ;  /* 0x0000000000007b1d */ /* 0x000fec0000010000 */
[----:B------:R-:W0:Y:S04]  /*454c0*/  LDS.128 R12, [R28] ;  /* 0x000000001c0c7984 */ /* 0x000e280000000c00 */
        /* <DEDUP_REMOVED lines=21> */
[----:B------:R-:W-:Y:S06]  /*45620*/  BAR.SYNC.DEFER_BLOCKING 0x0 ;  /* 0x0000000000007b1d */ /* 0x000fec0000010000 */
[----:B0-----:R-:W-:Y:S04]  /*45630*/  STL.64 [R1+0x100], R12 ;  /* 0x0001000c01007387 */ /* 0x001fe80000100a00 */
[----:B------:R0:W-:Y:S04]  /*45640*/  STL.64 [R1+0x108], R14 ;  /* 0x0001080e01007387 */ /* 0x0001e80000100a00 */
[----:B0-----:R-:W2:Y:S04]  /*45650*/  LDL.LU.64 R14, [R1+0x18a0] ;  /* 0x0018a000010e7983 */ /* 0x001ea80000300a00 */
[----:B------:R-:W2:Y:S04]  /*45660*/  LDL.LU.64 R12, [R1+0x1898] ;  /* 0x00189800010c7983 */ /* 0x000ea80000300a00 */
[----:B---3--:R0:W-:Y:S04]  /*45670*/  STS.128 [R0], R20 ;  /* 0x0000001400007388 */ /* 0x0081e80000000c00 */
[----:B------:R1:W-:Y:S04]  /*45680*/  STS.128 [R0+0x80], R16 ;  /* 0x0000801000007388 */ /* 0x0003e80000000c00 */
[----:B0-----:R-:W3:Y:S04]  /*45690*/  LDL.LU.64 R22, [R1+0x1890] ;  /* 0x0018900001167983 */ /* 0x001ee80000300a00 */
[----:B------:R-:W3:Y:S04]  /*456a0*/  LDL.LU.64 R20, [R1+0x1888] ;  /* 0x0018880001147983 */ /* 0x000ee80000300a00 */
[----:B-1----:R-:W3:Y:S04]  /*456b0*/  LDL.LU.64 R18, [R1+0x1880] ;  /* 0x0018800001127983 */ /* 0x002ee80000300a00 */
[----:B------:R-:W3:Y:S04]  /*456c0*/  LDL.LU.64 R16, [R1+0x1878] ;  /* 0x0018780001107983 */ /* 0x000ee80000300a00 */
[----:B--2---:R0:W-:Y:S04]  /*456d0*/  STS.128 [R0+0x100], R12 ;  /* 0x0001000c00007388 */ /* 0x0041e80000000c00 */
[----:B0-----:R-:W2:Y:S04]  /*456e0*/  LDL.LU.64 R14, [R1+0x1870] ;  /* 0x00187000010e7983 */ /* 0x001ea80000300a00 */
[----:B------:R-:W2:Y:S04]  /*456f0*/  LDL.LU.64 R12, [R1+0x1868] ;  /* 0x00186800010c7983 */ /* 0x000ea80000300a00 */
[----:B----4-:R-:W-:Y:S04]  /*45700*/  STS.128 [R0+0x180], R24 ;  /* 0x0001801800007388 */ /* 0x010fe80000000c00 */
[----:B---3--:R-:W-:Y:S04]  /*45710*/  STS.128 [R0+0x200], R20 ;  /* 0x0002001400007388 */ /* 0x008fe80000000c00 */
[----:B------:R-:W-:Y:S04]  /*45720*/  STS.128 [R0+0x280], R16 ;  /* 0x0002801000007388 */ /* 0x000fe80000000c00 */
[----:B------:R-:W-:Y:S04]  /*45730*/  STS.128 [R0+0x380], R4 ;  /* 0x0003800400007388 */ /* 0x000fe80000000c00 */
[----:B--2---:R-:W-:Y:S04]  /*45740*/  STS.128 [R0+0x300], R12 ;  /* 0x0003000c00007388 */ /* 0x004fe80000000c00 */
[----:B------:R-:W-:Y:S06]  /*45750*/  BAR.SYNC.DEFER_BLOCKING 0x0 ;  /* 0x0000000000007b1d */ /* 0x000fec0000010000 */
[----:B------:R-:W0:Y:S04]  /*45760*/  LDS.128 R4, [R28] ;  /* 0x000000001c047984 */ /* 0x000e280000000c00 */
[----:B------:R-:W1:Y:S04]  /*45770*/  LDS.128 R12, [R28+0x400] ;  /* 0x000400001c0c7984 */ /* 0x000e680000000c00 */
[----:B------:R-:W2:Y:S04]  /*45780*/  LDS.128 R16, [R29] ;  /* 0x000000001d107984 */ /* 0x000ea80000000c00 */
[----:B0-----:R-:W-:Y:S04]  /*45790*/  STL.64 [R1+0x80], R4 ;  /* 0x0000800401007387 */ /* 0x001fe80000100a00 */
[----:B------:R-:W-:Y:S04]  /*457a0*/  STL.64 [R1+0x88], R6 ;  /* 0x0000880601007387 */ /* 0x000fe80000100a00 */
[----:B------:R-:W0:Y:S04]  /*457b0*/  LDS.128 R4, [R29+0x400] ;  /* 0x000400001d047984 */ /* 0x000e280000000c00 */
        /* <DEDUP_REMOVED lines=348> */
[----:B----4-:R0:W-:Y:S04]  /*46d80*/  STS.128 [R0+0x180], R24 ;  /* 0x0001801800007388 */ /* 0x0101e80000000c00 */
[----:B---3--:R-:W-:Y:S04]  /*46d90*/  STS.128 [R0+0x200], R20 ;  /* 0x0002001400007388 */ /* 0x008fe80000000c00 */
[----:B------:R-:W-:Y:S04]  /*46da0*/  STS.128 [R0+0x280], R16 ;  /* 0x0002801000007388 */ /* 0x000fe80000000c00 */
[----:B------:R-:W-:Y:S04]  /*46db0*/  STS.128 [R0+0x380], R4 ;  /* 0x0003800400007388 */ /* 0x000fe80000000c00 */
[----:B0-----:R-:W3:Y:S04]  /*46dc0*/  LDL.LU R24, [R1+0x710] ;  /* 0x0007100001187983 */ /* 0x001ee80000300800 */
[----:B--2---:R-:W-:Y:S04]  /*46dd0*/  STS.128 [R0+0x300], R12 ;  /* 0x0003000c00007388 */ /* 0x004fe80000000c00 */
[----:B------:R-:W-:Y:S06]  /*46de0*/  BAR.SYNC.DEFER_BLOCKING 0x0 ;  /* 0x0000000000007b1d */ /* 0x000fec0000010000 */
[----:B------:R-:W0:Y:S04]  /*46df0*/  LDS.128 R12, [R28] ;  /* 0x000000001c0c7984 */ /* 0x000e280000000c00 */
[----:B------:R-:W1:Y:S04]  /*46e00*/  LDS.128 R4, [R28+0x400] ;  /* 0x000400001c047984 */ /* 0x000e680000000c00 */
[----:B------:R-:W2:Y:S04]  /*46e10*/  LDS.128 R16, [R29] ;  /* 0x000000001d107984 */ /* 0x000ea80000000c00 */
[----:B0-----:R-:W-:Y:S04]  /*46e20*/  STL.64 [R1+0x310], R12 ;  /* 0x0003100c01007387 */ /* 0x001fe80000100a00 */
[----:B------:R-:W-:Y:S04]  /*46e30*/  STL.64 [R1+0x318], R14 ;  /* 0x0003180e01007387 */ /* 0x000fe80000100a00 */
[----:B-1----:R-:W-:Y:S04]  /*46e40*/  STL.64 [R1+0x300], R4 ;  /* 0x0003000401007387 */ /* 0x002fe80000100a00 */
[----:B------:R-:W-:Y:S04]  /*46e50*/  STL.64 [R1+0x308], R6 ;  /* 0x0003080601007387 */ /* 0x000fe80000100a00 */
[----:B------:R-:W3:Y:S04]  /*46e60*/  LDL.LU R25, [R1+0x714] ;  /* 0x0007140001197983 */ /* 0x000ee80000300800 */
[----:B------:R-:W4:Y:S04]  /*46e70*/  LDL.LU R26, [R1+0x718] ;  /* 0x00071800011a7983 */ /* 0x000f280000300800 */
[----:B------:R-:W4:Y:S04]  /*46e80*/  LDL.LU R27, [R1+0x71c] ;  /* 0x00071c00011b7983 */ /* 0x000f280000300800 */
[----:B------:R-:W0:Y:S04]  /*46e90*/  LDS.128 R12, [R29+0x400] ;  /* 0x000400001d0c7984 */ /* 0x000e280000000c00 */
[----:B------:R-:W1:Y:S04]  /*46ea0*/  LDS.128 R4, [R8] ;  /* 0x0000000008047984 */ /* 0x000e680000000c00 */
[----:B------:R-:W0:Y:S04]  /*46eb0*/  LDS.128 R8, [R8+0x400] ;  /* 0x0004000008087984 */ /* 0x000e280000000c00 */
[----:B----4-:R-:W-:Y:S04]  /*46ec0*/  STL.64 [R1+0x1690], R26 ;  /* 0x0016901a01007387 */ /* 0x010fe80000100a00 */
[----:B---3--:R3:W-:Y:S04]  /*46ed0*/  STL.64 [R1+0x1688], R24 ;  /* 0x0016881801007387 */ /* 0x0087e80000100a00 */
[----:B---3--:R-:W3:Y:S04]  /*46ee0*/  LDL.LU R24, [R1+0x700] ;  /* 0x0007000001187983 */ /* 0x008ee80000300800 */
[----:B------:R-:W3:Y:S04]  /*46ef0*/  LDL.LU R25, [R1+0x704] ;  /* 0x0007040001197983 */ /* 0x000ee80000300800 */
[----:B------:R-:W4:Y:S04]  /*46f00*/  LDL.LU R26, [R1+0x708] ;  /* 0x00070800011a7983 */ /* 0x000f280000300800 */
[----:B------:R-:W4:Y:S04]  /*46f10*/  LDL.LU R27, [R1+0x70c] ;  /* 0x00070c00011b7983 */ /* 0x000f280000300800 */
        /* <DEDUP_REMOVED lines=25> */
[----:B---3--:R-:W-:Y:S04]  /*470b0*/  STL.64 [R1+0x16d8], R24 ;  /* 0x0016d81801007387 */ /* 0x008fe80000100a00 */
[----:B------:R-:W3:Y:S04]  /*470c0*/  LDS.128 R24, [R3+0x400] ;  /* 0x0004000003187984 */ /* 0x000ee80000000c00 */
[----:B------:R-:W-:Y:S04]  /*470d0*/  STL [R1+0x1650], R28 ;  /* 0x0016501c01007387 */ /* 0x000fe80000100800 */
[----:B--2---:R-:W-:Y:S04]  /*470e0*/  STL [R1+0x1658], R18 ;  /* 0x0016581201007387 */ /* 0x004fe80000100800 */
[----:B------:R-:W-:Y:S04]  /*470f0*/  STL [R1+0x1654], R19 ;  /* 0x0016541301007387 */ /* 0x000fe80000100800 */
[----:B0-----:R-:W-:Y:S04]  /*47100*/  STL.64 [R1+0x1668], R14 ;  /* 0x0016680e01007387 */ /* 0x001fe80000100a00 */
[----:B------:R-:W-:Y:S04]  /*47110*/  STL.64 [R1+0x1660], R12 ;  /* 0x0016600c01007387 */ /* 0x000fe80000100a00 */
[----:B-1----:R-:W-:Y:S04]  /*47120*/  STL.64 [R1+0x1678], R6 ;  /* 0x0016780601007387 */ /* 0x002fe80000100a00 */
[----:B------:R0:W-:Y:S04]  /*47130*/  STL.64 [R1+0x1670], R4 ;  /* 0x0016700401007387 */ /* 0x0001e80000100a00 */
[----:B0-----:R-:W2:Y:S04]  /*47140*/  LDL.LU R4, [R1+0x720] ;  /* 0x0007200001047983 */ /* 0x001ea80000300800 */
[----:B------:R-:W-:Y:S04]  /*47150*/  STL.64 [R1+0x320], R8 ;  /* 0x0003200801007387 */ /* 0x000fe80000100a00 */
[----:B------:R-:W-:Y:S04]  /*47160*/  STL.64 [R1+0x328], R10 ;  /* 0x0003280a01007387 */ /* 0x000fe80000100a00 */
[----:B------:R-:W2:Y:S04]  /*47170*/  LDL.LU R5, [R1+0x724] ;  /* 0x0007240001057983 */ /* 0x000ea80000300800 */
[----:B------:R-:W2:Y:S04]  /*47180*/  LDL.LU R6, [R1+0x728] ;  /* 0x0007280001067983 */ /* 0x000ea80000300800 */
[----:B------:R-:W2:Y:S04]  /*47190*/  LDL.LU R7, [R1+0x72c] ;  /* 0x00072c0001077983 */ /* 0x000ea80000300800 */
[----:B------:R-:W4:Y:S04]  /*471a0*/  LDL.LU R20, [R1+0x163c] ;  /* 0x00163c0001147983 */ /* 0x000f280000300800 */
[----:B------:R-:W2:Y:S01]  /*471b0*/  LDL.LU R12, [R1+0x730] ;  /* 0x00073000010c7983 */ /* 0x000ea20000300800 */
[----:B---3--:R-:W-:-:S03]  /*471c0*/  IMAD.MOV.U32 R28, RZ, RZ, R26 ;  /* 0x000000ffff1c7224 */ /* 0x008fc600078e001a */
[----:B------:R-:W3:Y:S01]  /*471d0*/  LDL.LU R13, [R1+0x734] ;  /* 0x00073400010d7983 */ /* 0x000ee20000300800 */
[----:B------:R-:W-:-:S03]  /*471e0*/  IMAD.MOV.U32 R18, RZ, RZ, R24 ;  /* 0x000000ffff127224 */ /* 0x000fc600078e0018 */
[----:B------:R-:W3:Y:S01]  /*471f0*/  LDL.LU R14, [R1+0x738] ;  /* 0x00073800010e7983 */ /* 0x000ee20000300800 */
[----:B------:R-:W-:-:S03]  /*47200*/  IMAD.MOV.U32 R19, RZ, RZ, R25 ;  /* 0x000000ffff137224 */ /* 0x000fc600078e0019 */
[----:B------:R-:W3:Y:S04]  /*47210*/  LDL.LU R15, [R1+0x73c] ;  /* 0x00073c00010f7983 */ /* 0x000ee80000300800 */
[----:B------:R0:W-:Y:S04]  /*47220*/  STL [R1+0x33c], R27 ;  /* 0x00033c1b01007387 */ /* 0x0001e80000100800 */
[----:B------:R-:W1:Y:S04]  /*47230*/  LDS.128 R8, [R3] ;  /* 0x0000000003087984 */ /* 0x000e680000000c00 */
[----:B------:R-:W-:Y:S06]  /*47240*/  BAR.SYNC.DEFER_BLOCKING 0x0 ;  /* 0x0000000000007b1d */ /* 0x000fec0000010000 */
[----:B0-----:R-:W2:Y:S04]  /*47250*/  LDL.LU.64 R26, [R1+0x16e0] ;  /* 0x0016e000011a7983 */ /* 0x001ea80000300a00 */
[----:B------:R-:W2:Y:S04]  /*47260*/  LDL.LU.64 R24, [R1+0x16d8] ;  /* 0x0016d80001187983 */ /* 0x000ea80000300a00 */
        /* <DEDUP_REMOVED lines=14> */
[----:B------:R-:W2:Y:S01]  /*47350*/  LDL.LU.64 R24, [R1+0x1688] ;  /* 0x0016880001187983 */ /* 0x000ea20000300a00 */
[----:B----4-:R-:W-:-:S03]  /*47360*/  ISETP.GE.AND P0, PT, R20, c[0x0][0x178], PT ;  /* 0x00005e0014007a0c */ /* 0x010fc60003f06270 */
[----:B------:R-:W-:Y:S01]  /*47370*/  STS.128 [R0+0x300], R4 ;  /* 0x0003000400007388 */ /* 0x000fe20000000c00 */
[----:B-----5:R-:W-:-:S03]  /*47380*/  IADD3 R3, R2, 0x1, RZ ;  /* 0x0000000102037810 */ /* 0x020fc60007ffe0ff */
[----:B---3--:R-:W-:Y:S01]  /*47390*/  STS.128 [R0+0x380], R12 ;  /* 0x0003800c00007388 */ /* 0x008fe20000000c00 */
[----:B------:R-:W-:Y:S01]  /*473a0*/  ISETP.LT.AND P5, PT, R3, c[0x0][0x17c], !P0 ;  /* 0x00005f0003007a0c */ /* 0x000fe200047a1270 */
[----:B------:R-:W-:Y:S01]  /*473b0*/  IMAD R20, R20, c[0x0][0x194], RZ ;  /* 0x0000650014147a24 */ /* 0x000fe200078e02ff */
[C---:B------:R-:W-:Y:S01]  /*473c0*/  IADD3 R3, R2.reuse, 0x2, RZ ;  /* 0x0000000202037810 */ /* 0x040fe20007ffe0ff */
[----:B------:R-:W-:Y:S01]  /*473d0*/  IMAD R21, R2, c[0x0][0x198], RZ ;  /* 0x0000660002157a24 */ /* 0x000fe200078e02ff */
[----:B--2---:R0:W-:Y:S04]  /*473e0*/  STS.128 [R0+0x280], R24 ;  /* 0x0002801800007388 */ /* 0x0041e80000000c00 */
[----:B0-----:R-:W2:Y:S01]  /*473f0*/  LDL.LU.64 R26, [R1+0x1680] ;  /* 0x00168000011a7983 */ /* 0x001ea20000300a00 */
[----:B------:R-:W-:-:S02]  /*47400*/  ISETP.LT.AND P4, PT, R3, c[0x0][0x17c], !P0 ;  /* 0x00005f0003007a0c */ /* 0x000fc40004781270 */
[----:B------:R-:W-:Y:S01]  /*47410*/  LEA R3, P2, R20, c[0x0][0x170], 0x1 ;  /* 0x00005c0014037a11 */ /* 0x000fe200078408ff */
[----:B------:R-:W3:Y:S01]  /*47420*/  LDL.LU.64 R6, [R1+0x1678] ;  /* 0x0016780001067983 */ /* 0x000ee20000300a00 */
[C---:B------:R-:W-:Y:S02]  /*47430*/  ISETP.LT.AND P1, PT, R2.reuse, c[0x0][0x17c], !P0 ;  /* 0x00005f0002007a0c */ /* 0x040fe40004721270 */
[C---:B------:R-:W-:Y:S01]  /*47440*/  IADD3 R23, R2.reuse, 0x3, RZ ;  /* 0x0000000302177810 */ /* 0x040fe20007ffe0ff */
[----:B------:R-:W4:Y:S01]  /*47450*/  LDL.LU.64 R4, [R1+0x1670] ;  /* 0x0016700001047983 */ /* 0x000f220000300a00 */
[----:B------:R-:W-:Y:S02]  /*47460*/  IADD3 R24, R2, 0x4, RZ ;  /* 0x0000000402187810 */ /* 0x000fe40007ffe0ff */
[----:B------:R-:W-:Y:S01]  /*47470*/  LEA.HI.X.SX32 R20, R20, c[0x0][0x174], 0x1, P2 ;  /* 0x00005d0014147a11 */ /* 0x000fe200010f0eff */
[----:B------:R-:W3:Y:S04]  /*47480*/  LDL.LU.64 R14, [R1+0x1668] ;  /* 0x00166800010e7983 */ /* 0x000ee80000300a00 */
[----:B------:R-:W-:Y:S01]  /*47490*/  BAR.SYNC.DEFER_BLOCKING 0x0 ;  /* 0x0000000000007b1d */ /* 0x000fe20000010000 */
[----:B------:R-:W-:-:S02]  /*474a0*/  LEA R22, P6, R21, R3, 0x1 ;  /* 0x0000000315167211 */ /* 0x000fc400078c08ff */
[----:B------:R-:W-:Y:S02]  /*474b0*/  IADD3 R25, R21, c[0x0][0x198], RZ ;  /* 0x0000660015197a10 */ /* 0x000fe40007ffe0ff */
[----:B------:R-:W-:Y:S01]  /*474c0*/  ISETP.LT.AND P3, PT, R23, c[0x0][0x17c], !P0 ;  /* 0x00005f0017007a0c */ /* 0x000fe20004761270 */
[----:B------:R-:W3:Y:S01]  /*474d0*/  LDL.LU.64 R12, [R1+0x1660] ;  /* 0x00166000010c7983 */ /* 0x000ee20000300a00 */
[----:B------:R-:W-:Y:S02]  /*474e0*/  ISETP.LT.AND P2, PT, R24, c[0x0][0x17c], !P0 ;  /* 0x00005f0018007a0c */ /* 0x000fe40004741270 */
[----:B------:R-:W-:Y:S02]  /*474f0*/  LEA.HI.X.SX32 R23, R21, R20, 0x1, P6 ;  /* 0x0000001415177211 */ /* 0x000fe400030f0eff */
[C---:B------:R-:W-:Y:S02]  /*47500*/  LEA R24, P6, R25.reuse, R3, 0x1 ;  /* 0x0000000319187211 */ /* 0x040fe400078c08ff */
[----:B------:R-:W-:-:S02]  /*47510*/  IADD3 R21, R25, c[0x0][0x198], RZ ;  /* 0x0000660019157a10 */ /* 0x000fc40007ffe0ff */
[----:B------:R-:W-:Y:S01]  /*47520*/  LEA.HI.X.SX32 R25, R25, R20, 0x1, P6 ;  /* 0x0000001419197211 */ /* 0x000fe200030f0eff */
[----:B--2---:R0:W-:Y:S01]  /*47530*/  @P1 STG.E.U16 [R22.64], R27 ;  /* 0x0000001b16001986 */ /* 0x0041e2000c101506 */
[----:B------:R-:W-:-:S05]  /*47540*/  PRMT R26, R27, 0x7632, R26 ;  /* 0x000076321b1a7816 */ /* 0x000fca000000001a */
[----:B------:R2:W-:Y:S01]  /*47550*/  @P5 STG.E.U16 [R24.64], R26 ;  /* 0x0000001a18005986 */ /* 0x0005e2000c101506 */
[----:B0-----:R-:W-:-:S04]  /*47560*/  IADD3 R27, R2, 0x6, RZ ;  /* 0x00000006021b7810 */ /* 0x001fc80007ffe0ff */
[----:B------:R-:W-:Y:S02]  /*47570*/  ISETP.LT.AND P5, PT, R27, c[0x0][0x17c], !P0 ;  /* 0x00005f001b007a0c */ /* 0x000fe400047a1270 */
[----:B------:R-:W3:Y:S01]  /*47580*/  LDL.LU R27, [R1+0x70] ;  /* 0x00007000011b7983 */ /* 0x000ee20000300800 */
[----:B------:R-:W-:Y:S02]  /*47590*/  IADD3 R0, R2, 0x5, RZ ;  /* 0x0000000502007810 */ /* 0x000fe40007ffe0ff */
[C---:B------:R-:W-:Y:S02]  /*475a0*/  LEA R22, P6, R21.reuse, R3, 0x1 ;  /* 0x0000000315167211 */ /* 0x040fe400078c08ff */
[----:B------:R-:W-:Y:S02]  /*475b0*/  ISETP.LT.AND P1, PT, R0, c[0x0][0x17c], !P0 ;  /* 0x00005f0000007a0c */ /* 0x000fe40004721270 */
[C---:B------:R-:W-:Y:S02]  /*475c0*/  IADD3 R0, R21.reuse, c[0x0][0x198], RZ ;  /* 0x0000660015007a10 */ /* 0x040fe40007ffe0ff */
[----:B------:R-:W-:-:S02]  /*475d0*/  LEA.HI.X.SX32 R23, R21, R20, 0x1, P6 ;  /* 0x0000001415177211 */ /* 0x000fc400030f0eff */
[----:B--2---:R-:W-:Y:S02]  /*475e0*/  IADD3 R25, R2, 0x7, RZ ;  /* 0x0000000702197810 */ /* 0x004fe40007ffe0ff */
[C---:B------:R-:W-:Y:S01]  /*475f0*/  LEA R24, P6, R0.reuse, R3, 0x1 ;  /* 0x0000000300187211 */ /* 0x040fe200078c08ff */
[----:B---3--:R0:W-:Y:S01]  /*47600*/  @P4 STG.E.U16 [R22.64], R27 ;  /* 0x0000001b16004986 */ /* 0x0081e2000c101506 */
[----:B------:R-:W-:Y:S02]  /*47610*/  ISETP.LT.AND P4, PT, R25, c[0x0][0x17c], !P0 ;  /* 0x00005f0019007a0c */ /* 0x000fe40004781270 */
[----:B------:R-:W-:Y:S02]  /*47620*/  LEA.HI.X.SX32 R25, R0, R20, 0x1, P6 ;  /* 0x0000001400197211 */ /* 0x000fe400030f0eff */
[----:B------:R-:W-:Y:S02]  /*47630*/  PRMT R26, R27, 0x7632, R26 ;  /* 0x000076321b1a7816 */ /* 0x000fe4000000001a */
[----:B0-----:R-:W-:-:S03]  /*47640*/  IADD3 R27, R2, 0x8, RZ ;  /* 0x00000008021b7810 */ /* 0x001fc60007ffe0ff */
[----:B------:R0:W-:Y:S01]  /*47650*/  @P3 STG.E.U16 [R24.64], R26 ;  /* 0x0000001a18003986 */ /* 0x0001e2000c101506 */
[----:B------:R-:W-:-:S03]  /*47660*/  ISETP.LT.AND P3, PT, R27, c[0x0][0x17c], !P0 ;  /* 0x00005f001b007a0c */ /* 0x000fc60004761270 */
[----:B------:R-:W2:Y:S01]  /*47670*/  LDL.LU R27, [R1+0x1e0] ;  /* 0x0001e000011b7983 */ /* 0x000ea20000300800 */
[----:B------:R-:W-:-:S04]  /*47680*/  IADD3 R21, R0, c[0x0][0x198], RZ ;  /* 0x0000660000157a10 */ /* 0x000fc80007ffe0ff */
[CC--:B------:R-:W-:Y:S02]  /*47690*/  LEA R22, P6, R21.reuse, R3.reuse, 0x1 ;  /* 0x0000000315167211 */ /* 0x0c0fe400078c08ff */
[C---:B------:R-:W-:Y:S02]  /*476a0*/  IADD3 R0, R21.reuse, c[0x0][0x198], RZ ;  /* 0x0000660015007a10 */ /* 0x040fe40007ffe0ff */
[----:B------:R-:W-:Y:S02]  /*476b0*/  LEA.HI.X.SX32 R23, R21, R20, 0x1, P6 ;  /* 0x0000001415177211 */ /* 0x000fe400030f0eff */
[----:B0-----:R-:W-:Y:S02]  /*476c0*/  IADD3 R25, R2, 0x9, RZ ;  /* 0x0000000902197810 */ /* 0x001fe40007ffe0ff */
[----:B------:R-:W-:Y:S01]  /*476d0*/  LEA R24, P6, R0, R3, 0x1 ;  /* 0x0000000300187211 */ /* 0x000fe200078c08ff */
[----:B--2---:R0:W-:Y:S01]  /*476e0*/  @P2 STG.E.U16 [R22.64], R27 ;  /* 0x0000001b16002986 */ /* 0x0041e2000c101506 */
[----:B------:R-:W-:-:S02]  /*476f0*/  ISETP.LT.AND P2, PT, R25, c[0x0][0x17c], !P0 ;  /* 0x00005f0019007a0c */ /* 0x000fc40004741270 */
        /* <DEDUP_REMOVED lines=2657> */
[C---:B------:R-:W-:Y:S02]  /*51d10*/  LEA R24, P6, R0.reuse, R3, 0x1 ;  /* 0x0000000300187211 */ /* 0x040fe400078c08ff */
[----:B------:R-:W-:Y:S01]  /*51d20*/  IADD3 R21, R0, c[0x0][0x198], RZ ;  /* 0x0000660000157a10 */ /* 0x000fe20007ffe0ff */
        /* <DEDUP_REMOVED lines=8> */
[CC--:B------:R-:W-:Y:S02]  /*51db0*/  LEA R22, P6, R21.reuse, R3.reuse, 0x1 ;  /* 0x0000000315167211 */ /* 0x0c0fe400078c08ff */
[C---:B------:R-:W-:Y:S02]  /*51dc0*/  IADD3 R0, R21.reuse, c[0x0][0x198], RZ ;  /* 0x0000660015007a10 */ /* 0x040fe40007ffe0ff */
[----:B------:R-:W-:Y:S02]  /*51dd0*/  LEA.HI.X.SX32 R23, R21, R20, 0x1, P6 ;  /* 0x0000001415177211 */ /* 0x000fe400030f0eff */
[----:B0-----:R-:W-:Y:S02]  /*51de0*/  IADD3 R25, R2, 0x187, RZ ;  /* 0x0000018702197810 */ /* 0x001fe40007ffe0ff */
[C---:B------:R-:W-:Y:S01]  /*51df0*/  LEA R24, P6, R0.reuse, R3, 0x1 ;  /* 0x0000000300187211 */ /* 0x040fe200078c08ff */
[----:B------:R0:W-:Y:S01]  /*51e00*/  @P5 STG.E.U16 [R22.64], R16 ;  /* 0x0000001016005986 */ /* 0x0001e2000c101506 */
[----:B------:R-:W-:-:S02]  /*51e10*/  IADD3 R21, R0, c[0x0][0x198], RZ ;  /* 0x0000660000157a10 */ /* 0x000fc40007ffe0ff */
[----:B------:R-:W-:Y:S02]  /*51e20*/  ISETP.LT.AND P5, PT, R25, c[0x0][0x17c], !P0 ;  /* 0x00005f0019007a0c */ /* 0x000fe400047a1270 */
[-C--:B------:R-:W-:Y:S02]  /*51e30*/  LEA.HI.X.SX32 R25, R0, R20.reuse, 0x1, P6 ;  /* 0x0000001400197211 */ /* 0x080fe400030f0eff */
[C---:B------:R-:W-:Y:S02]  /*51e40*/  IADD3 R0, R21.reuse, c[0x0][0x198], RZ ;  /* 0x0000660015007a10 */ /* 0x040fe40007ffe0ff */
[----:B0-----:R-:W-:Y:S02]  /*51e50*/  PRMT R16, R16, 0x7632, R16 ;  /* 0x0000763210107816 */ /* 0x001fe40000000010 */
[C---:B------:R-:W-:Y:S02]  /*51e60*/  LEA R22, P6, R21.reuse, R3, 0x1 ;  /* 0x0000000315167211 */ /* 0x040fe400078c08ff */
[----:B------:R-:W-:Y:S01]  /*51e70*/  IADD3 R26, R2, 0x188, RZ ;  /* 0x00000188021a7810 */ /* 0x000fe20007ffe0ff */
[----:B------:R0:W-:Y:S01]  /*51e80*/  @P4 STG.E.U16 [R24.64], R16 ;  /* 0x0000001018004986 */ /* 0x0001e2000c101506 */
[----:B------:R-:W-:-:S02]  /*51e90*/  LEA.HI.X.SX32 R23, R21, R20, 0x1, P6 ;  /* 0x0000001415177211 */ /* 0x000fc400030f0eff */
[----:B------:R-:W-:Y:S02]  /*51ea0*/  ISETP.LT.AND P4, PT, R26, c[0x0][0x17c], !P0 ;  /* 0x00005f001a007a0c */ /* 0x000fe40004781270 */
[----:B------:R-:W3:Y:S04]  /*51eb0*/  LDL.LU R26, [R1+0x320] ;  /* 0x00032000011a7983 */ /* 0x000ee80000300800 */
[----:B----4-:R4:W-:Y:S01]  /*51ec0*/  @P3 STG.E.U16 [R22.64], R4 ;  /* 0x0000000416003986 */ /* 0x0109e2000c101506 */
[C---:B0-----:R-:W-:Y:S02]  /*51ed0*/  LEA R24, P6, R0.reuse, R3, 0x1 ;  /* 0x0000000300187211 */ /* 0x041fe400078c08ff */
[C---:B------:R-:W-:Y:S02]  /*51ee0*/  IADD3 R16, R0.reuse, c[0x0][0x198], RZ ;  /* 0x0000660000107a10 */ /* 0x040fe40007ffe0ff */
[----:B------:R-:W-:-:S02]  /*51ef0*/  LEA.HI.X.SX32 R25, R0, R20, 0x1, P6 ;  /* 0x0000001400197211 */ /* 0x000fc400030f0eff */
[----:B------:R-:W-:Y:S02]  /*51f00*/  IADD3 R0, R16, c[0x0][0x198], RZ ;  /* 0x0000660010007a10 */ /* 0x000fe40007ffe0ff */
[----:B----4-:R-:W-:Y:S02]  /*51f10*/  PRMT R4, R4, 0x7632, R4 ;  /* 0x0000763204047816 */ /* 0x010fe40000000004 */
[----:B------:R-:W-:-:S03]  /*51f20*/  LEA R22, P6, R16, R3, 0x1 ;  /* 0x0000000310167211 */ /* 0x000fc600078c08ff */
[----:B------:R0:W-:Y:S01]  /*51f30*/  @P2 STG.E.U16 [R24.64], R4 ;  /* 0x0000000418002986 */ /* 0x0001e2000c101506 */
[----:B------:R-:W-:-:S05]  /*51f40*/  LEA.HI.X.SX32 R23, R16, R20, 0x1, P6 ;  /* 0x0000001410177211 */ /* 0x000fca00030f0eff */
[----:B-1----:R1:W-:Y:S01]  /*51f50*/  @P1 STG.E.U16 [R22.64], R8 ;  /* 0x0000000816001986 */ /* 0x0023e2000c101506 */
[CC--:B0-----:R-:W-:Y:S02]  /*51f60*/  LEA R24, P6, R0.reuse, R3.reuse, 0x1 ;  /* 0x0000000300187211 */ /* 0x0c1fe400078c08ff */
[C---:B------:R-:W-:Y:S02]  /*51f70*/  IADD3 R4, R0.reuse, c[0x0][0x198], RZ ;  /* 0x0000660000047a10 */ /* 0x040fe40007ffe0ff */
[----:B------:R-:W-:Y:S02]  /*51f80*/  LEA.HI.X.SX32 R25, R0, R20, 0x1, P6 ;  /* 0x0000001400197211 */ /* 0x000fe400030f0eff */
[----:B-1----:R-:W-:Y:S02]  /*51f90*/  PRMT R8, R8, 0x7632, R8 ;  /* 0x0000763208087816 */ /* 0x002fe40000000008 */
[----:B------:R-:W-:-:S03]  /*51fa0*/  LEA R22, P6, R4, R3, 0x1 ;  /* 0x0000000304167211 */ /* 0x000fc600078c08ff */
[----:B------:R0:W-:Y:S01]  /*51fb0*/  @P5 STG.E.U16 [R24.64], R8 ;  /* 0x0000000818005986 */ /* 0x0001e2000c101506 */
[----:B------:R-:W-:Y:S02]  /*51fc0*/  LEA.HI.X.SX32 R23, R4, R20, 0x1, P6 ;  /* 0x0000001404177211 */ /* 0x000fe400030f0eff */
[----:B0-----:R-:W-:-:S03]  /*51fd0*/  IADD3 R8, R2, 0x18d, RZ ;  /* 0x0000018d02087810 */ /* 0x001fc60007ffe0ff */
[----:B--2---:R0:W-:Y:S01]  /*51fe0*/  @P4 STG.E.U16 [R22.64], R27 ;  /* 0x0000001b16004986 */ /* 0x0041e2000c101506 */
[----:B------:R-:W-:Y:S02]  /*51ff0*/  ISETP.LT.AND P4, PT, R8, c[0x0][0x17c], !P0 ;  /* 0x00005f0008007a0c */ /* 0x000fe40004781270 */
[----:B------:R-:W-:Y:S02]  /*52000*/  PRMT R8, R27, 0x7632, R8 ;  /* 0x000076321b087816 */ /* 0x000fe40000000008 */
[----:B0-----:R-:W2:Y:S01]  /*52010*/  LDL.LU R27, [R1+0x314] ;  /* 0x00031400011b7983 */ /* 0x001ea20000300800 */
[----:B------:R-:W-:Y:S02]  /*52020*/  IADD3 R21, R2, 0x189, RZ ;  /* 0x0000018902157810 */ /* 0x000fe40007ffe0ff */
[----:B------:R-:W-:Y:S02]  /*52030*/  IADD3 R0, R4, c[0x0][0x198], RZ ;  /* 0x0000660004007a10 */ /* 0x000fe40007ffe0ff */
[----:B------:R-:W-:-:S02]  /*52040*/  ISETP.LT.AND P3, PT, R21, c[0x0][0x17c], !P0 ;  /* 0x00005f0015007a0c */ /* 0x000fc40004761270 */
[----:B------:R-:W-:Y:S02]  /*52050*/  IADD3 R21, R2, 0x18a, RZ ;  /* 0x0000018a02157810 */ /* 0x000fe40007ffe0ff */
[C---:B------:R-:W-:Y:S02]  /*52060*/  LEA R24, P6, R0.reuse, R3, 0x1 ;  /* 0x0000000300187211 */ /* 0x040fe400078c08ff */
[----:B------:R-:W-:Y:S02]  /*52070*/  ISETP.LT.AND P2, PT, R21, c[0x0][0x17c], !P0 ;  /* 0x00005f0015007a0c */ /* 0x000fe40004741270 */
[----:B------:R-:W-:Y:S02]  /*52080*/  IADD3 R4, R0, c[0x0][0x198], RZ ;  /* 0x0000660000047a10 */ /* 0x000fe40007ffe0ff */
[----:B------:R-:W-:Y:S02]  /*52090*/  IADD3 R16, R2, 0x18b, RZ ;  /* 0x0000018b02107810 */ /* 0x000fe40007ffe0ff */
[----:B------:R-:W-:-:S02]  /*520a0*/  LEA.HI.X.SX32 R25, R0, R20, 0x1, P6 ;  /* 0x0000001400197211 */ /* 0x000fc400030f0eff */
[----:B------:R-:W-:Y:S02]  /*520b0*/  LEA R22, P6, R4, R3, 0x1 ;  /* 0x0000000304167211 */ /* 0x000fe400078c08ff */
[----:B------:R-:W-:Y:S02]  /*520c0*/  ISETP.LT.AND P1, PT, R16, c[0x0][0x17c], !P0 ;  /* 0x00005f0010007a0c */ /* 0x000fe40004721270 */
[----:B------:R-:W-:Y:S02]  /*520d0*/  IADD3 R0, R4, c[0x0][0x198], RZ ;  /* 0x0000660004007a10 */ /* 0x000fe40007ffe0ff */
[----:B------:R-:W-:Y:S01]  /*520e0*/  IADD3 R16, R2, 0x18c, RZ ;  /* 0x0000018c02107810 */ /* 0x000fe20007ffe0ff */
[----:B------:R0:W-:Y:S01]  /*520f0*/  @P3 STG.E.U16 [R24.64], R8 ;  /* 0x0000000818003986 */ /* 0x0001e2000c101506 */
[----:B------:R-:W-:Y:S02]  /*52100*/  LEA.HI.X.SX32 R23, R4, R20, 0x1, P6 ;  /* 0x0000001404177211 */ /* 0x000fe400030f0eff */
[----:B------:R-:W-:-:S02]  /*52110*/  ISETP.LT.AND P5, PT, R16, c[0x0][0x17c], !P0 ;  /* 0x00005f0010007a0c */ /* 0x000fc400047a1270 */
[----:B------:R-:W-:Y:S01]  /*52120*/  IADD3 R4, R0, c[0x0][0x198], RZ ;  /* 0x0000660000047a10 */ /* 0x000fe20007ffe0ff */
[----:B------:R1:W-:Y:S01]  /*52130*/  @P2 STG.E.U16 [R22.64], R12 ;  /* 0x0000000c16002986 */ /* 0x0003e2000c101506 */
[----:B0-----:R-:W-:Y:S02]  /*52140*/  IADD3 R8, R2, 0x18f, RZ ;  /* 0x0000018f02087810 */ /* 0x001fe40007ffe0ff */
[----:B------:R-:W-:Y:S02]  /*52150*/  LEA R24, P6, R0, R3, 0x1 ;  /* 0x0000000300187211 */ /* 0x000fe400078c08ff */
[----:B------:R-:W-:Y:S02]  /*52160*/  ISETP.LT.AND P2, PT, R8, c[0x0][0x17c], !P0 ;  /* 0x00005f0008007a0c */ /* 0x000fe40004741270 */
[----:B------:R-:W-:Y:S02]  /*52170*/  LEA.HI.X.SX32 R25, R0, R20, 0x1, P6 ;  /* 0x0000001400197211 */ /* 0x000fe400030f0eff */
[----:B------:R-:W-:-:S02]  /*52180*/  PRMT R8, R12, 0x7632, R8 ;  /* 0x000076320c087816 */ /* 0x000fc40000000008 */
[C---:B-1----:R-:W-:Y:S02]  /*52190*/  LEA R22, P6, R4.reuse, R3, 0x1 ;  /* 0x0000000304167211 */ /* 0x042fe400078c08ff */
[----:B------:R-:W-:Y:S02]  /*521a0*/  IADD3 R0, R4, c[0x0][0x198], RZ ;  /* 0x0000660004007a10 */ /* 0x000fe40007ffe0ff */
[----:B------:R-:W-:Y:S01]  /*521b0*/  IADD3 R16, R2, 0x18e, RZ ;  /* 0x0000018e02107810 */ /* 0x000fe20007ffe0ff */
[----:B------:R0:W-:Y:S01]  /*521c0*/  @P1 STG.E.U16 [R24.64], R8 ;  /* 0x0000000818001986 */ /* 0x0001e2000c101506 */
[----:B------:R-:W-:Y:S02]  /*521d0*/  LEA.HI.X.SX32 R23, R4, R20, 0x1, P6 ;  /* 0x0000001404177211 */ /* 0x000fe400030f0eff */
[----:B------:R-:W-:Y:S02]  /*521e0*/  ISETP.LT.AND P3, PT, R16, c[0x0][0x17c], !P0 ;  /* 0x00005f0010007a0c */ /* 0x000fe40004761270 */
[----:B------:R-:W-:Y:S01]  /*521f0*/  IADD3 R4, R0, c[0x0][0x198], RZ ;  /* 0x0000660000047a10 */ /* 0x000fe20007ffe0ff */
[----:B---3--:R1:W-:Y:S01]  /*52200*/  @P5 STG.E.U16 [R22.64], R26 ;  /* 0x0000001a16005986 */ /* 0x0083e2000c101506 */
[----:B0-----:R-:W-:-:S02]  /*52210*/  IADD3 R8, R2, 0x191, RZ ;  /* 0x0000019102087810 */ /* 0x001fc40007ffe0ff */
[-C--:B------:R-:W-:Y:S02]  /*52220*/  LEA R24, P6, R0, R3.reuse, 0x1 ;  /* 0x0000000300187211 */ /* 0x080fe400078c08ff */
[----:B------:R-:W-:Y:S02]  /*52230*/  ISETP.LT.AND P5, PT, R8, c[0x0][0x17c], !P0 ;  /* 0x00005f0008007a0c */ /* 0x000fe400047a1270 */
[----:B------:R-:W-:Y:S02]  /*52240*/  LEA.HI.X.SX32 R25, R0, R20, 0x1, P6 ;  /* 0x0000001400197211 */ /* 0x000fe400030f0eff */
[----:B------:R-:W-:Y:S02]  /*52250*/  PRMT R8, R26, 0x7632, R8 ;  /* 0x000076321a087816 */ /* 0x000fe40000000008 */
[C---:B-1----:R-:W-:Y:S02]  /*52260*/  LEA R22, P6, R4.reuse, R3, 0x1 ;  /* 0x0000000304167211 */ /* 0x042fe400078c08ff */
[----:B------:R-:W-:-:S02]  /*52270*/  IADD3 R0, R4, c[0x0][0x198], RZ ;  /* 0x0000660004007a10 */ /* 0x000fc40007ffe0ff */
[----:B------:R-:W-:Y:S01]  /*52280*/  IADD3 R12, R2, 0x190, RZ ;  /* 0x00000190020c7810 */ /* 0x000fe20007ffe0ff */
[----:B------:R0:W-:Y:S01]  /*52290*/  @P4 STG.E.U16 [R24.64], R8 ;  /* 0x0000000818004986 */ /* 0x0001e2000c101506 */
[----:B------:R-:W-:Y:S02]  /*522a0*/  LEA.HI.X.SX32 R23, R4, R20, 0x1, P6 ;  /* 0x0000001404177211 */ /* 0x000fe400030f0eff */
[----:B------:R-:W-:Y:S02]  /*522b0*/  ISETP.LT.AND P1, PT, R12, c[0x0][0x17c], !P0 ;  /* 0x00005f000c007a0c */ /* 0x000fe40004721270 */
[----:B------:R-:W-:Y:S01]  /*522c0*/  IADD3 R4, R0, c[0x0][0x198], RZ ;  /* 0x0000660000047a10 */ /* 0x000fe20007ffe0ff */
[----:B------:R1:W-:Y:S01]  /*522d0*/  @P3 STG.E.U16 [R22.64], R18 ;  /* 0x0000001216003986 */ /* 0x0003e2000c101506 */
[----:B0-----:R-:W-:Y:S02]  /*522e0*/  IADD3 R8, R2, 0x193, RZ ;  /* 0x0000019302087810 */ /* 0x001fe40007ffe0ff */
[----:B------:R-:W-:-:S02]  /*522f0*/  LEA R24, P6, R0, R3, 0x1 ;  /* 0x0000000300187211 */ /* 0x000fc400078c08ff */
[----:B------:R-:W-:Y:S02]  /*52300*/  ISETP.LT.AND P3, PT, R8, c[0x0][0x17c], !P0 ;  /* 0x00005f0008007a0c */ /* 0x000fe40004761270 */
[-C--:B------:R-:W-:Y:S02]  /*52310*/  LEA.HI.X.SX32 R25, R0, R20.reuse, 0x1, P6 ;  /* 0x0000001400197211 */ /* 0x080fe400030f0eff */
[----:B------:R-:W-:Y:S02]  /*52320*/  PRMT R8, R18, 0x7632, R8 ;  /* 0x0000763212087816 */ /* 0x000fe40000000008 */
[C---:B-1----:R-:W-:Y:S01]  /*52330*/  LEA R22, P6, R4.reuse, R3, 0x1 ;  /* 0x0000000304167211 */ /* 0x042fe200078c08ff */
[----:B------:R-:W3:Y:S03]  /*52340*/  LDL.LU R18, [R1+0x1658] ;  /* 0x0016580001127983 */ /* 0x000ee60000300800 */
[----:B------:R-:W-:Y:S01]  /*52350*/  LEA.HI.X.SX32 R23, R4, R20, 0x1, P6 ;  /* 0x0000001404177211 */ /* 0x000fe200030f0eff */
[----:B------:R0:W-:Y:S02]  /*52360*/  @P2 STG.E.U16 [R24.64], R8 ;  /* 0x0000000818002986 */ /* 0x0001e4000c101506 */
[----:B0-----:R-:W-:-:S02]  /*52370*/  IADD3 R8, R2, 0x195, RZ ;  /* 0x0000019502087810 */ /* 0x001fc40007ffe0ff */
[----:B--2---:R0:W-:Y:S02]  /*52380*/  @P1 STG.E.U16 [R22.64], R27 ;  /* 0x0000001b16001986 */ /* 0x0041e4000c101506 */
[----:B------:R-:W-:Y:S02]  /*52390*/  ISETP.LT.AND P1, PT, R8, c[0x0][0x17c], !P0 ;  /* 0x00005f0008007a0c */ /* 0x000fe40004721270 */
[----:B------:R-:W-:Y:S02]  /*523a0*/  PRMT R8, R27, 0x7632, R8 ;  /* 0x000076321b087816 */ /* 0x000fe40000000008 */
[----:B0-----:R-:W2:Y:S01]  /*523b0*/  LDL.LU R27, [R1+0x304] ;  /* 0x00030400011b7983 */ /* 0x001ea20000300800 */
[----:B------:R-:W-:Y:S02]  /*523c0*/  IADD3 R0, R4, c[0x0][0x198], RZ ;  /* 0x0000660004007a10 */ /* 0x000fe40007ffe0ff */
[----:B------:R-:W-:Y:S01]  /*523d0*/  IADD3 R12, R2, 0x192, RZ ;  /* 0x00000192020c7810 */ /* 0x000fe20007ffe0ff */
[----:B------:R-:W4:Y:S01]  /*523e0*/  LDL.LU R26, [R1+0x324] ;  /* 0x00032400011a7983 */ /* 0x000f220000300800 */
[----:B------:R-:W-:-:S02]  /*523f0*/  LEA R24, P6, R0, R3, 0x1 ;  /* 0x0000000300187211 */ /* 0x000fc400078c08ff */
[----:B------:R-:W-:Y:S02]  /*52400*/  ISETP.LT.AND P4, PT, R12, c[0x0][0x17c], !P0 ;  /* 0x00005f000c007a0c */ /* 0x000fe40004781270 */
[C---:B------:R-:W-:Y:S02]  /*52410*/  IADD3 R4, R0.reuse, c[0x0][0x198], RZ ;  /* 0x0000660000047a10 */ /* 0x040fe40007ffe0ff */
[-C--:B------:R-:W-:Y:S02]  /*52420*/  LEA.HI.X.SX32 R25, R0, R20.reuse, 0x1, P6 ;  /* 0x0000001400197211 */ /* 0x080fe400030f0eff */
[C---:B------:R-:W-:Y:S02]  /*52430*/  LEA R22, P6, R4.reuse, R3, 0x1 ;  /* 0x0000000304167211 */ /* 0x040fe400078c08ff */
[----:B------:R-:W-:Y:S02]  /*52440*/  IADD3 R0, R4, c[0x0][0x198], RZ ;  /* 0x0000660004007a10 */ /* 0x000fe40007ffe0ff */
[----:B------:R-:W-:Y:S01]  /*52450*/  IADD3 R12, R2, 0x194, RZ ;  /* 0x00000194020c7810 */ /* 0x000fe20007ffe0ff */
[----:B------:R0:W-:Y:S01]  /*52460*/  @P5 STG.E.U16 [R24.64], R8 ;  /* 0x0000000818005986 */ /* 0x0001e2000c101506 */
[----:B------:R-:W-:-:S02]  /*52470*/  LEA.HI.X.SX32 R23, R4, R20, 0x1, P6 ;  /* 0x0000001404177211 */ /* 0x000fc400030f0eff */
[----:B------:R-:W-:Y:S02]  /*52480*/  ISETP.LT.AND P2, PT, R12, c[0x0][0x17c], !P0 ;  /* 0x00005f000c007a0c */ /* 0x000fe40004741270 */
[C---:B------:R-:W-:Y:S01]  /*52490*/  IADD3 R4, R0.reuse, c[0x0][0x198], RZ ;  /* 0x0000660000047a10 */ /* 0x040fe20007ffe0ff */
[----:B------:R1:W-:Y:S01]  /*524a0*/  @P4 STG.E.U16 [R22.64], R17 ;  /* 0x0000001116004986 */ /* 0x0003e2000c101506 */
[----:B0-----:R-:W-:Y:S02]  /*524b0*/  LEA R24, P6, R0, R3, 0x1 ;  /* 0x0000000300187211 */ /* 0x001fe400078c08ff */
[----:B------:R-:W-:Y:S02]  /*524c0*/  IADD3 R8, R2, 0x197, RZ ;  /* 0x0000019702087810 */ /* 0x000fe40007ffe0ff */
[----:B------:R-:W-:Y:S02]  /*524d0*/  LEA.HI.X.SX32 R25, R0, R20, 0x1, P6 ;  /* 0x0000001400197211 */ /* 0x000fe400030f0eff */
[----:B------:R-:W-:-:S02]  /*524e0*/  ISETP.LT.AND P4, PT, R8, c[0x0][0x17c], !P0 ;  /* 0x00005f0008007a0c */ /* 0x000fc40004781270 */
[C---:B------:R-:W-:Y:S02]  /*524f0*/  LEA R16, P6, R4.reuse, R3, 0x1 ;  /* 0x0000000304107211 */ /* 0x040fe400078c08ff */
[----:B------:R-:W-:Y:S02]  /*52500*/  PRMT R8, R17, 0x7632, R8 ;  /* 0x0000763211087816 */ /* 0x000fe40000000008 */
[----:B------:R-:W-:Y:S02]  /*52510*/  IADD3 R0, R4, c[0x0][0x198], RZ ;  /* 0x0000660004007a10 */ /* 0x000fe40007ffe0ff */
[----:B------:R-:W-:Y:S02]  /*52520*/  IADD3 R12, R2, 0x196, RZ ;  /* 0x00000196020c7810 */ /* 0x000fe40007ffe0ff */
[----:B-1----:R-:W-:Y:S01]  /*52530*/  LEA.HI.X.SX32 R17, R4, R20, 0x1, P6 ;  /* 0x0000001404117211 */ /* 0x002fe200030f0eff */
[----:B------:R0:W-:Y:S01]  /*52540*/  @P3 STG.E.U16 [R24.64], R8 ;  /* 0x0000000818003986 */ /* 0x0001e2000c101506 */
[----:B------:R-:W-:-:S02]  /*52550*/  IADD3 R4, R2, 0x199, RZ ;  /* 0x0000019902047810 */ /* 0x000fc40007ffe0ff */
[----:B------:R-:W-:Y:S02]  /*52560*/  LEA R22, P6, R0, R3, 0x1 ;  /* 0x0000000300167211 */ /* 0x000fe400078c08ff */
[----:B------:R-:W-:Y:S01]  /*52570*/  ISETP.LT.AND P5, PT, R12, c[0x0][0x17c], !P0 ;  /* 0x00005f000c007a0c */ /* 0x000fe200047a1270 */
[----:B------:R1:W-:Y:S01]  /*52580*/  @P2 STG.E.U16 [R16.64], R5 ;  /* 0x0000000510002986 */ /* 0x0003e2000c101506 */
[----:B------:R-:W-:Y:S02]  /*52590*/  IADD3 R12, R2, 0x198, RZ ;  /* 0x00000198020c7810 */ /* 0x000fe40007ffe0ff */
[----:B------:R-:W-:Y:S02]  /*525a0*/  ISETP.LT.AND P2, PT, R4, c[0x0][0x17c], !P0 ;  /* 0x00005f0004007a0c */ /* 0x000fe40004741270 */
[C---:B0-----:R-:W-:Y:S02]  /*525b0*/  IADD3 R8, R0.reuse, c[0x0][0x198], RZ ;  /* 0x0000660000087a10 */ /* 0x041fe40007ffe0ff */
[----:B------:R-:W-:-:S02]  /*525c0*/  LEA.HI.X.SX32 R23, R0, R20, 0x1, P6 ;  /* 0x0000001400177211 */ /* 0x000fc400030f0eff */
[----:B------:R-:W-:Y:S02]  /*525d0*/  LEA R4, P6, R8, R3, 0x1 ;  /* 0x0000000308047211 */ /* 0x000fe400078c08ff */
[----:B------:R-:W-:Y:S02]  /*525e0*/  ISETP.LT.AND P3, PT, R12, c[0x0][0x17c], !P0 ;  /* 0x00005f000c007a0c */ /* 0x000fe40004761270 */
[----:B------:R-:W-:Y:S02]  /*525f0*/  PRMT R12, R5, 0x7632, R12 ;  /* 0x00007632050c7816 */ /* 0x000fe4000000000c */
[----:B-1----:R-:W-:Y:S02]  /*52600*/  IADD3 R16, R2, 0x19a, RZ ;  /* 0x0000019a02107810 */ /* 0x002fe40007ffe0ff */
[C---:B------:R-:W-:Y:S02]  /*52610*/  LEA.HI.X.SX32 R5, R8.reuse, R20, 0x1, P6 ;  /* 0x0000001408057211 */ /* 0x040fe400030f0eff */
[----:B------:R-:W-:Y:S01]  /*52620*/  IADD3 R0, R8, c[0x0][0x198], RZ ;  /* 0x0000660008007a10 */ /* 0x000fe20007ffe0ff */
[----:B------:R-:W-:Y:S01]  /*52630*/  @P1 STG.E.U16 [R22.64], R12 ;  /* 0x0000000c16001986 */ /* 0x000fe2000c101506 */
[----:B------:R-:W-:-:S02]  /*52640*/  ISETP.LT.AND P1, PT, R16, c[0x0][0x17c], !P0 ;  /* 0x00005f0010007a0c */ /* 0x000fc40004721270 */
[C---:B------:R-:W-:Y:S01]  /*52650*/  LEA R16, P6, R0.reuse, R3, 0x1 ;  /* 0x0000000300107211 */ /* 0x040fe200078c08ff */
[----:B------:R0:W-:Y:S03]  /*52660*/  @P5 STG.E.U16 [R4.64], R9 ;  /* 0x0000000904005986 */ /* 0x0001e6000c101506 */
[C---:B------:R-:W-:Y:S02]  /*52670*/  LEA.HI.X.SX32 R17, R0.reuse, R20, 0x1, P6 ;  /* 0x0000001400117211 */ /* 0x040fe400030f0eff */
[----:B0-----:R-:W-:-:S04]  /*52680*/  IADD3 R5, R0, c[0x0][0x198], RZ ;  /* 0x0000660000057a10 */ /* 0x001fc80007ffe0ff */
[----:B------:R-:W-:Y:S02]  /*52690*/  LEA R4, P6, R5, R3, 0x1 ;  /* 0x0000000305047211 */ /* 0x000fe400078c08ff */
[----:B------:R-:W-:Y:S02]  /*526a0*/  PRMT R9, R9, 0x7632, R9 ;  /* 0x0000763209097816 */ /* 0x000fe40000000009 */
[C---:B------:R-:W-:Y:S02]  /*526b0*/  IADD3 R0, R5.reuse, c[0x0][0x198], RZ ;  /* 0x0000660005007a10 */ /* 0x040fe40007ffe0ff */
[----:B------:R-:W-:Y:S01]  /*526c0*/  LEA.HI.X.SX32 R5, R5, R20, 0x1, P6 ;  /* 0x0000001405057211 */ /* 0x000fe200030f0eff */
[----:B------:R-:W-:Y:S04]  /*526d0*/  @P4 STG.E.U16 [R16.64], R9 ;  /* 0x0000000910004986 */ /* 0x000fe8000c101506 */
[----:B--2---:R0:W-:Y:S01]  /*526e0*/  @P3 STG.E.U16 [R4.64], R27 ;  /* 0x0000001b04003986 */ /* 0x0041e2000c101506 */
[----:B------:R-:W-:-:S03]  /*526f0*/  PRMT R12, R27, 0x7632, R12 ;  /* 0x000076321b0c7816 */ /* 0x000fc6000000000c */
[----:B0-----:R-:W2:Y:S01]  /*52700*/  LDL.LU R27, [R1+0x318] ;  /* 0x00031800011b7983 */ /* 0x001ea20000300800 */
[----:B------:R-:W-:-:S04]  /*52710*/  IADD3 R8, R2, 0x19b, RZ ;  /* 0x0000019b02087810 */ /* 0x000fc80007ffe0ff */
[----:B------:R-:W-:Y:S02]  /*52720*/  ISETP.LT.AND P5, PT, R8, c[0x0][0x17c], !P0 ;  /* 0x00005f0008007a0c */ /* 0x000fe400047a1270 */
[C---:B------:R-:W-:Y:S02]  /*52730*/  IADD3 R8, R2.reuse, 0x19c, RZ ;  /* 0x0000019c02087810 */ /* 0x040fe40007ffe0ff */
[----:B------:R-:W-:Y:S02]  /*52740*/  IADD3 R9, R2, 0x19d, RZ ;  /* 0x0000019d02097810 */ /* 0x000fe40007ffe0ff */
[----:B------:R-:W-:Y:S02]  /*52750*/  ISETP.LT.AND P4, PT, R8, c[0x0][0x17c], !P0 ;  /* 0x00005f0008007a0c */ /* 0x000fe40004781270 */
[C---:B------:R-:W-:Y:S02]  /*52760*/  LEA R8, P6, R0.reuse, R3, 0x1 ;  /* 0x0000000300087211 */ /* 0x040fe400078c08ff */
[----:B------:R-:W-:-:S02]  /*52770*/  IADD3 R5, R0, c[0x0][0x198], RZ ;  /* 0x0000660000057a10 */ /* 0x000fc40007ffe0ff */
[----:B------:R-:W-:Y:S02]  /*52780*/  ISETP.LT.AND P3, PT, R9, c[0x0][0x17c], !P0 ;  /* 0x00005f0009007a0c */ /* 0x000fe40004761270 */
[-C--:B------:R-:W-:Y:S02]  /*52790*/  LEA.HI.X.SX32 R9, R0, R20.reuse, 0x1, P6 ;  /* 0x0000001400097211 */ /* 0x080fe400030f0eff */
[C---:B------:R-:W-:Y:S02]  /*527a0*/  LEA R4, P6, R5.reuse, R3, 0x1 ;  /* 0x0000000305047211 */ /* 0x040fe400078c08ff */
[C---:B------:R-:W-:Y:S02]  /*527b0*/  IADD3 R0, R5.reuse, c[0x0][0x198], RZ ;  /* 0x0000660005007a10 */ /* 0x040fe40007ffe0ff */
[----:B------:R-:W-:Y:S01]  /*527c0*/  LEA.HI.X.SX32 R5, R5, R20, 0x1, P6 ;  /* 0x0000001405057211 */ /* 0x000fe200030f0eff */
[----:B------:R0:W-:Y:S04]  /*527d0*/  @P2 STG.E.U16 [R8.64], R12 ;  /* 0x0000000c08002986 */ /* 0x0001e8000c101506 */
[----:B------:R1:W-:Y:S01]  /*527e0*/  @P1 STG.E.U16 [R4.64], R13 ;  /* 0x0000000d04001986 */ /* 0x0003e2000c101506 */
[----:B0-----:R-:W-:-:S02]  /*527f0*/  IADD3 R9, R2, 0x19f, RZ ;  /* 0x0000019f02097810 */ /* 0x001fc40007ffe0ff */
[CC--:B------:R-:W-:Y:S02]  /*52800*/  LEA R8, P6, R0.reuse, R3.reuse, 0x1 ;  /* 0x0000000300087211 */ /* 0x0c0fe400078c08ff */
[C---:B-1----:R-:W-:Y:S02]  /*52810*/  IADD3 R5, R0.reuse, c[0x0][0x198], RZ ;  /* 0x0000660000057a10 */ /* 0x042fe40007ffe0ff */
[----:B------:R-:W-:Y:S02]  /*52820*/  ISETP.LT.AND P1, PT, R9, c[0x0][0x17c], !P0 ;  /* 0x00005f0009007a0c */ /* 0x000fe40004721270 */
[----:B------:R-:W-:Y:S02]  /*52830*/  LEA.HI.X.SX32 R9, R0, R20, 0x1, P6 ;  /* 0x0000001400097211 */ /* 0x000fe400030f0eff */
[----:B------:R-:W-:Y:S02]  /*52840*/  LEA R4, P6, R5, R3, 0x1 ;  /* 0x0000000305047211 */ /* 0x000fe400078c08ff */
[----:B------:R-:W-:-:S02]  /*52850*/  PRMT R13, R13, 0x7632, R13 ;  /* 0x000076320d0d7816 */ /* 0x000fc4000000000d */
[C---:B------:R-:W-:Y:S02]  /*52860*/  IADD3 R0, R5.reuse, c[0x0][0x198], RZ ;  /* 0x0000660005007a10 */ /* 0x040fe40007ffe0ff */
[----:B------:R-:W-:Y:S01]  /*52870*/  LEA.HI.X.SX32 R5, R5, R20, 0x1, P6 ;  /* 0x0000001405057211 */ /* 0x000fe200030f0eff */
[----:B------:R0:W-:Y:S01]  /*52880*/  @P5 STG.E.U16 [R8.64], R13 ;  /* 0x0000000d08005986 */ /* 0x0001e2000c101506 */
[----:B------:R-:W-:-:S03]  /*52890*/  IADD3 R16, R2, 0x19e, RZ ;  /* 0x0000019e02107810 */ /* 0x000fc60007ffe0ff */
[----:B----4-:R1:W-:Y:S01]  /*528a0*/  @P4 STG.E.U16 [R4.64], R26 ;  /* 0x0000001a04004986 */ /* 0x0103e2000c101506 */
[----:B------:R-:W-:Y:S02]  /*528b0*/  ISETP.LT.AND P2, PT, R16, c[0x0][0x17c], !P0 ;  /* 0x00005f0010007a0c */ /* 0x000fe40004741270 */
[C---:B------:R-:W-:Y:S02]  /*528c0*/  IADD3 R12, R2.reuse, 0x1a0, RZ ;  /* 0x000001a0020c7810 */ /* 0x040fe40007ffe0ff */
[----:B0-----:R-:W-:Y:S02]  /*528d0*/  IADD3 R9, R2, 0x1a1, RZ ;  /* 0x000001a102097810 */ /* 0x001fe40007ffe0ff */
[C---:B------:R-:W-:Y:S02]  /*528e0*/  LEA R8, P6, R0.reuse, R3, 0x1 ;  /* 0x0000000300087211 */ /* 0x040fe400078c08ff */
[----:B-1----:R-:W-:Y:S02]  /*528f0*/  IADD3 R5, R0, c[0x0][0x198], RZ ;  /* 0x0000660000057a10 */ /* 0x002fe40007ffe0ff */
[----:B------:R-:W-:-:S02]  /*52900*/  ISETP.LT.AND P4, PT, R9, c[0x0][0x17c], !P0 ;  /* 0x00005f0009007a0c */ /* 0x000fc40004781270 */
[-C--:B------:R-:W-:Y:S02]  /*52910*/  LEA.HI.X.SX32 R9, R0, R20.reuse, 0x1, P6 ;  /* 0x0000001400097211 */ /* 0x080fe400030f0eff */
[C---:B------:R-:W-:Y:S02]  /*52920*/  LEA R4, P6, R5.reuse, R3, 0x1 ;  /* 0x0000000305047211 */ /* 0x040fe400078c08ff */
[----:B------:R-:W-:Y:S02]  /*52930*/  ISETP.LT.AND P5, PT, R12, c[0x0][0x17c], !P0 ;  /* 0x00005f000c007a0c */ /* 0x000fe400047a1270 */
[----:B------:R-:W-:Y:S02]  /*52940*/  PRMT R12, R26, 0x7632, R12 ;  /* 0x000076321a0c7816 */ /* 0x000fe4000000000c */
        /* <DEDUP_REMOVED lines=11> */
[C---:B------:R-:W-:Y:S01]  /*52a00*/  IADD3 R0, R5.reuse, c[0x0][0x198], RZ ;  /* 0x0000660005007a10 */ /* 0x040fe20007ffe0ff */
[----:B------:R-:W4:Y:S01]  /*52a10*/  LDL.LU R19, [R1+0x1654] ;  /* 0x0016540001137983 */ /* 0x000f220000300800 */
[----:B------:R-:W-:-:S03]  /*52a20*/  LEA.HI.X.SX32 R5, R5, R20, 0x1, P6 ;  /* 0x0000001405057211 */ /* 0x000fc600030f0eff */
[----:B------:R0:W-:Y:S04]  /*52a30*/  @P1 STG.E.U16 [R8.64], R12 ;  /* 0x0000000c08001986 */ /* 0x0001e8000c101506 */
[----:B--2---:R1:W-:Y:S01]  /*52a40*/  @P5 STG.E.U16 [R4.64], R27 ;  /* 0x0000001b04005986 */ /* 0x0043e2000c101506 */
[----:B0-----:R-:W-:-:S03]  /*52a50*/  PRMT R12, R27, 0x7632, R12 ;  /* 0x000076321b0c7816 */ /* 0x001fc6000000000c */
[----:B-1----:R-:W2:Y:S01]  /*52a60*/  LDL.LU R27, [R1+0x308] ;  /* 0x00030800011b7983 */ /* 0x002ea20000300800 */
[C---:B------:R-:W-:Y:S02]  /*52a70*/  IADD3 R13, R2.reuse, 0x1a2, RZ ;  /* 0x000001a2020d7810 */ /* 0x040fe40007ffe0ff */
[----:B------:R-:W-:Y:S01]  /*52a80*/  IADD3 R9, R2, 0x1a5, RZ ;  /* 0x000001a502097810 */ /* 0x000fe20007ffe0ff */
[----:B------:R-:W4:Y:S01]  /*52a90*/  LDL.LU R26, [R1+0x328] ;  /* 0x00032800011a7983 */ /* 0x000f220000300800 */
[----:B------:R-:W-:Y:S02]  /*52aa0*/  ISETP.LT.AND P3, PT, R13, c[0x0][0x17c], !P0 ;  /* 0x00005f000d007a0c */ /* 0x000fe40004761270 */
[----:B------:R-:W-:Y:S02]  /*52ab0*/  LEA R8, P6, R0, R3, 0x1 ;  /* 0x0000000300087211 */ /* 0x000fe400078c08ff */
[----:B------:R-:W-:Y:S02]  /*52ac0*/  IADD3 R13, R2, 0x1a4, RZ ;  /* 0x000001a4020d7810 */ /* 0x000fe40007ffe0ff */
[----:B------:R-:W-:-:S02]  /*52ad0*/  IADD3 R5, R0, c[0x0][0x198], RZ ;  /* 0x0000660000057a10 */ /* 0x000fc40007ffe0ff */
[----:B------:R-:W-:Y:S02]  /*52ae0*/  ISETP.LT.AND P5, PT, R9, c[0x0][0x17c], !P0 ;  /* 0x00005f0009007a0c */ /* 0x000fe400047a1270 */
[-C--:B------:R-:W-:Y:S02]  /*52af0*/  LEA.HI.X.SX32 R9, R0, R20.reuse, 0x1, P6 ;  /* 0x0000001400097211 */ /* 0x080fe400030f0eff */
[----:B------:R-:W-:Y:S02]  /*52b00*/  ISETP.LT.AND P1, PT, R13, c[0x0][0x17c], !P0 ;  /* 0x00005f000d007a0c */ /* 0x000fe40004721270 */
[C---:B------:R-:W-:Y:S02]  /*52b10*/  LEA R4, P6, R5.reuse, R3, 0x1 ;  /* 0x0000000305047211 */ /* 0x040fe400078c08ff */
[----:B------:R-:W-:Y:S02]  /*52b20*/  IADD3 R13, R2, 0x1a6, RZ ;  /* 0x000001a6020d7810 */ /* 0x000fe40007ffe0ff */
[C---:B------:R-:W-:Y:S01]  /*52b30*/  IADD3 R0, R5.reuse, c[0x0][0x198], RZ ;  /* 0x0000660005007a10 */ /* 0x040fe20007ffe0ff */
[----:B------:R0:W-:Y:S01]  /*52b40*/  @P4 STG.E.U16 [R8.64], R12 ;  /* 0x0000000c08004986 */ /* 0x0001e2000c101506 */
[----:B------:R-:W-:-:S02]  /*52b50*/  LEA.HI.X.SX32 R5, R5, R20, 0x1, P6 ;  /* 0x0000001405057211 */ /* 0x000fc400030f0eff */
[----:B------:R-:W-:Y:S02]  /*52b60*/  ISETP.LT.AND P4, PT, R13, c[0x0][0x17c], !P0 ;  /* 0x00005f000d007a0c */ /* 0x000fe40004781270 */
[----:B------:R-:W-:Y:S01]  /*52b70*/  IADD3 R13, R0, c[0x0][0x198], RZ ;  /* 0x00006600000d7a10 */ /* 0x000fe20007ffe0ff */
[----:B---3--:R1:W-:Y:S01]  /*52b80*/  @P3 STG.E.U16 [R4.64], R18 ;  /* 0x0000001204003986 */ /* 0x0083e2000c101506 */
[----:B------:R-:W-:Y:S02]  /*52b90*/  IADD3 R16, R2, 0x1a7, RZ ;  /* 0x000001a702107810 */ /* 0x000fe40007ffe0ff */
[----:B0-----:R-:W-:Y:S02]  /*52ba0*/  LEA R8, P6, R0, R3, 0x1 ;  /* 0x0000000300087211 */ /* 0x001fe400078c08ff */
[----:B------:R-:W-:Y:S02]  /*52bb0*/  PRMT R17, R18, 0x7632, R17 ;  /* 0x0000763212117816 */ /* 0x000fe40000000011 */
[----:B------:R-:W-:-:S02]  /*52bc0*/  LEA.HI.X.SX32 R9, R0, R20, 0x1, P6 ;  /* 0x0000001400097211 */ /* 0x000fc400030f0eff */
[C---:B-1----:R-:W-:Y:S02]  /*52bd0*/  LEA R4, P6, R13.reuse, R3, 0x1 ;  /* 0x000000030d047211 */ /* 0x042fe400078c08ff */
[C---:B------:R-:W-:Y:S01]  /*52be0*/  IADD3 R0, R13.reuse, c[0x0][0x198], RZ ;  /* 0x000066000d007a10 */ /* 0x040fe20007ffe0ff */
[----:B------:R0:W-:Y:S01]  /*52bf0*/  @P2 STG.E.U16 [R8.64], R17 ;  /* 0x0000001108002986 */ /* 0x0001e2000c101506 */
[----:B------:R-:W-:Y:S02]  /*52c00*/  ISETP.LT.AND P3, PT, R16, c[0x0][0x17c], !P0 ;  /* 0x00005f0010007a0c */ /* 0x000fe40004761270 */
[----:B------:R-:W-:Y:S02]  /*52c10*/  IADD3 R16, R2, 0x1a8, RZ ;  /* 0x000001a802107810 */ /* 0x000fe40007ffe0ff */
[----:B------:R-:W-:Y:S02]  /*52c20*/  LEA.HI.X.SX32 R5, R13, R20, 0x1, P6 ;  /* 0x000000140d057211 */ /* 0x000fe400030f0eff */
[----:B------:R-:W-:-:S02]  /*52c30*/  IADD3 R12, R0, c[0x0][0x198], RZ ;  /* 0x00006600000c7a10 */ /* 0x000fc40007ffe0ff */
[----:B------:R-:W-:Y:S02]  /*52c40*/  ISETP.LT.AND P2, PT, R16, c[0x0][0x17c], !P0 ;  /* 0x00005f0010007a0c */ /* 0x000fe40004741270 */
[-C--:B0-----:R-:W-:Y:S01]  /*52c50*/  LEA R8, P6, R0, R3.reuse, 0x1 ;  /* 0x0000000300087211 */ /* 0x081fe200078c08ff */
[----:B------:R0:W-:Y:S01]  /*52c60*/  @P1 STG.E.U16 [R4.64], R6 ;  /* 0x0000000604001986 */ /* 0x0001e2000c101506 */
[----:B------:R-:W-:Y:S02]  /*52c70*/  PRMT R16, R6, 0x7632, R16 ;  /* 0x0000763206107816 */ /* 0x000fe40000000010 */
[----:B------:R-:W-:Y:S02]  /*52c80*/  LEA.HI.X.SX32 R9, R0, R20, 0x1, P6 ;  /* 0x0000001400097211 */ /* 0x000fe400030f0eff */
[----:B------:R-:W-:Y:S02]  /*52c90*/  IADD3 R0, R12, c[0x0][0x198], RZ ;  /* 0x000066000c007a10 */ /* 0x000fe40007ffe0ff */
[----:B------:R-:W-:Y:S01]  /*52ca0*/  IADD3 R13, R2, 0x1a9, RZ ;  /* 0x000001a9020d7810 */ /* 0x000fe20007ffe0ff */
[----:B------:R1:W-:Y:S01]  /*52cb0*/  @P5 STG.E.U16 [R8.64], R16 ;  /* 0x0000001008005986 */ /* 0x0003e2000c101506 */
[----:B0-----:R-:W-:-:S02]  /*52cc0*/  LEA R4, P6, R12, R3, 0x1 ;  /* 0x000000030c047211 */ /* 0x001fc400078c08ff */
[----:B------:R-:W-:Y:S02]  /*52cd0*/  ISETP.LT.AND P1, PT, R13, c[0x0][0x17c], !P0 ;  /* 0x00005f000d007a0c */ /* 0x000fe40004721270 */
[----:B------:R-:W-:Y:S02]  /*52ce0*/  LEA.HI.X.SX32 R5, R12, R20, 0x1, P6 ;  /* 0x000000140c057211 */ /* 0x000fe400030f0eff */
[C---:B------:R-:W-:Y:S02]  /*52cf0*/  IADD3 R6, R0.reuse, c[0x0][0x198], RZ ;  /* 0x0000660000067a10 */ /* 0x040fe40007ffe0ff */
[----:B-1----:R-:W-:Y:S02]  /*52d00*/  LEA R8, P6, R0, R3, 0x1 ;  /* 0x0000000300087211 */ /* 0x002fe400078c08ff */
[C---:B------:R-:W-:Y:S01]  /*52d10*/  IADD3 R13, R2.reuse, 0x1aa, RZ ;  /* 0x000001aa020d7810 */ /* 0x040fe20007ffe0ff */
[----:B------:R0:W-:Y:S01]  /*52d20*/  @P4 STG.E.U16 [R4.64], R10 ;  /* 0x0000000a04004986 */ /* 0x0001e2000c101506 */
[----:B------:R-:W-:-:S02]  /*52d30*/  IADD3 R12, R2, 0x1ab, RZ ;  /* 0x000001ab020c7810 */ /* 0x000fc40007ffe0ff */
[----:B------:R-:W-:Y:S02]  /*52d40*/  LEA.HI.X.SX32 R9, R0, R20, 0x1, P6 ;  /* 0x0000001400097211 */ /* 0x000fe400030f0eff */
[----:B------:R-:W-:Y:S02]  /*52d50*/  ISETP.LT.AND P5, PT, R13, c[0x0][0x17c], !P0 ;  /* 0x00005f000d007a0c */ /* 0x000fe400047a1270 */
[----:B------:R-:W-:Y:S02]  /*52d60*/  PRMT R13, R10, 0x7632, R13 ;  /* 0x000076320a0d7816 */ /* 0x000fe4000000000d */
[----:B------:R-:W-:Y:S02]  /*52d70*/  ISETP.LT.AND P4, PT, R12, c[0x0][0x17c], !P0 ;  /* 0x00005f000c007a0c */ /* 0x000fe40004781270 */
[----:B0-----:R-:W-:Y:S02]  /*52d80*/  LEA R4, P6, R6, R3, 0x1 ;  /* 0x0000000306047211 */ /* 0x001fe400078c08ff */
[----:B------:R-:W-:-:S02]  /*52d90*/  IADD3 R12, R2, 0x1ac, RZ ;  /* 0x000001ac020c7810 */ /* 0x000fc40007ffe0ff */
[----:B------:R-:W-:Y:S01]  /*52da0*/  LEA.HI.X.SX32 R5, R6, R20, 0x1, P6 ;  /* 0x0000001406057211 */ /* 0x000fe200030f0eff */
[----:B------:R-:W-:Y:S01]  /*52db0*/  @P3 STG.E.U16 [R8.64], R13 ;  /* 0x0000000d08003986 */ /* 0x000fe2000c101506 */
[----:B------:R-:W-:-:S03]  /*52dc0*/  ISETP.LT.AND P3, PT, R12, c[0x0][0x17c], !P0 ;  /* 0x00005f000c007a0c */ /* 0x000fc60004761270 */
[----:B--2---:R0:W-:Y:S01]  /*52dd0*/  @P2 STG.E.U16 [R4.64], R27 ;  /* 0x0000001b04002986 */ /* 0x0041e2000c101506 */
[----:B------:R-:W-:-:S03]  /*52de0*/  PRMT R12, R27, 0x7632, R12 ;  /* 0x000076321b0c7816 */ /* 0x000fc6000000000c */
[----:B0-----:R-:W2:Y:S01]  /*52df0*/  LDL.LU R27, [R1+0x31c] ;  /* 0x00031c00011b7983 */ /* 0x001ea20000300800 */
[----:B------:R-:W-:Y:S02]  /*52e00*/  IADD3 R0, R6, c[0x0][0x198], RZ ;  /* 0x0000660006007a10 */ /* 0x000fe40007ffe0ff */
[----:B------:R-:W-:Y:S02]  /*52e10*/  IADD3 R6, R2, 0x1ad, RZ ;  /* 0x000001ad02067810 */ /* 0x000fe40007ffe0ff */
[C---:B------:R-:W-:Y:S02]  /*52e20*/  LEA R8, P6, R0.reuse, R3, 0x1 ;  /* 0x0000000300087211 */ /* 0x040fe400078c08ff */
[C---:B------:R-:W-:Y:S02]  /*52e30*/  IADD3 R10, R0.reuse, c[0x0][0x198], RZ ;  /* 0x00006600000a7a10 */ /* 0x040fe40007ffe0ff */
[----:B------:R-:W-:Y:S02]  /*52e40*/  LEA.HI.X.SX32 R9, R0, R20, 0x1, P6 ;  /* 0x0000001400097211 */ /* 0x000fe400030f0eff */
[----:B------:R-:W-:-:S02]  /*52e50*/  ISETP.LT.AND P2, PT, R6, c[0x0][0x17c], !P0 ;  /* 0x00005f0006007a0c */ /* 0x000fc40004741270 */
[----:B------:R-:W-:Y:S02]  /*52e60*/  LEA R4, P6, R10, R3, 0x1 ;  /* 0x000000030a047211 */ /* 0x000fe400078c08ff */
[----:B------:R-:W-:Y:S02]  /*52e70*/  IADD3 R6, R2, 0x1ae, RZ ;  /* 0x000001ae02067810 */ /* 0x000fe40007ffe0ff */
[C---:B------:R-:W-:Y:S01]  /*52e80*/  IADD3 R0, R10.reuse, c[0x0][0x198], RZ ;  /* 0x000066000a007a10 */ /* 0x040fe20007ffe0ff */
[----:B------:R0:W-:Y:S01]  /*52e90*/  @P1 STG.E.U16 [R8.64], R12 ;  /* 0x0000000c08001986 */ /* 0x0001e2000c101506 */
[----:B------:R-:W-:Y:S02]  /*52ea0*/  LEA.HI.X.SX32 R5, R10, R20, 0x1, P6 ;  /* 0x000000140a057211 */ /* 0x000fe400030f0eff */
[----:B------:R-:W-:Y:S02]  /*52eb0*/  ISETP.LT.AND P1, PT, R6, c[0x0][0x17c], !P0 ;  /* 0x00005f0006007a0c */ /* 0x000fe40004721270 */
[----:B------:R-:W-:-:S02]  /*52ec0*/  IADD3 R6, R2, 0x1af, RZ ;  /* 0x000001af02067810 */ /* 0x000fc40007ffe0ff */
[C---:B------:R-:W-:Y:S01]  /*52ed0*/  IADD3 R10, R0.reuse, c[0x0][0x198], RZ ;  /* 0x00006600000a7a10 */ /* 0x040fe20007ffe0ff */
[----:B------:R1:W-:Y:S01]  /*52ee0*/  @P5 STG.E.U16 [R4.64], R14 ;  /* 0x0000000e04005986 */ /* 0x0003e2000c101506 */
[-C--:B0-----:R-:W-:Y:S02]  /*52ef0*/  LEA R8, P6, R0, R3.reuse, 0x1 ;  /* 0x0000000300087211 */ /* 0x081fe400078c08ff */
[----:B------:R-:W-:Y:S02]  /*52f00*/  PRMT R13, R14, 0x7632, R13 ;  /* 0x000076320e0d7816 */ /* 0x000fe4000000000d */
[----:B------:R-:W-:Y:S02]  /*52f10*/  LEA.HI.X.SX32 R9, R0, R20, 0x1, P6 ;  /* 0x0000001400097211 */ /* 0x000fe400030f0eff */
[----:B------:R-:W-:Y:S02]  /*52f20*/  ISETP.LT.AND P5, PT, R6, c[0x0][0x17c], !P0 ;  /* 0x00005f0006007a0c */ /* 0x000fe400047a1270 */
[----:B-1----:R-:W-:-:S02]  /*52f30*/  LEA R4, P6, R10, R3, 0x1 ;  /* 0x000000030a047211 */ /* 0x002fc400078c08ff */
[C---:B------:R-:W-:Y:S01]  /*52f40*/  IADD3 R6, R10.reuse, c[0x0][0x198], RZ ;  /* 0x000066000a067a10 */ /* 0x040fe20007ffe0ff */
[----:B------:R0:W-:Y:S01]  /*52f50*/  @P4 STG.E.U16 [R8.64], R13 ;  /* 0x0000000d08004986 */ /* 0x0001e2000c101506 */
[----:B------:R-:W-:Y:S02]  /*52f60*/  LEA.HI.X.SX32 R5, R10, R20, 0x1, P6 ;  /* 0x000000140a057211 */ /* 0x000fe400030f0eff */
[----:B------:R-:W-:-:S03]  /*52f70*/  IADD3 R10, R6, c[0x0][0x198], RZ ;  /* 0x00006600060a7a10 */ /* 0x000fc60007ffe0ff */
[----:B----4-:R1:W-:Y:S01]  /*52f80*/  @P3 STG.E.U16 [R4.64], R26 ;  /* 0x0000001a04003986 */ /* 0x0103e2000c101506 */
[----:B0-----:R-:W-:-:S04]  /*52f90*/  LEA R8, P6, R6, R3, 0x1 ;  /* 0x0000000306087211 */ /* 0x001fc800078c08ff */
[-C--:B------:R-:W-:Y:S02]  /*52fa0*/  LEA.HI.X.SX32 R9, R6, R20.reuse, 0x1, P6 ;  /* 0x0000001406097211 */ /* 0x080fe400030f0eff */
[----:B-1----:R-:W-:Y:S02]  /*52fb0*/  LEA R4, P6, R10, R3, 0x1 ;  /* 0x000000030a047211 */ /* 0x002fe400078c08ff */
[----:B------:R-:W-:Y:S02]  /*52fc0*/  PRMT R12, R26, 0x7632, R12 ;  /* 0x000076321a0c7816 */ /* 0x000fe4000000000c */
[----:B------:R-:W-:Y:S02]  /*52fd0*/  LEA.HI.X.SX32 R5, R10, R20, 0x1, P6 ;  /* 0x000000140a057211 */ /* 0x000fe400030f0eff */
[----:B------:R-:W-:Y:S01]  /*52fe0*/  PRMT R13, R28, 0x7632, R13 ;  /* 0x000076321c0d7816 */ /* 0x000fe2000000000d */
[----:B------:R-:W-:Y:S04]  /*52ff0*/  @P2 STG.E.U16 [R8.64], R12 ;  /* 0x0000000c08002986 */ /* 0x000fe8000c101506 */
[----:B------:R0:W-:Y:S04]  /*53000*/  @P1 STG.E.U16 [R4.64], R28 ;  /* 0x0000001c04001986 */ /* 0x0001e8000c101506 */
[----:B0-----:R-:W3:Y:S01]  /*53010*/  LDL.LU R28, [R1+0x1650] ;  /* 0x00165000011c7983 */ /* 0x001ee20000300800 */
[----:B------:R-:W-:-:S02]  /*53020*/  IADD3 R6, R10, c[0x0][0x198], RZ ;  /* 0x000066000a067a10 */ /* 0x000fc40007ffe0ff */
[----:B------:R-:W-:Y:S02]  /*53030*/  IADD3 R0, R2, 0x1b0, RZ ;  /* 0x000001b002007810 */ /* 0x000fe40007ffe0ff */
[-C--:B------:R-:W-:Y:S02]  /*53040*/  LEA R8, P6, R6, R3.reuse, 0x1 ;  /* 0x0000000306087211 */ /* 0x080fe400078c08ff */
[----:B------:R-:W-:Y:S02]  /*53050*/  ISETP.LT.AND P4, PT, R0, c[0x0][0x17c], !P0 ;  /* 0x00005f0000007a0c */ /* 0x000fe40004781270 */
[C---:B------:R-:W-:Y:S02]  /*53060*/  IADD3 R10, R6.reuse, c[0x0][0x198], RZ ;  /* 0x00006600060a7a10 */ /* 0x040fe40007ffe0ff */
[----:B------:R-:W-:Y:S02]  /*53070*/  LEA.HI.X.SX32 R9, R6, R20, 0x1, P6 ;  /* 0x0000001406097211 */ /* 0x000fe400030f0eff */
[----:B------:R-:W-:-:S04]  /*53080*/  LEA R4, P6, R10, R3, 0x1 ;  /* 0x000000030a047211 */ /* 0x000fc800078c08ff */
[----:B------:R-:W-:Y:S01]  /*53090*/  LEA.HI.X.SX32 R5, R10, R20, 0x1, P6 ;  /* 0x000000140a057211 */ /* 0x000fe200030f0eff */
[----:B------:R-:W-:Y:S04]  /*530a0*/  @P5 STG.E.U16 [R8.64], R13 ;  /* 0x0000000d08005986 */ /* 0x000fe8000c101506 */
[----:B--2---:R0:W-:Y:S01]  /*530b0*/  @P4 STG.E.U16 [R4.64], R27 ;  /* 0x0000001b04004986 */ /* 0x0041e2000c101506 */
[----:B------:R-:W-:-:S03]  /*530c0*/  PRMT R12, R27, 0x7632, R12 ;  /* 0x000076321b0c7816 */ /* 0x000fc6000000000c */
[----:B0-----:R-:W2:Y:S01]  /*530d0*/  LDL.LU R27, [R1+0x30c] ;  /* 0x00030c00011b7983 */ /* 0x001ea20000300800 */
[----:B------:R-:W-:Y:S02]  /*530e0*/  IADD3 R0, R2, 0x1b1, RZ ;  /* 0x000001b102007810 */ /* 0x000fe40007ffe0ff */
[----:B------:R-:W-:Y:S01]  /*530f0*/  IADD3 R6, R10, c[0x0][0x198], RZ ;  /* 0x000066000a067a10 */ /* 0x000fe20007ffe0ff */
[----:B------:R-:W4:Y:S01]  /*53100*/  LDL.LU R26, [R1+0x32c] ;  /* 0x00032c00011a7983 */ /* 0x000f220000300800 */
[----:B------:R-:W-:Y:S02]  /*53110*/  ISETP.LT.AND P3, PT, R0, c[0x0][0x17c], !P0 ;  /* 0x00005f0000007a0c */ /* 0x000fe40004761270 */
[----:B------:R-:W-:Y:S02]  /*53120*/  IADD3 R0, R2, 0x1b2, RZ ;  /* 0x000001b202007810 */ /* 0x000fe40007ffe0ff */
[----:B------:R-:W-:Y:S02]  /*53130*/  LEA R8, P6, R6, R3, 0x1 ;  /* 0x0000000306087211 */ /* 0x000fe400078c08ff */
[----:B------:R-:W-:-:S02]  /*53140*/  ISETP.LT.AND P2, PT, R0, c[0x0][0x17c], !P0 ;  /* 0x00005f0000007a0c */ /* 0x000fc40004741270 */
[----:B------:R-:W-:Y:S02]  /*53150*/  IADD3 R10, R6, c[0x0][0x198], RZ ;  /* 0x00006600060a7a10 */ /* 0x000fe40007ffe0ff */
[----:B------:R-:W-:Y:S02]  /*53160*/  IADD3 R0, R2, 0x1b3, RZ ;  /* 0x000001b302007810 */ /* 0x000fe40007ffe0ff */
[----:B------:R-:W-:Y:S02]  /*53170*/  LEA.HI.X.SX32 R9, R6, R20, 0x1, P6 ;  /* 0x0000001406097211 */ /* 0x000fe400030f0eff */
[----:B------:R-:W-:Y:S02]  /*53180*/  LEA R4, P6, R10, R3, 0x1 ;  /* 0x000000030a047211 */ /* 0x000fe400078c08ff */
[----:B------:R-:W-:Y:S02]  /*53190*/  ISETP.LT.AND P1, PT, R0, c[0x0][0x17c], !P0 ;  /* 0x00005f0000007a0c */ /* 0x000fe40004721270 */
[----:B------:R-:W-:-:S02]  /*531a0*/  IADD3 R6, R10, c[0x0][0x198], RZ ;  /* 0x000066000a067a10 */ /* 0x000fc40007ffe0ff */
[----:B------:R-:W-:Y:S01]  /*531b0*/  IADD3 R0, R2, 0x1b4, RZ ;  /* 0x000001b402007810 */ /* 0x000fe20007ffe0ff */
[----:B------:R0:W-:Y:S01]  /*531c0*/  @P3 STG.E.U16 [R8.64], R12 ;  /* 0x0000000c08003986 */ /* 0x0001e2000c101506 */
[----:B------:R-:W-:Y:S02]  /*531d0*/  LEA.HI.X.SX32 R5, R10, R20, 0x1, P6 ;  /* 0x000000140a057211 */ /* 0x000fe400030f0eff */
[----:B------:R-:W-:Y:S02]  /*531e0*/  ISETP.LT.AND P5, PT, R0, c[0x0][0x17c], !P0 ;  /* 0x00005f0000007a0c */ /* 0x000fe400047a1270 */
[----:B------:R-:W-:Y:S02]  /*531f0*/  IADD3 R10, R6, c[0x0][0x198], RZ ;  /* 0x00006600060a7a10 */ /* 0x000fe40007ffe0ff */
[----:B------:R-:W-:Y:S01]  /*53200*/  IADD3 R0, R2, 0x1b5, RZ ;  /* 0x000001b502007810 */ /* 0x000fe20007ffe0ff */
[----:B------:R1:W-:Y:S01]  /*53210*/  @P2 STG.E.U16 [R4.64], R19 ;  /* 0x0000001304002986 */ /* 0x0003e2000c101506 */
[----:B0-----:R-:W-:-:S03]  /*53220*/  LEA R8, P6, R6, R3, 0x1 ;  /* 0x0000000306087211 */ /* 0x001fc600078c08ff */
[----:B------:R-:W-:Y:S01]  /*53230*/  STL [R1+0x164c], R17 ;  /* 0x00164c1101007387 */ /* 0x000fe20000100800 */
[----:B------:R-:W-:Y:S02]  /*53240*/  PRMT R13, R19, 0x7632, R13 ;  /* 0x00007632130d7816 */ /* 0x000fe4000000000d */
[-C--:B------:R-:W-:Y:S02]  /*53250*/  LEA.HI.X.SX32 R9, R6, R20.reuse, 0x1, P6 ;  /* 0x0000001406097211 */ /* 0x080fe400030f0eff */
[----:B------:R-:W-:Y:S02]  /*53260*/  ISETP.LT.AND P4, PT, R0, c[0x0][0x17c], !P0 ;  /* 0x00005f0000007a0c */ /* 0x000fe40004781270 */
[C---:B-1----:R-:W-:Y:S02]  /*53270*/  LEA R4, P6, R10.reuse, R3, 0x1 ;  /* 0x000000030a047211 */ /* 0x042fe400078c08ff */
[----:B------:R-:W-:Y:S02]  /*53280*/  IADD3 R6, R10, c[0x0][0x198], RZ ;  /* 0x000066000a067a10 */ /* 0x000fe40007ffe0ff */
[----:B------:R-:W-:Y:S01]  /*53290*/  IADD3 R0, R2, 0x1b6, RZ ;  /* 0x000001b602007810 */ /* 0x000fe20007ffe0ff */
[----:B------:R0:W-:Y:S01]  /*532a0*/  @P1 STG.E.U16 [R8.64], R13 ;  /* 0x0000000d08001986 */ /* 0x0001e2000c101506 */
[----:B------:R-:W-:-:S02]  /*532b0*/  LEA.HI.X.SX32 R5, R10, R20, 0x1, P6 ;  /* 0x000000140a057211 */ /* 0x000fc400030f0eff */
[----:B------:R-:W-:Y:S02]  /*532c0*/  ISETP.LT.AND P3, PT, R0, c[0x0][0x17c], !P0 ;  /* 0x00005f0000007a0c */ /* 0x000fe40004761270 */
[----:B------:R-:W-:Y:S02]  /*532d0*/  IADD3 R10, R6, c[0x0][0x198], RZ ;  /* 0x00006600060a7a10 */ /* 0x000fe40007ffe0ff */
[----:B------:R-:W-:Y:S02]  /*532e0*/  IADD3 R0, R2, 0x1b7, RZ ;  /* 0x000001b702007810 */ /* 0x000fe40007ffe0ff */
[C---:B0-----:R-:W-:Y:S01]  /*532f0*/  LEA R8, P6, R6.reuse, R3, 0x1 ;  /* 0x0000000306087211 */ /* 0x041fe200078c08ff */
[----:B---3--:R-:W0:Y:S03]  /*53300*/  LDS.128 R16, [R28] ;  /* 0x000000001c107984 */ /* 0x008e260000000c00 */
[----:B------:R-:W-:-:S02]  /*53310*/  LEA.HI.X.SX32 R9, R6, R20, 0x1, P6 ;  /* 0x0000001406097211 */ /* 0x000fc400030f0eff */
[----:B------:R-:W-:Y:S01]  /*53320*/  LEA R12, P6, R10, R3, 0x1 ;  /* 0x000000030a0c7211 */ /* 0x000fe200078c08ff */
[----:B------:R1:W-:Y:S01]  /*53330*/  @P5 STG.E.U16 [R4.64], R7 ;  /* 0x0000000704005986 */ /* 0x0003e2000c101506 */
[----:B------:R-:W-:Y:S02]  /*53340*/  ISETP.LT.AND P2, PT, R0, c[0x0][0x17c], !P0 ;  /* 0x00005f0000007a0c */ /* 0x000fe40004741270 */
[----:B------:R-:W-:Y:S02]  /*53350*/  IADD3 R6, R10, c[0x0][0x198], RZ ;  /* 0x000066000a067a10 */ /* 0x000fe40007ffe0ff */
[----:B------:R-:W-:Y:S02]  /*53360*/  IADD3 R0, R2, 0x1b8, RZ ;  /* 0x000001b802007810 */ /* 0x000fe40007ffe0ff */
[----:B------:R-:W-:Y:S02]  /*53370*/  LEA.HI.X.SX32 R13, R10, R20, 0x1, P6 ;  /* 0x000000140a0d7211 */ /* 0x000fe400030f0eff */
[----:B------:R-:W-:-:S02]  /*53380*/  ISETP.LT.AND P1, PT, R0, c[0x0][0x17c], !P0 ;  /* 0x00005f0000007a0c */ /* 0x000fc40004721270 */
[----:B-1----:R-:W-:Y:S02]  /*53390*/  PRMT R5, R7, 0x7632, R5 ;  /* 0x0000763207057816 */ /* 0x002fe40000000005 */
[C---:B------:R-:W-:Y:S02]  /*533a0*/  LEA R4, P6, R6.reuse, R3, 0x1 ;  /* 0x0000000306047211 */ /* 0x040fe400078c08ff */
[----:B------:R-:W-:Y:S01]  /*533b0*/  IADD3 R7, R6, c[0x0][0x198], RZ ;  /* 0x0000660006077a10 */ /* 0x000fe20007ffe0ff */
[----:B------:R1:W-:Y:S01]  /*533c0*/  @P4 STG.E.U16 [R8.64], R5 ;  /* 0x0000000508004986 */ /* 0x0003e2000c101506 */
[----:B------:R-:W-:-:S03]  /*533d0*/  IADD3 R0, R2, 0x1b9, RZ ;  /* 0x000001b902007810 */ /* 0x000fc60007ffe0ff */
[----:B------:R3:W-:Y:S01]  /*533e0*/  @P3 STG.E.U16 [R12.64], R11 ;  /* 0x0000000b0c003986 */ /* 0x0007e2000c101506 */
[----:B------:R-:W-:Y:S02]  /*533f0*/  ISETP.LT.AND P5, PT, R0, c[0x0][0x17c], !P0 ;  /* 0x00005f0000007a0c */ /* 0x000fe400047a1270 */
[----:B------:R-:W-:Y:S02]  /*53400*/  IADD3 R0, R2, 0x1ba, RZ ;  /* 0x000001ba02007810 */ /* 0x000fe40007ffe0ff */
[----:B-1----:R-:W-:Y:S02]  /*53410*/  LEA.HI.X.SX32 R5, R6, R20, 0x1, P6 ;  /* 0x0000001406057211 */ /* 0x002fe400030f0eff */
[C---:B------:R-:W-:Y:S02]  /*53420*/  LEA R6, P6, R7.reuse, R3, 0x1 ;  /* 0x0000000307067211 */ /* 0x040fe400078c08ff */
[----:B------:R-:W-:Y:S02]  /*53430*/  IADD3 R8, R7, c[0x0][0x198], RZ ;  /* 0x0000660007087a10 */ /* 0x000fe40007ffe0ff */
[----:B---3--:R-:W-:-:S02]  /*53440*/  PRMT R13, R11, 0x7632, R13 ;  /* 0x000076320b0d7816 */ /* 0x008fc4000000000d */
[-C--:B------:R-:W-:Y:S02]  /*53450*/  LEA.HI.X.SX32 R7, R7, R20.reuse, 0x1, P6 ;  /* 0x0000001407077211 */ /* 0x080fe400030f0eff */
[-C--:B------:R-:W-:Y:S02]  /*53460*/  LEA R12, P6, R8, R3.reuse, 0x1 ;  /* 0x00000003080c7211 */ /* 0x080fe400078c08ff */
[----:B------:R-:W-:Y:S02]  /*53470*/  ISETP.LT.AND P4, PT, R0, c[0x0][0x17c], !P0 ;  /* 0x00005f0000007a0c */ /* 0x000fe40004781270 */
[C---:B------:R-:W-:Y:S01]  /*53480*/  IADD3 R9, R8.reuse, c[0x0][0x198], RZ ;  /* 0x0000660008097a10 */ /* 0x040fe20007ffe0ff */
[----:B------:R1:W-:Y:S02]  /*53490*/  @P2 STG.E.U16 [R4.64], R13 ;  /* 0x0000000d04002986 */ /* 0x0003e4000c101506 */
[----:B-1----:R-:W-:Y:S02]  /*534a0*/  LEA.HI.X.SX32 R13, R8, R20, 0x1, P6 ;  /* 0x00000014080d7211 */ /* 0x002fe400030f0eff */
[----:B------:R-:W-:-:S04]  /*534b0*/  LEA R10, P6, R9, R3, 0x1 ;  /* 0x00000003090a7211 */ /* 0x000fc800078c08ff */
[----:B------:R-:W-:Y:S01]  /*534c0*/  LEA.HI.X.SX32 R11, R9, R20, 0x1, P6 ;  /* 0x00000014090b7211 */ /* 0x000fe200030f0eff */
[----:B--2---:R1:W-:Y:S02]  /*534d0*/  @P1 STG.E.U16 [R6.64], R27 ;  /* 0x0000001b06001986 */ /* 0x0043e4000c101506 */
[----:B-1----:R-:W-:Y:S02]  /*534e0*/  PRMT R7, R27, 0x7632, R7 ;  /* 0x000076321b077816 */ /* 0x002fe40000000007 */
[----:B------:R-:W2:Y:S04]  /*534f0*/  LDL.LU R27, [R1+0x33c] ;  /* 0x00033c00011b7983 */ /* 0x000ea80000300800 */
[----:B------:R-:W-:Y:S04]  /*53500*/  @P5 STG.E.U16 [R12.64], R7 ;  /* 0x000000070c005986 */ /* 0x000fe8000c101506 */
[----:B------:R1:W-:Y:S04]  /*53510*/  @P4 STG.E.U16 [R10.64], R15 ;  /* 0x0000000f0a004986 */ /* 0x0003e8000c101506 */
[----:B0-----:R-:W-:Y:S04]  /*53520*/  STL [R1+0x24], R17 ;  /* 0x0000241101007387 */ /* 0x001fe80000100800 */
[----:B------:R-:W-:Y:S01]  /*53530*/  STL.64 [R1+0x28], R18 ;  /* 0x0000281201007387 */ /* 0x000fe20000100a00 */
[----:B-1----:R-:W-:Y:S01]  /*53540*/  PRMT R11, R15, 0x7632, R11 ;  /* 0x000076320f0b7816 */ /* 0x002fe2000000000b */
[----:B------:R-:W-:-:S02]  /*53550*/  IMAD.MOV.U32 R15, RZ, RZ, R16 ;  /* 0x000000ffff0f7224 */ /* 0x000fc400078e0010 */
[----:B------:R-:W0:Y:S04]  /*53560*/  LDS.128 R16, [R29] ;  /* 0x000000001d107984 */ /* 0x000e280000000c00 */
[----:B0-----:R0:W-:Y:S04]  /*53570*/  STL [R1+0x4], R17 ;  /* 0x0000041101007387 */ /* 0x0011e80000100800 */
[----:B------:R-:W-:Y:S04]  /*53580*/  STL.64 [R1+0x8], R18 ;  /* 0x0000081201007387 */ /* 0x000fe80000100a00 */
[----:B0-----:R-:W3:Y:S01]  /*53590*/  LDL.LU R17, [R1+0x164c] ;  /* 0x00164c0001117983 */ /* 0x001ee20000300800 */
[----:B------:R-:W-:-:S02]  /*535a0*/  IADD3 R0, R2, 0x1bb, RZ ;  /* 0x000001bb02007810 */ /* 0x000fc40007ffe0ff */
[----:B------:R-:W-:Y:S02]  /*535b0*/  IADD3 R4, R9, c[0x0][0x198], RZ ;  /* 0x0000660009047a10 */ /* 0x000fe40007ffe0ff */
[----:B------:R-:W-:Y:S02]  /*535c0*/  ISETP.LT.AND P3, PT, R0, c[0x0][0x17c], !P0 ;  /* 0x00005f0000007a0c */ /* 0x000fe40004761270 */
[----:B------:R-:W-:Y:S02]  /*535d0*/  IADD3 R0, R2, 0x1bc, RZ ;  /* 0x000001bc02007810 */ /* 0x000fe40007ffe0ff */
[C---:B------:R-:W-:Y:S02]  /*535e0*/  LEA R6, P6, R4.reuse, R3, 0x1 ;  /* 0x0000000304067211 */ /* 0x040fe400078c08ff */
[----:B------:R-:W-:Y:S02]  /*535f0*/  IADD3 R5, R4, c[0x0][0x198], RZ ;  /* 0x0000660004057a10 */ /* 0x000fe40007ffe0ff */
[----:B------:R-:W-:-:S02]  /*53600*/  ISETP.LT.AND P2, PT, R0, c[0x0][0x17c], !P0 ;  /* 0x00005f0000007a0c */ /* 0x000fc40004741270 */
[----:B------:R-:W-:Y:S02]  /*53610*/  IADD3 R0, R2, 0x1bd, RZ ;  /* 0x000001bd02007810 */ /* 0x000fe40007ffe0ff */
[-C--:B------:R-:W-:Y:S02]  /*53620*/  LEA.HI.X.SX32 R7, R4, R20.reuse, 0x1, P6 ;  /* 0x0000001404077211 */ /* 0x080fe400030f0eff */
[C---:B------:R-:W-:Y:S02]  /*53630*/  LEA R8, P6, R5.reuse, R3, 0x1 ;  /* 0x0000000305087211 */ /* 0x040fe400078c08ff */
[----:B------:R-:W-:Y:S02]  /*53640*/  ISETP.LT.AND P1, PT, R0, c[0x0][0x17c], !P0 ;  /* 0x00005f0000007a0c */ /* 0x000fe40004721270 */
[----:B------:R-:W-:Y:S02]  /*53650*/  IADD3 R0, R2, 0x1be, RZ ;  /* 0x000001be02007810 */ /* 0x000fe40007ffe0ff */
[----:B------:R-:W-:-:S02]  /*53660*/  LEA.HI.X.SX32 R9, R5, R20, 0x1, P6 ;  /* 0x0000001405097211 */ /* 0x000fc400030f0eff */
[----:B------:R-:W-:Y:S02]  /*53670*/  IADD3 R5, R5, c[0x0][0x198], RZ ;  /* 0x0000660005057a10 */ /* 0x000fe40007ffe0ff */
[----:B------:R-:W-:Y:S02]  /*53680*/  ISETP.LT.AND P5, PT, R0, c[0x0][0x17c], !P0 ;  /* 0x00005f0000007a0c */ /* 0x000fe400047a1270 */
[----:B------:R-:W-:Y:S02]  /*53690*/  IADD3 R0, R2, 0x1bf, RZ ;  /* 0x000001bf02007810 */ /* 0x000fe40007ffe0ff */
[C---:B------:R-:W-:Y:S02]  /*536a0*/  LEA R4, P6, R5.reuse, R3, 0x1 ;  /* 0x0000000305047211 */ /* 0x040fe400078c08ff */
[----:B------:R-:W-:Y:S01]  /*536b0*/  IADD3 R10, R5, c[0x0][0x198], RZ ;  /* 0x00006600050a7a10 */ /* 0x000fe20007ffe0ff */
[----:B------:R0:W-:Y:S01]  /*536c0*/  @P3 STG.E.U16 [R6.64], R11 ;  /* 0x0000000b06003986 */ /* 0x0001e2000c101506 */
[----:B------:R-:W-:-:S02]  /*536d0*/  ISETP.LT.AND P4, PT, R0, c[0x0][0x17c], !P0 ;  /* 0x00005f0000007a0c */ /* 0x000fc40004781270 */
[----:B------:R-:W-:Y:S02]  /*536e0*/  LEA.HI.X.SX32 R5, R5, R20, 0x1, P6 ;  /* 0x0000001405057211 */ /* 0x000fe400030f0eff */
[----:B------:R-:W-:Y:S01]  /*536f0*/  IADD3 R0, R2, 0x1c0, RZ ;  /* 0x000001c002007810 */ /* 0x000fe20007ffe0ff */
[----:B----4-:R1:W-:Y:S01]  /*53700*/  @P2 STG.E.U16 [R8.64], R26 ;  /* 0x0000001a08002986 */ /* 0x0103e2000c101506 */
[C---:B0-----:R-:W-:Y:S02]  /*53710*/  LEA R6, P6, R10.reuse, R3, 0x1 ;  /* 0x000000030a067211 */ /* 0x041fe400078c08ff */
[----:B------:R-:W-:Y:S02]  /*53720*/  IADD3 R11, R10, c[0x0][0x198], RZ ;  /* 0x000066000a0b7a10 */ /* 0x000fe40007ffe0ff */
[----:B------:R-:W-:Y:S02]  /*53730*/  ISETP.LT.AND P3, PT, R0, c[0x0][0x17c], !P0 ;  /* 0x00005f0000007a0c */ /* 0x000fe40004761270 */
[----:B-1----:R-:W-:-:S02]  /*53740*/  PRMT R9, R26, 0x7632, R9 ;  /* 0x000076321a097816 */ /* 0x002fc40000000009 */
[----:B------:R-:W-:Y:S02]  /*53750*/  LEA.HI.X.SX32 R7, R10, R20, 0x1, P6 ;  /* 0x000000140a077211 */ /* 0x000fe400030f0eff */
[----:B------:R-:W-:Y:S02]  /*53760*/  IADD3 R0, R2, 0x1c1, RZ ;  /* 0x000001c102007810 */ /* 0x000fe40007ffe0ff */
[C---:B------:R-:W-:Y:S02]  /*53770*/  LEA R8, P6, R11.reuse, R3, 0x1 ;  /* 0x000000030b087211 */ /* 0x040fe400078c08ff */
[----:B------:R-:W-:Y:S01]  /*53780*/  IADD3 R12, R11, c[0x0][0x198], RZ ;  /* 0x000066000b0c7a10 */ /* 0x000fe20007ffe0ff */
[----:B------:R0:W-:Y:S01]  /*53790*/  @P1 STG.E.U16 [R4.64], R9 ;  /* 0x0000000904001986 */ /* 0x0001e2000c101506 */
[----:B------:R-:W-:Y:S02]  /*537a0*/  ISETP.LT.AND P2, PT, R0, c[0x0][0x17c], !P0 ;  /* 0x00005f0000007a0c */ /* 0x000fe40004741270 */
[----:B------:R-:W-:-:S02]  /*537b0*/  LOP3.LUT R23, R28, 0x40, RZ, 0x3c, !PT ;  /* 0x000000401c177812 */ /* 0x000fc400078e3cff */
[----:B------:R-:W-:Y:S02]  /*537c0*/  IADD3 R0, R2, 0x1c2, RZ ;  /* 0x000001c202007810 */ /* 0x000fe40007ffe0ff */
[-C--:B0-----:R-:W-:Y:S02]  /*537d0*/  LEA.HI.X.SX32 R9, R11, R20.reuse, 0x1, P6 ;  /* 0x000000140b097211 */ /* 0x081fe400030f0eff */
[----:B------:R-:W-:Y:S02]  /*537e0*/  LEA R10, P6, R12, R3, 0x1 ;  /* 0x000000030c0a7211 */ /* 0x000fe400078c08ff */
[----:B------:R-:W-:Y:S02]  /*537f0*/  ISETP.LT.AND P1, PT, R0, c[0x0][0x17c], !P0 ;  /* 0x00005f0000007a0c */ /* 0x000fe40004721270 */
[----:B------:R-:W-:Y:S02]  /*53800*/  LEA.HI.X.SX32 R11, R12, R20, 0x1, P6 ;  /* 0x000000140c0b7211 */ /* 0x000fe400030f0eff */
[----:B------:R-:W-:-:S02]  /*53810*/  IADD3 R0, R2, 0x1c3, RZ ;  /* 0x000001c302007810 */ /* 0x000fc40007ffe0ff */
[----:B------:R-:W-:-:S04]  /*53820*/  IADD3 R13, R12, c[0x0][0x198], RZ ;  /* 0x000066000c0d7a10 */ /* 0x000fc80007ffe0ff */
[----:B------:R-:W-:Y:S01]  /*53830*/  LEA R12, P6, R13, R3, 0x1 ;  /* 0x000000030d0c7211 */ /* 0x000fe200078c08ff */
[----:B------:R-:W-:Y:S01]  /*53840*/  IMAD.MOV.U32 R19, RZ, RZ, R16 ;  /* 0x000000ffff137224 */ /* 0x000fe200078e0010 */
[----:B------:R-:W-:Y:S01]  /*53850*/  IADD3 R18, R2, 0x1c6, RZ ;  /* 0x000001c602127810 */ /* 0x000fe20007ffe0ff */
[----:B--2---:R0:W-:Y:S01]  /*53860*/  @P5 STG.E.U16 [R6.64], R27 ;  /* 0x0000001b06005986 */ /* 0x0041e2000c101506 */
[----:B------:R-:W-:-:S03]  /*53870*/  PRMT R14, R27, 0x7632, R14 ;  /* 0x000076321b0e7816 */ /* 0x000fc6000000000e */
[----:B------:R-:W1:Y:S01]  /*53880*/  LDS.128 R4, [R23] ;  /* 0x0000000017047984 */ /* 0x000e620000000c00 */
[----:B------:R-:W-:-:S03]  /*53890*/  ISETP.LT.AND P5, PT, R0, c[0x0][0x17c], !P0 ;  /* 0x00005f0000007a0c */ /* 0x000fc600047a1270 */
[----:B------:R2:W-:Y:S01]  /*538a0*/  @P4 STG.E.U16 [R8.64], R14 ;  /* 0x0000000e08004986 */ /* 0x0005e2000c101506 */
[----:B0-----:R-:W-:-:S03]  /*538b0*/  LOP3.LUT R27, R28, 0x60, RZ, 0x3c, !PT ;  /* 0x000000601c1b7812 */ /* 0x001fc600078e3cff */
[----:B------:R-:W-:Y:S01]  /*538c0*/  @P3 STG.E.U16 [R10.64], R15 ;  /* 0x0000000f0a003986 */ /* 0x000fe2000c101506 */
[----:B------:R-:W-:-:S03]  /*538d0*/  IADD3 R0, R2, 0x1c4, RZ ;  /* 0x000001c402007810 */ /* 0x000fc60007ffe0ff */
[----:B------:R-:W-:Y:S01]  /*538e0*/  LDS.128 R8, [R27] ;  /* 0x000000001b087984 */ /* 0x000fe20000000c00 */
[----:B------:R-:W-:-:S03]  /*538f0*/  ISETP.LT.AND P4, PT, R0, c[0x0][0x17c], !P0 ;  /* 0x00005f0000007a0c */ /* 0x000fc60004781270 */
[----:B------:R0:W4:Y:S01]  /*53900*/  LDS.128 R24, [R28+0x400] ;  /* 0x000400001c187984 */ /* 0x0001220000000c00 */
[----:B------:R-:W-:-:S04]  /*53910*/  IADD3 R0, R2, 0x1c5, RZ ;  /* 0x000001c502007810 */ /* 0x000fc80007ffe0ff */
[----:B------:R-:W-:Y:S02]  /*53920*/  ISETP.LT.AND P3, PT, R0, c[0x0][0x17c], !P0 ;  /* 0x00005f0000007a0c */ /* 0x000fe40004761270 */
[C---:B------:R-:W-:Y:S02]  /*53930*/  IADD3 R0, R13.reuse, c[0x0][0x198], RZ ;  /* 0x000066000d007a10 */ /* 0x040fe40007ffe0ff */
[----:B------:R-:W-:Y:S02]  /*53940*/  LEA.HI.X.SX32 R13, R13, R20, 0x1, P6 ;  /* 0x000000140d0d7211 */ /* 0x000fe400030f0eff */
[C---:B--2---:R-:W-:Y:S02]  /*53950*/  LEA R14, P6, R0.reuse, R3, 0x1 ;  /* 0x00000003000e7211 */ /* 0x044fe400078c08ff */
[----:B------:R-:W-:Y:S01]  /*53960*/  IADD3 R16, R0, c[0x0][0x198], RZ ;  /* 0x0000660000107a10 */ /* 0x000fe20007ffe0ff */
[----:B0-----:R-:W0:Y:S01]  /*53970*/  S2R R28, SR_TID.X ;  /* 0x00000000001c7919 */ /* 0x001e220000002100 */
[----:B---3--:R-:W-:-:S02]  /*53980*/  PRMT R17, R15, 0x7632, R17 ;  /* 0x000076320f117816 */ /* 0x008fc40000000011 */
[----:B------:R-:W-:-:S03]  /*53990*/  LEA.HI.X.SX32 R15, R0, R20, 0x1, P6 ;  /* 0x00000014000f7211 */ /* 0x000fc600030f0eff */
[----:B------:R2:W-:Y:S01]  /*539a0*/  @P2 STG.E.U16 [R12.64], R17 ;  /* 0x000000110c002986 */ /* 0x0005e2000c101506 */
[----:B------:R-:W-:-:S03]  /*539b0*/  IADD3 R0, R16, c[0x0][0x198], RZ ;  /* 0x0000660010007a10 */ /* 0x000fc60007ffe0ff */
[----:B------:R3:W-:Y:S01]  /*539c0*/  @P1 STG.E.U16 [R14.64], R19 ;  /* 0x000000130e001986 */ /* 0x0007e2000c101506 */
[----:B--2---:R-:W-:-:S04]  /*539d0*/  LEA R12, P6, R16, R3, 0x1 ;  /* 0x00000003100c7211 */ /* 0x004fc800078c08ff */
[----:B------:R-:W-:Y:S02]  /*539e0*/  LEA.HI.X.SX32 R13, R16, R20, 0x1, P6 ;  /* 0x00000014100d7211 */ /* 0x000fe400030f0eff */
[----:B------:R-:W-:Y:S02]  /*539f0*/  PRMT R16, R19, 0x7632, R16 ;  /* 0x0000763213107816 */ /* 0x000fe40000000010 */
[----:B---3--:R-:W-:-:S03]  /*53a00*/  LEA R14, P6, R0, R3, 0x1 ;  /* 0x00000003000e7211 */ /* 0x008fc600078c08ff */
[----:B------:R2:W-:Y:S01]  /*53a10*/  @P5 STG.E.U16 [R12.64], R16 ;  /* 0x000000100c005986 */ /* 0x0005e2000c101506 */
[----:B------:R-:W-:Y:S02]  /*53a20*/  LEA.HI.X.SX32 R15, R0, R20, 0x1, P6 ;  /* 0x00000014000f7211 */ /* 0x000fe400030f0eff */
[----:B------:R-:W-:-:S03]  /*53a30*/  ISETP.LT.AND P2, PT, R18, c[0x0][0x17c], !P0 ;  /* 0x00005f0012007a0c */ /* 0x000fc60004741270 */
[----:B-1----:R1:W-:Y:S01]  /*53a40*/  @P4 STG.E.U16 [R14.64], R4 ;  /* 0x000000040e004986 */ /* 0x0023e2000c101506 */
[----:B--2---:R-:W-:Y:S02]  /*53a50*/  IADD3 R12, R0, c[0x0][0x198], RZ ;  /* 0x00006600000c7a10 */ /* 0x004fe40007ffe0ff */
[C---:B------:R-:W-:Y:S02]  /*53a60*/  IADD3 R0, R2.reuse, 0x1c9, RZ ;  /* 0x000001c902007810 */ /* 0x040fe40007ffe0ff */
[----:B------:R-:W-:Y:S02]  /*53a70*/  IADD3 R18, R2, 0x1c7, RZ ;  /* 0x000001c702127810 */ /* 0x000fe40007ffe0ff */
[----:B-1----:R-:W-:Y:S02]  /*53a80*/  LEA R14, P6, R12, R3, 0x1 ;  /* 0x000000030c0e7211 */ /* 0x002fe400078c08ff */
[----:B------:R-:W-:Y:S02]  /*53a90*/  ISETP.LT.AND P4, PT, R0, c[0x0][0x17c], !P0 ;  /* 0x00005f0000007a0c */ /* 0x000fe40004781270 */
[----:B------:R-:W-:-:S02]  /*53aa0*/  IADD3 R17, R2, 0x1c8, RZ ;  /* 0x000001c802117810 */ /* 0x000fc40007ffe0ff */
[C---:B------:R-:W-:Y:S02]  /*53ab0*/  IADD3 R0, R12.reuse, c[0x0][0x198], RZ ;  /* 0x000066000c007a10 */ /* 0x040fe40007ffe0ff */
[----:B------:R-:W-:Y:S02]  /*53ac0*/  LEA.HI.X.SX32 R15, R12, R20, 0x1, P6 ;  /* 0x000000140c0f7211 */ /* 0x000fe400030f0eff */
[----:B------:R-:W-:Y:S01]  /*53ad0*/  ISETP.LT.AND P1, PT, R18, c[0x0][0x17c], !P0 ;  /* 0x00005f0012007a0c */ /* 0x000fe20004721270 */
[----:B----4-:R-:W-:Y:S01]  /*53ae0*/  IMAD.MOV.U32 R18, RZ, RZ, R24 ;  /* 0x000000ffff127224 */ /* 0x010fe200078e0018 */
[----:B------:R-:W-:Y:S02]  /*53af0*/  ISETP.LT.AND P5, PT, R17, c[0x0][0x17c], !P0 ;  /* 0x00005f0011007a0c */ /* 0x000fe400047a1270 */
[----:B------:R-:W-:Y:S01]  /*53b00*/  LEA R12, P6, R0, R3, 0x1 ;  /* 0x00000003000c7211 */ /* 0x000fe200078c08ff */
[----:B------:R-:W-:Y:S01]  /*53b10*/  STL [R1+0x14], R25 ;  /* 0x0000141901007387 */ /* 0x000fe20000100800 */
[----:B------:R-:W-:-:S02]  /*53b20*/  PRMT R17, R4, 0x7632, R17 ;  /* 0x0000763204117816 */ /* 0x000fc40000000011 */
[C---:B------:R-:W-:Y:S01]  /*53b30*/  IADD3 R4, R0.reuse, c[0x0][0x198], RZ ;  /* 0x0000660000047a10 */ /* 0x040fe20007ffe0ff */
[----:B------:R-:W-:Y:S01]  /*53b40*/  STL.64 [R1+0x18], R26 ;  /* 0x0000181a01007387 */ /* 0x000fe20000100a00 */
[----:B------:R-:W-:-:S03]  /*53b50*/  LEA.HI.X.SX32 R13, R0, R20, 0x1, P6 ;  /* 0x00000014000d7211 */ /* 0x000fc600030f0eff */
[----:B------:R1:W2:Y:S04]  /*53b60*/  LDS.128 R24, [R29+0x400] ;  /* 0x000400001d187984 */ /* 0x0002a80000000c00 */
[----:B------:R-:W-:Y:S01]  /*53b70*/  @P3 STG.E.U16 [R14.64], R17 ;  /* 0x000000110e003986 */ /* 0x000fe2000c101506 */
[----:B-1----:R-:W-:Y:S01]  /*53b80*/  IMAD.MOV.U32 R29, RZ, RZ, R18 ;  /* 0x000000ffff1d7224 */ /* 0x002fe200078e0012 */
[C---:B------:R-:W-:Y:S02]  /*53b90*/  LEA R18, P6, R4.reuse, R3, 0x1 ;  /* 0x0000000304127211 */ /* 0x040fe400078c08ff */
[----:B------:R1:W-:Y:S02]  /*53ba0*/  @P2 STG.E.U16 [R12.64], R8 ;  /* 0x000000080c002986 */ /* 0x0003e4000c101506 */
[----:B------:R-:W-:-:S02]  /*53bb0*/  LEA.HI.X.SX32 R19, R4, R20, 0x1, P6 ;  /* 0x0000001404137211 */ /* 0x000fc400030f0eff */
[----:B-1----:R-:W-:-:S05]  /*53bc0*/  PRMT R8, R8, 0x7632, R8 ;  /* 0x0000763208087816 */ /* 0x002fca0000000008 */
[----:B------:R0:W-:Y:S01]  /*53bd0*/  @P1 STG.E.U16 [R18.64], R8 ;  /* 0x0000000812001986 */ /* 0x0001e2000c101506 */
[C---:B------:R-:W-:Y:S02]  /*53be0*/  IADD3 R14, R2.reuse, 0x1cb, RZ ;  /* 0x000001cb020e7810 */ /* 0x040fe40007ffe0ff */
[----:B------:R-:W-:Y:S02]  /*53bf0*/  IADD3 R16, R2, 0x1ca, RZ ;  /* 0x000001ca02107810 */ /* 0x000fe40007ffe0ff */
[----:B------:R-:W-:Y:S02]  /*53c00*/  IADD3 R0, R4, c[0x0][0x198], RZ ;  /* 0x0000660004007a10 */ /* 0x000fe40007ffe0ff */
[C---:B0-----:R-:W-:Y:S01]  /*53c10*/  LOP3.LUT R19, R28.reuse, 0x3f, RZ, 0xc0, !PT ;  /* 0x0000003f1c137812 */ /* 0x041fe200078ec0ff */
[----:B------:R-:W-:Y:S01]  /*53c20*/  IMAD.SHL.U32 R28, R28, 0x400, RZ ;  /* 0x000004001c1c7824 */ /* 0x000fe200078e00ff */
[----:B------:R-:W-:-:S04]  /*53c30*/  ISETP.LT.AND P3, PT, R16, c[0x0][0x17c], !P0 ;  /* 0x00005f0010007a0c */ /* 0x000fc80004761270 */
[----:B------:R-:W-:Y:S02]  /*53c40*/  LOP3.LUT R28, R28, 0x1800, RZ, 0xc0, !PT ;  /* 0x000018001c1c7812 */ /* 0x000fe400078ec0ff */
[----:B------:R-:W-:Y:S02]  /*53c50*/  ISETP.LT.AND P2, PT, R14, c[0x0][0x17c], !P0 ;  /* 0x00005f000e007a0c */ /* 0x000fe40004741270 */
[C---:B------:R-:W-:Y:S01]  /*53c60*/  LEA R16, P6, R0.reuse, R3, 0x1 ;  /* 0x0000000300107211 */ /* 0x040fe200078c08ff */
[----:B------:R0:W1:Y:S01]  /*53c70*/  LDS.128 R12, [R23+0x400] ;  /* 0x00040000170c7984 */ /* 0x0000620000000c00 */
[----:B------:R-:W-:Y:S02]  /*53c80*/  IMAD R28, R19, 0x10, R28 ;  /* 0x00000010131c7824 */ /* 0x000fe400078e021c */
[----:B------:R-:W-:Y:S02]  /*53c90*/  LEA.HI.X.SX32 R17, R0, R20, 0x1, P6 ;  /* 0x0000001400117211 */ /* 0x000fe400030f0eff */
[----:B------:R-:W-:-:S02]  /*53ca0*/  IADD3 R4, R2, 0x1cc, RZ ;  /* 0x000001cc02047810 */ /* 0x000fc40007ffe0ff */
[----:B------:R-:W-:Y:S01]  /*53cb0*/  LOP3.LUT R28, R28, 0x60, RZ, 0x3c, !PT ;  /* 0x000000601c1c7812 */ /* 0x000fe200078e3cff */
[----:B------:R-:W-:Y:S01]  /*53cc0*/  @P5 STG.E.U16 [R16.64], R29 ;  /* 0x0000001d10005986 */ /* 0x000fe2000c101506 */
[----:B------:R-:W-:Y:S02]  /*53cd0*/  ISETP.LT.AND P1, PT, R4, c[0x0][0x17c], !P0 ;  /* 0x00005f0004007a0c */ /* 0x000fe40004721270 */
[----:B------:R-:W-:Y:S01]  /*53ce0*/  IADD3 R8, R2, 0x1cd, RZ ;  /* 0x000001cd02087810 */ /* 0x000fe20007ffe0ff */
[----:B------:R3:W4:Y:S01]  /*53cf0*/  LDS.128 R16, [R28+0x400] ;  /* 0x000400001c107984 */ /* 0x0007220000000c00 */
[----:B------:R-:W-:Y:S02]  /*53d00*/  IADD3 R4, R0, c[0x0][0x198], RZ ;  /* 0x0000660000047a10 */ /* 0x000fe40007ffe0ff */
[----:B------:R-:W-:Y:S01]  /*53d10*/  ISETP.LT.AND P5, PT, R8, c[0x0][0x17c], !P0 ;  /* 0x00005f0008007a0c */ /* 0x000fe200047a1270 */
[----:B------:R-:W-:Y:S01]  /*53d20*/  IMAD.MOV.U32 R8, RZ, RZ, R29 ;  /* 0x000000ffff087224 */ /* 0x000fe200078e001d */
[----:B------:R-:W-:-:S02]  /*53d30*/  LEA R22, P6, R4, R3, 0x1 ;  /* 0x0000000304167211 */ /* 0x000fc400078c08ff */
[C---:B------:R-:W-:Y:S02]  /*53d40*/  IADD3 R0, R4.reuse, c[0x0][0x198], RZ ;  /* 0x0000660004007a10 */ /* 0x040fe40007ffe0ff */
[-C--:B0-----:R-:W-:Y:S02]  /*53d50*/  LEA.HI.X.SX32 R23, R4, R20.reuse, 0x1, P6 ;  /* 0x0000001404177211 */ /* 0x081fe400030f0eff */
[----:B---3--:R-:W-:Y:S02]  /*53d60*/  LEA R28, P6, R0, R3, 0x1 ;  /* 0x00000003001c7211 */ /* 0x008fe400078c08ff */
[----:B------:R-:W-:Y:S02]  /*53d70*/  PRMT R21, R8, 0x7632, R21 ;  /* 0x0000763208157816 */ /* 0x000fe40000000015 */
[----:B------:R-:W-:Y:S02]  /*53d80*/  IADD3 R4, R2, 0x1ce, RZ ;  /* 0x000001ce02047810 */ /* 0x000fe40007ffe0ff */
[C---:B------:R-:W-:Y:S01]  /*53d90*/  IADD3 R8, R0.reuse, c[0x0][0x198], RZ ;  /* 0x0000660000087a10 */ /* 0x040fe20007ffe0ff */
[----:B------:R0:W-:Y:S01]  /*53da0*/  @P4 STG.E.U16 [R22.64], R21 ;  /* 0x0000001516004986 */ /* 0x0001e2000c101506 */
[----:B------:R-:W-:-:S02]  /*53db0*/  LEA.HI.X.SX32 R29, R0, R20, 0x1, P6 ;  /* 0x00000014001d7211 */ /* 0x000fc400030f0eff */
[----:B------:R-:W-:Y:S02]  /*53dc0*/  ISETP.LT.AND P4, PT, R4, c[0x0][0x17c], !P0 ;  /* 0x00005f0004007a0c */ /* 0x000fe40004781270 */
[----:B------:R-:W-:Y:S02]  /*53dd0*/  IADD3 R0, R2, 0x1cf, RZ ;  /* 0x000001cf02007810 */ /* 0x000fe40007ffe0ff */
[C---:B------:R-:W-:Y:S01]  /*53de0*/  IADD3 R4, R8.reuse, c[0x0][0x198], RZ ;  /* 0x0000660008047a10 */ /* 0x040fe20007ffe0ff */
[----:B--2---:R2:W-:Y:S01]  /*53df0*/  @P3 STG.E.U16 [R28.64], R24 ;  /* 0x000000181c003986 */ /* 0x0045e2000c101506 */
[----:B0-----:R-:W-:Y:S02]  /*53e00*/  LEA R22, P6, R8, R3, 0x1 ;  /* 0x0000000308167211 */ /* 0x001fe400078c08ff */
[----:B------:R-:W-:Y:S02]  /*53e10*/  ISETP.LT.AND P3, PT, R0, c[0x0][0x17c], !P0 ;  /* 0x00005f0000007a0c */ /* 0x000fe40004761270 */
[----:B------:R-:W-:-:S02]  /*53e20*/  LEA.HI.X.SX32 R23, R8, R20, 0x1, P6 ;  /* 0x0000001408177211 */ /* 0x000fc400030f0eff */
[----:B------:R-:W-:Y:S02]  /*53e30*/  IADD3 R0, R4, c[0x0][0x198], RZ ;  /* 0x0000660004007a10 */ /* 0x000fe40007ffe0ff */
[----:B--2---:R-:W-:Y:S02]  /*53e40*/  PRMT R24, R24, 0x7632, R24 ;  /* 0x0000763218187816 */ /* 0x004fe40000000018 */
[----:B------:R-:W-:-:S03]  /*53e50*/  LEA R28, P6, R4, R3, 0x1 ;  /* 0x00000003041c7211 */ /* 0x000fc600078c08ff */
[----:B------:R0:W-:Y:S01]  /*53e60*/  @P2 STG.E.U16 [R22.64], R24 ;  /* 0x0000001816002986 */ /* 0x0001e2000c101506 */
[----:B------:R-:W-:Y:S02]  /*53e70*/  LEA.HI.X.SX32 R29, R4, R20, 0x1, P6 ;  /* 0x00000014041d7211 */ /* 0x000fe400030f0eff */
[----:B------:R-:W-:-:S03]  /*53e80*/  IADD3 R4, R0, c[0x0][0x198], RZ ;  /* 0x0000660000047a10 */ /* 0x000fc60007ffe0ff */
[----:B-1----:R1:W-:Y:S01]  /*53e90*/  @P1 STG.E.U16 [R28.64], R12 ;  /* 0x0000000c1c001986 */ /* 0x0023e2000c101506 */
[----:B0-----:R-:W-:-:S03]  /*53ea0*/  LEA R22, P6, R0, R3, 0x1 ;  /* 0x0000000300167211 */ /* 0x001fc600078c08ff */
[----:B------:R-:W2:Y:S01]  /*53eb0*/  LDL.LU R24, [R1+0x4] ;  /* 0x0000040001187983 */ /* 0x000ea20000300800 */
[-C--:B------:R-:W-:Y:S02]  /*53ec0*/  LEA.HI.X.SX32 R23, R0, R20.reuse, 0x1, P6 ;  /* 0x0000001400177211 */ /* 0x080fe400030f0eff */
[-C--:B-1----:R-:W-:Y:S02]  /*53ed0*/  LEA R28, P6, R4, R3.reuse, 0x1 ;  /* 0x00000003041c7211 */ /* 0x082fe400078c08ff */
[----:B------:R-:W-:Y:S02]  /*53ee0*/  PRMT R12, R12, 0x7632, R12 ;  /* 0x000076320c0c7816 */ /* 0x000fe4000000000c */
[C---:B------:R-:W-:Y:S02]  /*53ef0*/  IADD3 R0, R4.reuse, c[0x0][0x198], RZ ;  /* 0x0000660004007a10 */ /* 0x040fe40007ffe0ff */
[----:B------:R-:W-:Y:S01]  /*53f00*/  LEA.HI.X.SX32 R29, R4, R20, 0x1, P6 ;  /* 0x00000014041d7211 */ /* 0x000fe200030f0eff */
[----:B------:R0:W-:Y:S04]  /*53f10*/  @P5 STG.E.U16 [R22.64], R12 ;  /* 0x0000000c16005986 */ /* 0x0001e8000c101506 */
[----:B----4-:R1:W-:Y:S01]  /*53f20*/  @P4 STG.E.U16 [R28.64], R16 ;  /* 0x000000101c004986 */ /* 0x0103e2000c101506 */
[----:B0-----:R-:W-:-:S04]  /*53f30*/  LEA R22, P6, R0, R3, 0x1 ;  /* 0x0000000300167211 */ /* 0x001fc800078c08ff */
[----:B------:R-:W-:Y:S02]  /*53f40*/  LEA.HI.X.SX32 R23, R0, R20, 0x1, P6 ;  /* 0x0000001400177211 */ /* 0x000fe400030f0eff */
[----:B-1----:R-:W-:-:S05]  /*53f50*/  PRMT R16, R16, 0x7632, R16 ;  /* 0x0000763210107816 */ /* 0x002fca0000000010 */
[----:B------:R0:W-:Y:S04]  /*53f60*/  @P3 STG.E.U16 [R22.64], R16 ;  /* 0x0000001016003986 */ /* 0x0001e8000c101506 */
[----:B0-----:R-:W3:Y:S01]  /*53f70*/  LDL.LU R23, [R1+0x24] ;  /* 0x0000240001177983 */ /* 0x001ee20000300800 */
[----:B------:R-:W-:-:S04]  /*53f80*/  IADD3 R8, R2, 0x1d0, RZ ;  /* 0x000001d002087810 */ /* 0x000fc80007ffe0ff */
[----:B------:R-:W-:Y:S02]  /*53f90*/  ISETP.LT.AND P2, PT, R8, c[0x0][0x17c], !P0 ;  /* 0x00005f0008007a0c */ /* 0x000fe40004741270 */
[----:B------:R-:W-:Y:S02]  /*53fa0*/  IADD3 R8, R2, 0x1d1, RZ ;  /* 0x000001d102087810 */ /* 0x000fe40007ffe0ff */
[----:B------:R-:W-:Y:S02]  /*53fb0*/  IADD3 R4, R0, c[0x0][0x198], RZ ;  /* 0x0000660000047a10 */ /* 0x000fe40007ffe0ff */
[----:B------:R-:W-:Y:S02]  /*53fc0*/  ISETP.LT.AND P1, PT, R8, c[0x0][0x17c], !P0 ;  /* 0x00005f0008007a0c */ /* 0x000fe40004721270 */
[----:B------:R-:W-:Y:S02]  /*53fd0*/  IADD3 R8, R2, 0x1d2, RZ ;  /* 0x000001d202087810 */ /* 0x000fe40007ffe0ff */
[----:B------:R-:W-:-:S02]  /*53fe0*/  LEA R28, P6, R4, R3, 0x1 ;  /* 0x00000003041c7211 */ /* 0x000fc400078c08ff */
[----:B------:R-:W-:Y:S02]  /*53ff0*/  ISETP.LT.AND P5, PT, R8, c[0x0][0x17c], !P0 ;  /* 0x00005f0008007a0c */ /* 0x000fe400047a1270 */
[----:B------:R-:W-:Y:S02]  /*54000*/  IADD3 R8, R2, 0x1d3, RZ ;  /* 0x000001d302087810 */ /* 0x000fe40007ffe0ff */
[----:B------:R-:W-:Y:S02]  /*54010*/  LEA.HI.X.SX32 R29, R4, R20, 0x1, P6 ;  /* 0x00000014041d7211 */ /* 0x000fe400030f0eff */
[----:B------:R-:W-:Y:S02]  /*54020*/  ISETP.LT.AND P4, PT, R8, c[0x0][0x17c], !P0 ;  /* 0x00005f0008007a0c */ /* 0x000fe40004781270 */
[----:B------:R-:W-:Y:S02]  /*54030*/  IADD3 R8, R2, 0x1d4, RZ ;  /* 0x000001d402087810 */ /* 0x000fe40007ffe0ff */
[----:B------:R-:W-:-:S02]  /*54040*/  IADD3 R0, R4, c[0x0][0x198], RZ ;  /* 0x0000660004007a10 */ /* 0x000fc40007ffe0ff */
[----:B------:R-:W-:Y:S02]  /*54050*/  IADD3 R4, R2, 0x1d5, RZ ;  /* 0x000001d502047810 */ /* 0x000fe40007ffe0ff */
[----:B------:R-:W-:Y:S02]  /*54060*/  ISETP.LT.AND P3, PT, R8, c[0x0][0x17c], !P0 ;  /* 0x00005f0008007a0c */ /* 0x000fe40004761270 */
[C---:B------:R-:W-:Y:S02]  /*54070*/  LEA R22, P6, R0.reuse, R3, 0x1 ;  /* 0x0000000300167211 */ /* 0x040fe400078c08ff */
[----:B------:R-:W-:Y:S01]  /*54080*/  IADD3 R8, R0, c[0x0][0x198], RZ ;  /* 0x0000660000087a10 */ /* 0x000fe20007ffe0ff */
[----:B---3--:R0:W-:Y:S01]  /*54090*/  @P2 STG.E.U16 [R28.64], R23 ;  /* 0x000000171c002986 */ /* 0x0081e2000c101506 */
[----:B------:R-:W-:Y:S01]  /*540a0*/  ISETP.LT.AND P2, PT, R4, c[0x0][0x17c], !P0 ;  /* 0x00005f0004007a0c */ /* 0x000fe20004741270 */
[----:B------:R-:W-:-:S05]  /*540b0*/  IMAD.MOV.U32 R4, RZ, RZ, R23 ;  /* 0x000000ffff047224 */ /* 0x000fca00078e0017 */
[----:B------:R-:W-:Y:S02]  /*540c0*/  PRMT R12, R4, 0x7632, R12 ;  /* 0x00007632040c7816 */ /* 0x000fe4000000000c */
[-C--:B0-----:R-:W-:Y:S02]  /*540d0*/  LEA.HI.X.SX32 R23, R0, R20.reuse, 0x1, P6 ;  /* 0x0000001400177211 */ /* 0x081fe400030f0eff */
[C---:B------:R-:W-:Y:S02]  /*540e0*/  LEA R28, P6, R8.reuse, R3, 0x1 ;  /* 0x00000003081c7211 */ /* 0x040fe400078c08ff */
[C---:B------:R-:W-:Y:S02]  /*540f0*/  IADD3 R4, R8.reuse, c[0x0][0x198], RZ ;  /* 0x0000660008047a10 */ /* 0x040fe40007ffe0ff */
[----:B------:R-:W-:Y:S01]  /*54100*/  LEA.HI.X.SX32 R29, R8, R20, 0x1, P6 ;  /* 0x00000014081d7211 */ /* 0x000fe200030f0eff */
[----:B------:R0:W-:Y:S01]  /*54110*/  @P1 STG.E.U16 [R22.64], R12 ;  /* 0x0000000c16001986 */ /* 0x0001e2000c101506 */
[----:B------:R-:W-:-:S04]  /*54120*/  IADD3 R0, R2, 0x1d6, RZ ;  /* 0x000001d602007810 */ /* 0x000fc80007ffe0ff */
[----:B------:R-:W-:Y:S02]  /*54130*/  ISETP.LT.AND P1, PT, R0, c[0x0][0x17c], !P0 ;  /* 0x00005f0000007a0c */ /* 0x000fe40004721270 */
[C---:B------:R-:W-:Y:S01]  /*54140*/  IADD3 R0, R4.reuse, c[0x0][0x198], RZ ;  /* 0x0000660004007a10 */ /* 0x040fe20007ffe0ff */
[----:B0-----:R-:W-:Y:S01]  /*54150*/  IMAD.MOV.U32 R22, RZ, RZ, R28 ;  /* 0x000000ffff167224 */ /* 0x001fe200078e001c */
[----:B------:R-:W-:Y:S01]  /*54160*/  LEA R28, P6, R4, R3, 0x1 ;  /* 0x00000003041c7211 */ /* 0x000fe200078c08ff */
[----:B------:R-:W-:-:S03]  /*54170*/  IMAD.MOV.U32 R23, RZ, RZ, R29 ;  /* 0x000000ffff177224 */ /* 0x000fc600078e001d */
[----:B------:R-:W-:Y:S02]  /*54180*/  LEA.HI.X.SX32 R29, R4, R20, 0x1, P6 ;  /* 0x00000014041d7211 */ /* 0x000fe400030f0eff */
[----:B--2---:R0:W-:Y:S01]  /*54190*/  @P5 STG.E.U16 [R22.64], R24 ;  /* 0x0000001816005986 */ /* 0x0041e2000c101506 */
[----:B------:R-:W-:-:S03]  /*541a0*/  PRMT R4, R24, 0x7632, R4 ;  /* 0x0000763218047816 */ /* 0x000fc60000000004 */
[----:B0-----:R-:W2:Y:S01]  /*541b0*/  LDL.LU R24, [R1+0x14] ;  /* 0x0000140001187983 */ /* 0x001ea20000300800 */
[----:B------:R-:W-:Y:S02]  /*541c0*/  IADD3 R8, R2, 0x1d7, RZ ;  /* 0x000001d702087810 */ /* 0x000fe40007ffe0ff */
[----:B------:R-:W-:Y:S01]  /*541d0*/  LEA R22, P6, R0, R3, 0x1 ;  /* 0x0000000300167211 */ /* 0x000fe200078c08ff */
[----:B------:R0:W-:Y:S01]  /*541e0*/  @P4 STG.E.U16 [R28.64], R4 ;  /* 0x000000041c004986 */ /* 0x0001e2000c101506 */
[----:B------:R-:W-:Y:S02]  /*541f0*/  ISETP.LT.AND P5, PT, R8, c[0x0][0x17c], !P0 ;  /* 0x00005f0008007a0c */ /* 0x000fe400047a1270 */
[----:B------:R-:W-:Y:S02]  /*54200*/  IADD3 R8, R2, 0x1d8, RZ ;  /* 0x000001d802087810 */ /* 0x000fe40007ffe0ff */
[----:B------:R-:W-:Y:S02]  /*54210*/  LEA.HI.X.SX32 R23, R0, R20, 0x1, P6 ;  /* 0x0000001400177211 */ /* 0x000fe400030f0eff */
[----:B------:R-:W-:-:S02]  /*54220*/  ISETP.LT.AND P4, PT, R8, c[0x0][0x17c], !P0 ;  /* 0x00005f0008007a0c */ /* 0x000fc40004781270 */
[----:B0-----:R-:W-:-:S04]  /*54230*/  IADD3 R4, R0, c[0x0][0x198], RZ ;  /* 0x0000660000047a10 */ /* 0x001fc80007ffe0ff */
[CC--:B------:R-:W-:Y:S02]  /*54240*/  LEA R28, P6, R4.reuse, R3.reuse, 0x1 ;  /* 0x00000003041c7211 */ /* 0x0c0fe400078c08ff */
[C---:B------:R-:W-:Y:S02]  /*54250*/  IADD3 R8, R4.reuse, c[0x0][0x198], RZ ;  /* 0x0000660004087a10 */ /* 0x040fe40007ffe0ff */
[----:B------:R-:W-:Y:S02]  /*54260*/  LEA.HI.X.SX32 R29, R4, R20, 0x1, P6 ;  /* 0x00000014041d7211 */ /* 0x000fe400030f0eff */
[----:B------:R-:W-:Y:S02]  /*54270*/  LEA R4, P6, R8, R3, 0x1 ;  /* 0x0000000308047211 */ /* 0x000fe400078c08ff */
[----:B------:R-:W-:Y:S01]  /*54280*/  IADD3 R0, R2, 0x1d9, RZ ;  /* 0x000001d902007810 */ /* 0x000fe20007ffe0ff */
[----:B------:R0:W-:Y:S01]  /*54290*/  @P3 STG.E.U16 [R22.64], R5 ;  /* 0x0000000516003986 */ /* 0x0001e2000c101506 */
[----:B------:R-:W-:-:S02]  /*542a0*/  PRMT R16, R5, 0x7632, R16 ;  /* 0x0000763205107816 */ /* 0x000fc40000000010 */
[----:B------:R-:W-:Y:S02]  /*542b0*/  ISETP.LT.AND P3, PT, R0, c[0x0][0x17c], !P0 ;  /* 0x00005f0000007a0c */ /* 0x000fe40004761270 */
[C---:B------:R-:W-:Y:S01]  /*542c0*/  IADD3 R0, R8.reuse, c[0x0][0x198], RZ ;  /* 0x0000660008007a10 */ /* 0x040fe20007ffe0ff */
[----:B------:R1:W-:Y:S01]  /*542d0*/  @P2 STG.E.U16 [R28.64], R16 ;  /* 0x000000101c002986 */ /* 0x0003e2000c101506 */
[----:B0-----:R-:W-:Y:S02]  /*542e0*/  LEA.HI.X.SX32 R5, R8, R20, 0x1, P6 ;  /* 0x0000001408057211 */ /* 0x001fe400030f0eff */
[----:B------:R-:W-:-:S03]  /*542f0*/  LEA R22, P6, R0, R3, 0x1 ;  /* 0x0000000300167211 */ /* 0x000fc600078c08ff */
[----:B------:R0:W-:Y:S01]  /*54300*/  @P1 STG.E.U16 [R4.64], R9 ;  /* 0x0000000904001986 */ /* 0x0001e2000c101506 */
[----:B------:R-:W-:-:S03]  /*54310*/  LEA.HI.X.SX32 R23, R0, R20, 0x1, P6 ;  /* 0x0000001400177211 */ /* 0x000fc600030f0eff */
[----:B-1----:R-:W3:Y:S01]  /*54320*/  LDL.LU R29, [R1+0x28] ;  /* 0x00002800011d7983 */ /* 0x002ee20000300800 */
[----:B0-----:R-:W-:Y:S02]  /*54330*/  IADD3 R4, R2, 0x1db, RZ ;  /* 0x000001db02047810 */ /* 0x001fe40007ffe0ff */
[----:B------:R-:W-:Y:S02]  /*54340*/  IADD3 R5, R0, c[0x0][0x198], RZ ;  /* 0x0000660000057a10 */ /* 0x000fe40007ffe0ff */
[----:B------:R-:W-:Y:S02]  /*54350*/  ISETP.LT.AND P1, PT, R4, c[0x0][0x17c], !P0 ;  /* 0x00005f0004007a0c */ /* 0x000fe40004721270 */
[----:B------:R-:W-:Y:S02]  /*54360*/  LEA R4, P6, R5, R3, 0x1 ;  /* 0x0000000305047211 */ /* 0x000fe400078c08ff */
[----:B------:R-:W-:Y:S02]  /*54370*/  PRMT R9, R9, 0x7632, R9 ;  /* 0x0000763209097816 */ /* 0x000fe40000000009 */
[----:B------:R-:W-:-:S02]  /*54380*/  IADD3 R8, R5, c[0x0][0x198], RZ ;  /* 0x0000660005087a10 */ /* 0x000fc40007ffe0ff */
[----:B------:R-:W-:Y:S02]  /*54390*/  IADD3 R12, R2, 0x1da, RZ ;  /* 0x000001da020c7810 */ /* 0x000fe40007ffe0ff */
[----:B------:R-:W-:Y:S01]  /*543a0*/  LEA.HI.X.SX32 R5, R5, R20, 0x1, P6 ;  /* 0x0000001405057211 */ /* 0x000fe200030f0eff */
[----:B------:R-:W-:Y:S01]  /*543b0*/  @P5 STG.E.U16 [R22.64], R9 ;  /* 0x0000000916005986 */ /* 0x000fe2000c101506 */
[----:B------:R-:W-:-:S03]  /*543c0*/  ISETP.LT.AND P2, PT, R12, c[0x0][0x17c], !P0 ;  /* 0x00005f000c007a0c */ /* 0x000fc60004741270 */
[----:B--2---:R0:W-:Y:S01]  /*543d0*/  @P4 STG.E.U16 [R4.64], R24 ;  /* 0x0000001804004986 */ /* 0x0041e2000c101506 */
[----:B------:R-:W-:-:S03]  /*543e0*/  PRMT R12, R24, 0x7632, R12 ;  /* 0x00007632180c7816 */ /* 0x000fc6000000000c */
[----:B0-----:R-:W2:Y:S01]  /*543f0*/  LDL.LU R24, [R1+0x8] ;  /* 0x0000080001187983 */ /* 0x001ea20000300800 */
[----:B------:R-:W-:Y:S02]  /*54400*/  IADD3 R0, R2, 0x1dc, RZ ;  /* 0x000001dc02007810 */ /* 0x000fe40007ffe0ff */
[----:B------:R-:W-:Y:S02]  /*54410*/  LEA R22, P6, R8, R3, 0x1 ;  /* 0x0000000308167211 */ /* 0x000fe400078c08ff */
[----:B------:R-:W-:Y:S02]  /*54420*/  ISETP.LT.AND P5, PT, R0, c[0x0][0x17c], !P0 ;  /* 0x00005f0000007a0c */ /* 0x000fe400047a1270 */
[----:B------:R-:W-:Y:S02]  /*54430*/  IADD3 R0, R8, c[0x0][0x198], RZ ;  /* 0x0000660008007a10 */ /* 0x000fe40007ffe0ff */
[----:B------:R-:W-:Y:S02]  /*54440*/  IADD3 R9, R2, 0x1dd, RZ ;  /* 0x000001dd02097810 */ /* 0x000fe40007ffe0ff */
[----:B------:R-:W-:-:S02]  /*54450*/  LEA.HI.X.SX32 R23, R8, R20, 0x1, P6 ;  /* 0x0000001408177211 */ /* 0x000fc400030f0eff */
[----:B------:R-:W-:Y:S02]  /*54460*/  LEA R8, P6, R0, R3, 0x1 ;  /* 0x0000000300087211 */ /* 0x000fe400078c08ff */
[----:B------:R-:W-:Y:S02]  /*54470*/  IADD3 R4, R2, 0x1de, RZ ;  /* 0x000001de02047810 */ /* 0x000fe40007ffe0ff */
[C---:B------:R-:W-:Y:S01]  /*54480*/  IADD3 R5, R0.reuse, c[0x0][0x198], RZ ;  /* 0x0000660000057a10 */ /* 0x040fe20007ffe0ff */
[----:B------:R0:W-:Y:S01]  /*54490*/  @P3 STG.E.U16 [R22.64], R12 ;  /* 0x0000000c16003986 */ /* 0x0001e2000c101506 */
[----:B------:R-:W-:Y:S02]  /*544a0*/  ISETP.LT.AND P4, PT, R9, c[0x0][0x17c], !P0 ;  /* 0x00005f0009007a0c */ /* 0x000fe40004781270 */
[----:B------:R-:W-:Y:S02]  /*544b0*/  LEA.HI.X.SX32 R9, R0, R20, 0x1, P6 ;  /* 0x0000001400097211 */ /* 0x000fe400030f0eff */
[----:B------:R-:W-:-:S02]  /*544c0*/  ISETP.LT.AND P3, PT, R4, c[0x0][0x17c], !P0 ;  /* 0x00005f0004007a0c */ /* 0x000fc40004761270 */
[CC--:B------:R-:W-:Y:S01]  /*544d0*/  LEA R4, P6, R5.reuse, R3.reuse, 0x1 ;  /* 0x0000000305047211 */ /* 0x0c0fe200078c08ff */
[----:B------:R1:W-:Y:S01]  /*544e0*/  @P2 STG.E.U16 [R8.64], R25 ;  /* 0x0000001908002986 */ /* 0x0003e2000c101506 */
[C---:B------:R-:W-:Y:S02]  /*544f0*/  IADD3 R0, R5.reuse, c[0x0][0x198], RZ ;  /* 0x0000660005007a10 */ /* 0x040fe40007ffe0ff */
[----:B------:R-:W-:Y:S02]  /*54500*/  LEA.HI.X.SX32 R5, R5, R20, 0x1, P6 ;  /* 0x0000001405057211 */ /* 0x000fe400030f0eff */
[C---:B0-----:R-:W-:Y:S02]  /*54510*/  IADD3 R12, R0.reuse, c[0x0][0x198], RZ ;  /* 0x00006600000c7a10 */ /* 0x041fe40007ffe0ff */
[----:B-1----:R-:W-:Y:S02]  /*54520*/  PRMT R9, R25, 0x7632, R9 ;  /* 0x0000763219097816 */ /* 0x002fe40000000009 */
[----:B------:R-:W-:-:S03]  /*54530*/  LEA R8, P6, R0, R3, 0x1 ;  /* 0x0000000300087211 */ /* 0x000fc600078c08ff */
[----:B------:R0:W-:Y:S01]  /*54540*/  @P1 STG.E.U16 [R4.64], R9 ;  /* 0x0000000904001986 */ /* 0x0001e2000c101506 */
[----:B------:R-:W-:-:S04]  /*54550*/  IADD3 R16, R2, 0x1df, RZ ;  /* 0x000001df02107810 */ /* 0x000fc80007ffe0ff */
[----:B------:R-:W-:Y:S02]  /*54560*/  ISETP.LT.AND P2, PT, R16, c[0x0][0x17c], !P0 ;  /* 0x00005f0010007a0c */ /* 0x000fe40004741270 */
[-C--:B0-----:R-:W-:Y:S02]  /*54570*/  LEA.HI.X.SX32 R9, R0, R20.reuse, 0x1, P6 ;  /* 0x0000001400097211 */ /* 0x081fe400030f0eff */
[C---:B------:R-:W-:Y:S02]  /*54580*/  LEA R4, P6, R12.reuse, R3, 0x1 ;  /* 0x000000030c047211 */ /* 0x040fe400078c08ff */
[C---:B------:R-:W-:Y:S01]  /*54590*/  IADD3 R0, R12.reuse, c[0x0][0x198], RZ ;  /* 0x000066000c007a10 */ /* 0x040fe20007ffe0ff */
[----:B------:R0:W-:Y:S01]  /*545a0*/  @P5 STG.E.U16 [R8.64], R13 ;  /* 0x0000000d08005986 */ /* 0x0001e2000c101506 */
[----:B------:R-:W-:Y:S02]  /*545b0*/  LEA.HI.X.SX32 R5, R12, R20, 0x1, P6 ;  /* 0x000000140c057211 */ /* 0x000fe400030f0eff */
[----:B------:R-:W-:-:S02]  /*545c0*/  IADD3 R12, R0, c[0x0][0x198], RZ ;  /* 0x00006600000c7a10 */ /* 0x000fc40007ffe0ff */
[----:B------:R-:W-:Y:S02]  /*545d0*/  IADD3 R16, R2, 0x1e0, RZ ;  /* 0x000001e002107810 */ /* 0x000fe40007ffe0ff */
[-C--:B0-----:R-:W-:Y:S02]  /*545e0*/  LEA R8, P6, R0, R3.reuse, 0x1 ;  /* 0x0000000300087211 */ /* 0x081fe400078c08ff */
[----:B------:R-:W-:Y:S02]  /*545f0*/  ISETP.LT.AND P1, PT, R16, c[0x0][0x17c], !P0 ;  /* 0x00005f0010007a0c */ /* 0x000fe40004721270 */
[----:B------:R-:W-:Y:S02]  /*54600*/  LEA.HI.X.SX32 R9, R0, R20, 0x1, P6 ;  /* 0x0000001400097211 */ /* 0x000fe400030f0eff */
[----:B------:R-:W-:Y:S02]  /*54610*/  LEA R22, P6, R12, R3, 0x1 ;  /* 0x000000030c167211 */ /* 0x000fe400078c08ff */
[----:B------:R-:W-:-:S02]  /*54620*/  PRMT R21, R13, 0x7632, R21 ;  /* 0x000076320d157816 */ /* 0x000fc40000000015 */
[----:B------:R-:W-:Y:S02]  /*54630*/  IADD3 R0, R12, c[0x0][0x198], RZ ;  /* 0x000066000c007a10 */ /* 0x000fe40007ffe0ff */
[C---:B------:R-:W-:Y:S02]  /*54640*/  IADD3 R16, R2.reuse, 0x1e1, RZ ;  /* 0x000001e102107810 */ /* 0x040fe40007ffe0ff */
[----:B------:R-:W-:Y:S02]  /*54650*/  IADD3 R13, R2, 0x1e3, RZ ;  /* 0x000001e3020d7810 */ /* 0x000fe40007ffe0ff */
[----:B------:R-:W-:Y:S01]  /*54660*/  LEA.HI.X.SX32 R23, R12, R20, 0x1, P6 ;  /* 0x000000140c177211 */ /* 0x000fe200030f0eff */
[----:B------:R0:W-:Y:S01]  /*54670*/  @P4 STG.E.U16 [R4.64], R21 ;  /* 0x0000001504004986 */ /* 0x0001e2000c101506 */
[----:B------:R-:W-:Y:S02]  /*54680*/  LEA R12, P6, R0, R3, 0x1 ;  /* 0x00000003000c7211 */ /* 0x000fe400078c08ff */
[----:B------:R-:W-:Y:S01]  /*54690*/  ISETP.LT.AND P5, PT, R16, c[0x0][0x17c], !P0 ;  /* 0x00005f0010007a0c */ /* 0x000fe200047a1270 */
[----:B------:R1:W-:Y:S01]  /*546a0*/  @P3 STG.E.U16 [R8.64], R17 ;  /* 0x0000001108003986 */ /* 0x0003e2000c101506 */
[----:B------:R-:W-:-:S02]  /*546b0*/  ISETP.LT.AND P3, PT, R13, c[0x0][0x17c], !P0 ;  /* 0x00005f000d007a0c */ /* 0x000fc40004761270 */
[----:B------:R-:W-:Y:S02]  /*546c0*/  IADD3 R16, R2, 0x1e2, RZ ;  /* 0x000001e202107810 */ /* 0x000fe40007ffe0ff */
[C---:B------:R-:W-:Y:S02]  /*546d0*/  LEA.HI.X.SX32 R13, R0.reuse, R20, 0x1, P6 ;  /* 0x00000014000d7211 */ /* 0x040fe400030f0eff */
[----:B0-----:R-:W-:Y:S02]  /*546e0*/  IADD3 R21, R0, c[0x0][0x198], RZ ;  /* 0x0000660000157a10 */ /* 0x001fe40007ffe0ff */
[----:B-1----:R-:W-:Y:S02]  /*546f0*/  PRMT R9, R17, 0x7632, R9 ;  /* 0x0000763211097816 */ /* 0x002fe40000000009 */
[----:B------:R-:W-:Y:S02]  /*54700*/  IADD3 R5, R2, 0x1e5, RZ ;  /* 0x000001e502057810 */ /* 0x000fe40007ffe0ff */
[----:B------:R-:W-:Y:S01]  /*54710*/  LEA R4, P6, R21, R3, 0x1 ;  /* 0x0000000315047211 */ /* 0x000fe200078c08ff */
[----:B------:R0:W-:Y:S01]  /*54720*/  @P2 STG.E.U16 [R22.64], R9 ;  /* 0x0000000916002986 */ /* 0x0001e2000c101506 */
[----:B------:R-:W-:-:S02]  /*54730*/  ISETP.LT.AND P4, PT, R16, c[0x0][0x17c], !P0 ;  /* 0x00005f0010007a0c */ /* 0x000fc40004781270 */
[----:B------:R-:W-:Y:S01]  /*54740*/  IADD3 R0, R21, c[0x0][0x198], RZ ;  /* 0x0000660015007a10 */ /* 0x000fe20007ffe0ff */
[----:B---3--:R1:W-:Y:S01]  /*54750*/  @P1 STG.E.U16 [R12.64], R29 ;  /* 0x0000001d0c001986 */ /* 0x0083e2000c101506 */
[----:B------:R-:W-:Y:S02]  /*54760*/  ISETP.LT.AND P1, PT, R5, c[0x0][0x17c], !P0 ;  /* 0x00005f0005007a0c */ /* 0x000fe40004721270 */
[----:B------:R-:W-:Y:S02]  /*54770*/  LEA.HI.X.SX32 R5, R21, R20, 0x1, P6 ;  /* 0x0000001415057211 */ /* 0x000fe400030f0eff */
[----:B------:R-:W-:-:S04]  /*54780*/  LEA R8, P6, R0, R3, 0x1 ;  /* 0x0000000300087211 */ /* 0x000fc800078c08ff */
[----:B0-----:R-:W-:Y:S02]  /*54790*/  LEA.HI.X.SX32 R9, R0, R20, 0x1, P6 ;  /* 0x0000001400097211 */ /* 0x001fe400030f0eff */
[----:B-1----:R-:W-:-:S05]  /*547a0*/  PRMT R13, R29, 0x7632, R13 ;  /* 0x000076321d0d7816 */ /* 0x002fca000000000d */
[----:B------:R-:W-:Y:S04]  /*547b0*/  @P5 STG.E.U16 [R4.64], R13 ;  /* 0x0000000d04005986 */ /* 0x000fe8000c101506 */
[----:B--2---:R0:W-:Y:S02]  /*547c0*/  @P4 STG.E.U16 [R8.64], R24 ;  /* 0x0000001808004986 */ /* 0x0041e4000c101506 */
[----:B0-----:R-:W-:Y:S02]  /*547d0*/  PRMT R9, R24, 0x7632, R9 ;  /* 0x0000763218097816 */ /* 0x001fe40000000009 */
[----:B------:R-:W2:Y:S01]  /*547e0*/  LDL.LU R24, [R1+0x18] ;  /* 0x0000180001187983 */ /* 0x000ea20000300800 */
[----:B------:R-:W-:Y:S02]  /*547f0*/  IADD3 R16, R2, 0x1e4, RZ ;  /* 0x000001e402107810 */ /* 0x000fe40007ffe0ff */
[----:B------:R-:W-:Y:S01]  /*54800*/  IADD3 R17, R0, c[0x0][0x198], RZ ;  /* 0x0000660000117a10 */ /* 0x000fe20007ffe0ff */
[----:B------:R-:W3:Y:S01]  /*54810*/  LDL.LU R29, [R1+0x2c] ;  /* 0x00002c00011d7983 */ /* 0x000ee20000300800 */
[----:B------:R-:W-:-:S02]  /*54820*/  ISETP.LT.AND P2, PT, R16, c[0x0][0x17c], !P0 ;  /* 0x00005f0010007a0c */ /* 0x000fc40004741270 */
[----:B------:R-:W-:Y:S02]  /*54830*/  IADD3 R16, R2, 0x1e6, RZ ;  /* 0x000001e602107810 */ /* 0x000fe40007ffe0ff */
[C---:B------:R-:W-:Y:S02]  /*54840*/  IADD3 R12, R17.reuse, c[0x0][0x198], RZ ;  /* 0x00006600110c7a10 */ /* 0x040fe40007ffe0ff */
[----:B------:R-:W-:Y:S02]  /*54850*/  ISETP.LT.AND P5, PT, R16, c[0x0][0x17c], !P0 ;  /* 0x00005f0010007a0c */ /* 0x000fe400047a1270 */
[C---:B------:R-:W-:Y:S02]  /*54860*/  LEA R16, P6, R17.reuse, R3, 0x1 ;  /* 0x0000000311107211 */ /* 0x040fe400078c08ff */
[----:B------:R-:W-:Y:S02]  /*54870*/  IADD3 R4, R12, c[0x0][0x198], RZ ;  /* 0x000066000c047a10 */ /* 0x000fe40007ffe0ff */
[----:B------:R-:W-:-:S02]  /*54880*/  LEA.HI.X.SX32 R17, R17, R20, 0x1, P6 ;  /* 0x0000001411117211 */ /* 0x000fc400030f0eff */
[-C--:B------:R-:W-:Y:S02]  /*54890*/  LEA R22, P6, R12, R3.reuse, 0x1 ;  /* 0x000000030c167211 */ /* 0x080fe400078c08ff */
[----:B------:R-:W-:Y:S02]  /*548a0*/  IADD3 R5, R4, c[0x0][0x198], RZ ;  /* 0x0000660004057a10 */ /* 0x000fe40007ffe0ff */
[-C--:B------:R-:W-:Y:S02]  /*548b0*/  LEA.HI.X.SX32 R23, R12, R20.reuse, 0x1, P6 ;  /* 0x000000140c177211 */ /* 0x080fe400030f0eff */
[----:B------:R-:W-:Y:S02]  /*548c0*/  LEA R12, P6, R4, R3, 0x1 ;  /* 0x00000003040c7211 */ /* 0x000fe400078c08ff */
[----:B------:R-:W-:Y:S01]  /*548d0*/  IADD3 R0, R2, 0x1e7, RZ ;  /* 0x000001e702007810 */ /* 0x000fe20007ffe0ff */
[----:B------:R0:W-:Y:S01]  /*548e0*/  @P3 STG.E.U16 [R16.64], R9 ;  /* 0x0000000910003986 */ /* 0x0001e2000c101506 */
[----:B------:R-:W-:-:S02]  /*548f0*/  LEA.HI.X.SX32 R13, R4, R20, 0x1, P6 ;  /* 0x00000014040d7211 */ /* 0x000fc400030f0eff */
[C---:B------:R-:W-:Y:S02]  /*54900*/  LEA R8, P6, R5.reuse, R3, 0x1 ;  /* 0x0000000305087211 */ /* 0x040fe400078c08ff */
[----:B------:R-:W-:Y:S02]  /*54910*/  ISETP.LT.AND P4, PT, R0, c[0x0][0x17c], !P0 ;  /* 0x00005f0000007a0c */ /* 0x000fe40004781270 */
[----:B------:R-:W-:Y:S01]  /*54920*/  IADD3 R0, R2, 0x1e8, RZ ;  /* 0x000001e802007810 */ /* 0x000fe20007ffe0ff */
[----:B------:R1:W-:Y:S01]  /*54930*/  @P2 STG.E.U16 [R22.64], R6 ;  /* 0x0000000616002986 */ /* 0x0003e2000c101506 */
[C---:B0-----:R-:W-:Y:S02]  /*54940*/  IADD3 R16, R5.reuse, c[0x0][0x198], RZ ;  /* 0x0000660005107a10 */ /* 0x041fe40007ffe0ff */
[----:B------:R-:W-:Y:S02]  /*54950*/  LEA.HI.X.SX32 R9, R5, R20, 0x1, P6 ;  /* 0x0000001405097211 */ /* 0x000fe400030f0eff */
[----:B------:R-:W-:-:S02]  /*54960*/  PRMT R17, R6, 0x7632, R17 ;  /* 0x0000763206117816 */ /* 0x000fc40000000011 */
[-C--:B------:R-:W-:Y:S02]  /*54970*/  LEA R4, P6, R16, R3.reuse, 0x1 ;  /* 0x0000000310047211 */ /* 0x080fe400078c08ff */
[----:B------:R-:W-:Y:S02]  /*54980*/  ISETP.LT.AND P3, PT, R0, c[0x0][0x17c], !P0 ;  /* 0x00005f0000007a0c */ /* 0x000fe40004761270 */
[C---:B-1----:R-:W-:Y:S02]  /*54990*/  IADD3 R6, R16.reuse, c[0x0][0x198], RZ ;  /* 0x0000660010067a10 */ /* 0x042fe40007ffe0ff */
[----:B------:R-:W-:Y:S01]  /*549a0*/  LEA.HI.X.SX32 R5, R16, R20, 0x1, P6 ;  /* 0x0000001410057211 */ /* 0x000fe200030f0eff */
[----:B------:R0:W-:Y:S01]  /*549b0*/  @P1 STG.E.U16 [R12.64], R17 ;  /* 0x000000110c001986 */ /* 0x0001e2000c101506 */
[----:B------:R-:W-:-:S03]  /*549c0*/  LEA R16, P6, R6, R3, 0x1 ;  /* 0x0000000306107211 */ /* 0x000fc600078c08ff */
[----:B------:R1:W-:Y:S01]  /*549d0*/  @P5 STG.E.U16 [R8.64], R10 ;  /* 0x0000000a08005986 */ /* 0x0003e2000c101506 */
[----:B0-----:R-:W-:Y:S02]  /*549e0*/  LEA.HI.X.SX32 R17, R6, R20, 0x1, P6 ;  /* 0x0000001406117211 */ /* 0x001fe400030f0eff */
[----:B-1----:R-:W-:-:S05]  /*549f0*/  PRMT R9, R10, 0x7632, R9 ;  /* 0x000076320a097816 */ /* 0x002fca0000000009 */
[----:B------:R-:W-:Y:S04]  /*54a00*/  @P4 STG.E.U16 [R4.64], R9 ;  /* 0x0000000904004986 */ /* 0x000fe8000c101506 */
[----:B--2---:R0:W-:Y:S01]  /*54a10*/  @P3 STG.E.U16 [R16.64], R24 ;  /* 0x0000001810003986 */ /* 0x0041e2000c101506 */
[----:B------:R-:W-:-:S03]  /*54a20*/  PRMT R10, R24, 0x7632, R10 ;  /* 0x00007632180a7816 */ /* 0x000fc6000000000a */
[----:B0-----:R-:W2:Y:S01]  /*54a30*/  LDL.LU R24, [R1+0xc] ;  /* 0x00000c0001187983 */ /* 0x001ea20000300800 */
[----:B------:R-:W-:Y:S02]  /*54a40*/  IADD3 R0, R2, 0x1e9, RZ ;  /* 0x000001e902007810 */ /* 0x000fe40007ffe0ff */
[----:B------:R-:W-:Y:S02]  /*54a50*/  IADD3 R13, R6, c[0x0][0x198], RZ ;  /* 0x00006600060d7a10 */ /* 0x000fe40007ffe0ff */
[----:B------:R-:W-:Y:S02]  /*54a60*/  ISETP.LT.AND P2, PT, R0, c[0x0][0x17c], !P0 ;  /* 0x00005f0000007a0c */ /* 0x000fe40004741270 */
[----:B------:R-:W-:Y:S02]  /*54a70*/  IADD3 R0, R2, 0x1ea, RZ ;  /* 0x000001ea02007810 */ /* 0x000fe40007ffe0ff */
[----:B------:R-:W-:Y:S02]  /*54a80*/  LEA R12, P6, R13, R3, 0x1 ;  /* 0x000000030d0c7211 */ /* 0x000fe400078c08ff */
[----:B------:R-:W-:-:S02]  /*54a90*/  ISETP.LT.AND P1, PT, R0, c[0x0][0x17c], !P0 ;  /* 0x00005f0000007a0c */ /* 0x000fc40004721270 */
[C---:B------:R-:W-:Y:S02]  /*54aa0*/  IADD3 R6, R13.reuse, c[0x0][0x198], RZ ;  /* 0x000066000d067a10 */ /* 0x040fe40007ffe0ff */
[----:B------:R-:W-:Y:S02]  /*54ab0*/  IADD3 R0, R2, 0x1eb, RZ ;  /* 0x000001eb02007810 */ /* 0x000fe40007ffe0ff */
[----:B------:R-:W-:Y:S02]  /*54ac0*/  LEA.HI.X.SX32 R13, R13, R20, 0x1, P6 ;  /* 0x000000140d0d7211 */ /* 0x000fe400030f0eff */
[----:B------:R-:W-:Y:S02]  /*54ad0*/  LEA R8, P6, R6, R3, 0x1 ;  /* 0x0000000306087211 */ /* 0x000fe400078c08ff */
[----:B------:R-:W-:Y:S02]  /*54ae0*/  ISETP.LT.AND P5, PT, R0, c[0x0][0x17c], !P0 ;  /* 0x00005f0000007a0c */ /* 0x000fe400047a1270 */
[----:B------:R-:W-:-:S02]  /*54af0*/  IADD3 R5, R6, c[0x0][0x198], RZ ;  /* 0x0000660006057a10 */ /* 0x000fc40007ffe0ff */
[----:B------:R-:W-:Y:S02]  /*54b00*/  IADD3 R0, R2, 0x1ec, RZ ;  /* 0x000001ec02007810 */ /* 0x000fe40007ffe0ff */
[-C--:B------:R-:W-:Y:S02]  /*54b10*/  LEA.HI.X.SX32 R9, R6, R20.reuse, 0x1, P6 ;  /* 0x0000001406097211 */ /* 0x080fe400030f0eff */
[C---:B------:R-:W-:Y:S02]  /*54b20*/  LEA R4, P6, R5.reuse, R3, 0x1 ;  /* 0x0000000305047211 */ /* 0x040fe400078c08ff */
[----:B------:R-:W-:Y:S02]  /*54b30*/  ISETP.LT.AND P4, PT, R0, c[0x0][0x17c], !P0 ;  /* 0x00005f0000007a0c */ /* 0x000fe40004781270 */
[C---:B------:R-:W-:Y:S02]  /*54b40*/  IADD3 R6, R5.reuse, c[0x0][0x198], RZ ;  /* 0x0000660005067a10 */ /* 0x040fe40007ffe0ff */
[----:B------:R-:W-:Y:S01]  /*54b50*/  IADD3 R0, R2, 0x1ed, RZ ;  /* 0x000001ed02007810 */ /* 0x000fe20007ffe0ff */
[----:B------:R0:W-:Y:S01]  /*54b60*/  @P2 STG.E.U16 [R12.64], R10 ;  /* 0x0000000a0c002986 */ /* 0x0001e2000c101506 */
[----:B------:R-:W-:-:S02]  /*54b70*/  LEA.HI.X.SX32 R5, R5, R20, 0x1, P6 ;  /* 0x0000001405057211 */ /* 0x000fc400030f0eff */
[----:B------:R-:W-:Y:S02]  /*54b80*/  LEA R16, P6, R6, R3, 0x1 ;  /* 0x0000000306107211 */ /* 0x000fe400078c08ff */
[----:B------:R-:W-:Y:S02]  /*54b90*/  ISETP.LT.AND P3, PT, R0, c[0x0][0x17c], !P0 ;  /* 0x00005f0000007a0c */ /* 0x000fe40004761270 */
[----:B------:R-:W-:Y:S01]  /*54ba0*/  IADD3 R0, R2, 0x1ee, RZ ;  /* 0x000001ee02007810 */ /* 0x000fe20007ffe0ff */
[----:B------:R1:W-:Y:S01]  /*54bb0*/  @P1 STG.E.U16 [R8.64], R26 ;  /* 0x0000001a08001986 */ /* 0x0003e2000c101506 */
[C---:B------:R-:W-:Y:S02]  /*54bc0*/  LEA.HI.X.SX32 R17, R6.reuse, R20, 0x1, P6 ;  /* 0x0000001406117211 */ /* 0x040fe400030f0eff */
[----:B0-----:R-:W-:Y:S02]  /*54bd0*/  IADD3 R10, R6, c[0x0][0x198], RZ ;  /* 0x00006600060a7a10 */ /* 0x001fe40007ffe0ff */
[----:B------:R-:W-:-:S02]  /*54be0*/  ISETP.LT.AND P2, PT, R0, c[0x0][0x17c], !P0 ;  /* 0x00005f0000007a0c */ /* 0x000fc40004741270 */
[CC--:B------:R-:W-:Y:S02]  /*54bf0*/  LEA R12, P6, R10.reuse, R3.reuse, 0x1 ;  /* 0x000000030a0c7211 */ /* 0x0c0fe400078c08ff */
[----:B------:R-:W-:Y:S02]  /*54c00*/  IADD3 R6, R10, c[0x0][0x198], RZ ;  /* 0x000066000a067a10 */ /* 0x000fe40007ffe0ff */
[----:B-1----:R-:W-:Y:S02]  /*54c10*/  PRMT R9, R26, 0x7632, R9 ;  /* 0x000076321a097816 */ /* 0x002fe40000000009 */
[----:B------:R-:W-:Y:S02]  /*54c20*/  IADD3 R0, R2, 0x1ef, RZ ;  /* 0x000001ef02007810 */ /* 0x000fe40007ffe0ff */
[----:B------:R-:W-:Y:S01]  /*54c30*/  LEA.HI.X.SX32 R13, R10, R20, 0x1, P6 ;  /* 0x000000140a0d7211 */ /* 0x000fe200030f0eff */
[----:B------:R0:W-:Y:S01]  /*54c40*/  @P5 STG.E.U16 [R4.64], R9 ;  /* 0x0000000904005986 */ /* 0x0001e2000c101506 */
[----:B------:R-:W-:-:S02]  /*54c50*/  LEA R8, P6, R6, R3, 0x1 ;  /* 0x0000000306087211 */ /* 0x000fc400078c08ff */
[----:B------:R-:W-:Y:S02]  /*54c60*/  ISETP.LT.AND P1, PT, R0, c[0x0][0x17c], !P0 ;  /* 0x00005f0000007a0c */ /* 0x000fe40004721270 */
[----:B------:R-:W-:Y:S02]  /*54c70*/  IADD3 R0, R2, 0x1f0, RZ ;  /* 0x000001f002007810 */ /* 0x000fe40007ffe0ff */
[----:B------:R-:W-:Y:S02]  /*54c80*/  PRMT R10, R14, 0x7632, R10 ;  /* 0x000076320e0a7816 */ /* 0x000fe4000000000a */
[C---:B0-----:R-:W-:Y:S02]  /*54c90*/  IADD3 R5, R6.reuse, c[0x0][0x198], RZ ;  /* 0x0000660006057a10 */ /* 0x041fe40007ffe0ff */
[----:B------:R-:W-:Y:S02]  /*54ca0*/  LEA.HI.X.SX32 R9, R6, R20, 0x1, P6 ;  /* 0x0000001406097211 */ /* 0x000fe400030f0eff */
[----:B------:R-:W-:-:S02]  /*54cb0*/  LEA R4, P6, R5, R3, 0x1 ;  /* 0x0000000305047211 */ /* 0x000fc400078c08ff */
[----:B------:R-:W-:Y:S02]  /*54cc0*/  ISETP.LT.AND P5, PT, R0, c[0x0][0x17c], !P0 ;  /* 0x00005f0000007a0c */ /* 0x000fe400047a1270 */
[C---:B------:R-:W-:Y:S02]  /*54cd0*/  IADD3 R6, R5.reuse, c[0x0][0x198], RZ ;  /* 0x0000660005067a10 */ /* 0x040fe40007ffe0ff */
[----:B------:R-:W-:Y:S01]  /*54ce0*/  IADD3 R0, R2, 0x1f1, RZ ;  /* 0x000001f102007810 */ /* 0x000fe20007ffe0ff */
[----:B------:R0:W-:Y:S01]  /*54cf0*/  @P4 STG.E.U16 [R16.64], R14 ;  /* 0x0000000e10004986 */ /* 0x0001e2000c101506 */
[----:B------:R-:W-:Y:S02]  /*54d00*/  LEA.HI.X.SX32 R5, R5, R20, 0x1, P6 ;  /* 0x0000001405057211 */ /* 0x000fe400030f0eff */
[----:B------:R-:W-:Y:S01]  /*54d10*/  ISETP.LT.AND P4, PT, R0, c[0x0][0x17c], !P0 ;  /* 0x00005f0000007a0c */ /* 0x000fe20004781270 */
[----:B------:R1:W-:Y:S01]  /*54d20*/  @P3 STG.E.U16 [R12.64], R10 ;  /* 0x0000000a0c003986 */ /* 0x0003e2000c101506 */
[----:B------:R-:W-:-:S03]  /*54d30*/  IADD3 R0, R2, 0x1f2, RZ ;  /* 0x000001f202007810 */ /* 0x000fc60007ffe0ff */
[----:B------:R4:W-:Y:S01]  /*54d40*/  @P2 STG.E.U16 [R8.64], R18 ;  /* 0x0000001208002986 */ /* 0x0009e2000c101506 */
[CC--:B0-----:R-:W-:Y:S02]  /*54d50*/  LEA R16, P6, R6.reuse, R3.reuse, 0x1 ;  /* 0x0000000306107211 */ /* 0x0c1fe400078c08ff */
[C---:B-1----:R-:W-:Y:S02]  /*54d60*/  IADD3 R10, R6.reuse, c[0x0][0x198], RZ ;  /* 0x00006600060a7a10 */ /* 0x042fe40007ffe0ff */
[----:B------:R-:W-:Y:S02]  /*54d70*/  LEA.HI.X.SX32 R17, R6, R20, 0x1, P6 ;  /* 0x0000001406117211 */ /* 0x000fe400030f0eff */
[----:B----4-:R-:W-:Y:S02]  /*54d80*/  PRMT R9, R18, 0x7632, R9 ;  /* 0x0000763212097816 */ /* 0x010fe40000000009 */
[----:B------:R-:W-:Y:S02]  /*54d90*/  LEA R8, P6, R10, R3, 0x1 ;  /* 0x000000030a087211 */ /* 0x000fe400078c08ff */
[----:B------:R-:W-:Y:S01]  /*54da0*/  ISETP.LT.AND P3, PT, R0, c[0x0][0x17c], !P0 ;  /* 0x00005f0000007a0c */ /* 0x000fe20004761270 */
[----:B------:R0:W-:Y:S01]  /*54db0*/  @P1 STG.E.U16 [R4.64], R9 ;  /* 0x0000000904001986 */ /* 0x0001e2000c101506 */
[----:B------:R-:W-:-:S02]  /*54dc0*/  IADD3 R6, R10, c[0x0][0x198], RZ ;  /* 0x000066000a067a10 */ /* 0x000fc40007ffe0ff */
[----:B---3--:R-:W-:Y:S01]  /*54dd0*/  PRMT R13, R29, 0x7632, R13 ;  /* 0x000076321d0d7816 */ /* 0x008fe2000000000d */
[----:B------:R-:W-:Y:S01]  /*54de0*/  @P5 STG.E.U16 [R16.64], R29 ;  /* 0x0000001d10005986 */ /* 0x000fe2000c101506 */
[----:B0-----:R-:W-:Y:S02]  /*54df0*/  LEA.HI.X.SX32 R9, R10, R20, 0x1, P6 ;  /* 0x000000140a097211 */ /* 0x001fe400030f0eff */
[----:B------:R-:W-:-:S03]  /*54e00*/  LEA R12, P6, R6, R3, 0x1 ;  /* 0x00000003060c7211 */ /* 0x000fc600078c08ff */
[----:B------:R0:W-:Y:S02]  /*54e10*/  @P4 STG.E.U16 [R8.64], R13 ;  /* 0x0000000d08004986 */ /* 0x0001e4000c101506 */
[----:B0-----:R-:W-:Y:S02]  /*54e20*/  LEA.HI.X.SX32 R13, R6, R20, 0x1, P6 ;  /* 0x00000014060d7211 */ /* 0x001fe400030f0eff */
[----:B--2---:R-:W-:-:S03]  /*54e30*/  PRMT R9, R24, 0x7632, R9 ;  /* 0x0000763218097816 */ /* 0x004fc60000000009 */
[----:B------:R0:W-:Y:S04]  /*54e40*/  @P3 STG.E.U16 [R12.64], R24 ;  /* 0x000000180c003986 */ /* 0x0001e8000c101506 */
[----:B0-----:R-:W2:Y:S01]  /*54e50*/  LDL.LU R24, [R1+0x1c] ;  /* 0x00001c0001187983 */ /* 0x001ea20000300800 */
[----:B------:R-:W-:-:S04]  /*54e60*/  IADD3 R0, R2, 0x1f3, RZ ;  /* 0x000001f302007810 */ /* 0x000fc80007ffe0ff */
[----:B------:R-:W-:Y:S02]  /*54e70*/  ISETP.LT.AND P2, PT, R0, c[0x0][0x17c], !P0 ;  /* 0x00005f0000007a0c */ /* 0x000fe40004741270 */
        /* <DEDUP_REMOVED lines=8> */
[C---:B------:R-:W-:Y:S02]  /*54f00*/  IADD3 R6, R5.reuse, c[0x0][0x198], RZ ;  /* 0x0000660005067a10 */ /* 0x040fe40007ffe0ff */
[----:B------:R-:W-:Y:S02]  /*54f10*/  IADD3 R0, R2, 0x1f7, RZ ;  /* 0x000001f702007810 */ /* 0x000fe40007ffe0ff */
[----:B------:R-:W-:Y:S02]  /*54f20*/  LEA.HI.X.SX32 R5, R5, R20, 0x1, P6 ;  /* 0x0000001405057211 */ /* 0x000fe400030f0eff */
[----:B------:R-:W-:Y:S02]  /*54f30*/  LEA R8, P6, R6, R3, 0x1 ;  /* 0x0000000306087211 */ /* 0x000fe400078c08ff */
[----:B------:R-:W-:-:S02]  /*54f40*/  ISETP.LT.AND P3, PT, R0, c[0x0][0x17c], !P0 ;  /* 0x00005f0000007a0c */ /* 0x000fc40004761270 */
[----:B------:R-:W-:Y:S01]  /*54f50*/  IADD3 R10, R6, c[0x0][0x198], RZ ;  /* 0x00006600060a7a10 */ /* 0x000fe20007ffe0ff */
[----:B------:R0:W-:Y:S01]  /*54f60*/  @P2 STG.E.U16 [R4.64], R9 ;  /* 0x0000000904002986 */ /* 0x0001e2000c101506 */
[----:B------:R-:W-:-:S04]  /*54f70*/  IADD3 R0, R2, 0x1f8, RZ ;  /* 0x000001f802007810 */ /* 0x000fc80007ffe0ff */
[----:B------:R-:W-:Y:S02]  /*54f80*/  ISETP.LT.AND P2, PT, R0, c[0x0][0x17c], !P0 ;  /* 0x00005f0000007a0c */ /* 0x000fe40004741270 */
[----:B------:R-:W-:Y:S02]  /*54f90*/  IADD3 R0, R2, 0x1f9, RZ ;  /* 0x000001f902007810 */ /* 0x000fe40007ffe0ff */
[----:B0-----:R-:W-:Y:S02]  /*54fa0*/  LEA.HI.X.SX32 R9, R6, R20, 0x1, P6 ;  /* 0x0000001406097211 */ /* 0x001fe400030f0eff */
[C---:B------:R-:W-:Y:S02]  /*54fb0*/  LEA R16, P6, R10.reuse, R3, 0x1 ;  /* 0x000000030a107211 */ /* 0x040fe400078c08ff */
[----:B------:R-:W-:Y:S01]  /*54fc0*/  IADD3 R6, R10, c[0x0][0x198], RZ ;  /* 0x000066000a067a10 */ /* 0x000fe20007ffe0ff */
[----:B------:R0:W-:Y:S01]  /*54fd0*/  @P1 STG.E.U16 [R8.64], R7 ;  /* 0x0000000708001986 */ /* 0x0001e2000c101506 */
[----:B------:R-:W-:-:S02]  /*54fe0*/  PRMT R5, R7, 0x7632, R5 ;  /* 0x0000763207057816 */ /* 0x000fc40000000005 */
[----:B------:R-:W-:Y:S02]  /*54ff0*/  LEA.HI.X.SX32 R17, R10, R20, 0x1, P6 ;  /* 0x000000140a117211 */ /* 0x000fe400030f0eff */
[----:B------:R-:W-:Y:S02]  /*55000*/  ISETP.LT.AND P1, PT, R0, c[0x0][0x17c], !P0 ;  /* 0x00005f0000007a0c */ /* 0x000fe40004721270 */
[----:B------:R-:W-:Y:S02]  /*55010*/  LEA R4, P6, R6, R3, 0x1 ;  /* 0x0000000306047211 */ /* 0x000fe400078c08ff */
[----:B------:R-:W-:Y:S02]  /*55020*/  IADD3 R0, R2, 0x1fa, RZ ;  /* 0x000001fa02007810 */ /* 0x000fe40007ffe0ff */
[----:B------:R-:W-:Y:S01]  /*55030*/  IADD3 R10, R6, c[0x0][0x198], RZ ;  /* 0x00006600060a7a10 */ /* 0x000fe20007ffe0ff */
[----:B------:R1:W-:Y:S01]  /*55040*/  @P5 STG.E.U16 [R16.64], R5 ;  /* 0x0000000510005986 */ /* 0x0003e2000c101506 */
[----:B------:R-:W-:-:S02]  /*55050*/  ISETP.LT.AND P5, PT, R0, c[0x0][0x17c], !P0 ;  /* 0x00005f0000007a0c */ /* 0x000fc400047a1270 */
[----:B0-----:R-:W-:Y:S02]  /*55060*/  IADD3 R7, R10, c[0x0][0x198], RZ ;  /* 0x000066000a077a10 */ /* 0x001fe40007ffe0ff */
[----:B------:R-:W-:Y:S02]  /*55070*/  IADD3 R0, R2, 0x1fb, RZ ;  /* 0x000001fb02007810 */ /* 0x000fe40007ffe0ff */
[----:B------:R-:W-:Y:S02]  /*55080*/  PRMT R14, R11, 0x7632, R14 ;  /* 0x000076320b0e7816 */ /* 0x000fe4000000000e */
[-C--:B-1----:R-:W-:Y:S02]  /*55090*/  LEA.HI.X.SX32 R5, R6, R20.reuse, 0x1, P6 ;  /* 0x0000001406057211 */ /* 0x082fe400030f0eff */
[C---:B------:R-:W-:Y:S02]  /*550a0*/  LEA R12, P6, R10.reuse, R3, 0x1 ;  /* 0x000000030a0c7211 */ /* 0x040fe400078c08ff */
[----:B------:R-:W-:Y:S01]  /*550b0*/  IADD3 R8, R7, c[0x0][0x198], RZ ;  /* 0x0000660007087a10 */ /* 0x000fe20007ffe0ff */
[----:B------:R0:W-:Y:S01]  /*550c0*/  @P4 STG.E.U16 [R4.64], R11 ;  /* 0x0000000b04004986 */ /* 0x0001e2000c101506 */
[----:B------:R-:W-:-:S02]  /*550d0*/  LEA.HI.X.SX32 R13, R10, R20, 0x1, P6 ;  /* 0x000000140a0d7211 */ /* 0x000fc400030f0eff */
[----:B------:R-:W-:Y:S02]  /*550e0*/  ISETP.LT.AND P4, PT, R0, c[0x0][0x17c], !P0 ;  /* 0x00005f0000007a0c */ /* 0x000fe40004781270 */
[C---:B------:R-:W-:Y:S02]  /*550f0*/  LEA R6, P6, R7.reuse, R3, 0x1 ;  /* 0x0000000307067211 */ /* 0x040fe400078c08ff */
[----:B------:R-:W-:Y:S01]  /*55100*/  IADD3 R0, R2, 0x1fc, RZ ;  /* 0x000001fc02007810 */ /* 0x000fe20007ffe0ff */
[----:B------:R1:W-:Y:S01]  /*55110*/  @P3 STG.E.U16 [R12.64], R14 ;  /* 0x0000000e0c003986 */ /* 0x0003e2000c101506 */
[----:B------:R-:W-:Y:S02]  /*55120*/  IADD3 R9, R8, c[0x0][0x198], RZ ;  /* 0x0000660008097a10 */ /* 0x000fe40007ffe0ff */
[----:B------:R-:W-:Y:S02]  /*55130*/  LEA.HI.X.SX32 R7, R7, R20, 0x1, P6 ;  /* 0x0000001407077211 */ /* 0x000fe400030f0eff */
[----:B------:R-:W-:-:S02]  /*55140*/  ISETP.LT.AND P3, PT, R0, c[0x0][0x17c], !P0 ;  /* 0x00005f0000007a0c */ /* 0x000fc40004761270 */
[----:B------:R-:W-:Y:S02]  /*55150*/  IADD3 R0, R2, 0x1fd, RZ ;  /* 0x000001fd02007810 */ /* 0x000fe40007ffe0ff */
[CC--:B------:R-:W-:Y:S02]  /*55160*/  LEA R16, P6, R8.reuse, R3.reuse, 0x1 ;  /* 0x0000000308107211 */ /* 0x0c0fe400078c08ff */
[C---:B0-----:R-:W-:Y:S02]  /*55170*/  IADD3 R11, R9.reuse, c[0x0][0x198], RZ ;  /* 0x00006600090b7a10 */ /* 0x041fe40007ffe0ff */
[----:B------:R-:W-:Y:S02]  /*55180*/  LEA.HI.X.SX32 R17, R8, R20, 0x1, P6 ;  /* 0x0000001408117211 */ /* 0x000fe400030f0eff */
[----:B------:R-:W-:Y:S02]  /*55190*/  LEA R4, P6, R9, R3, 0x1 ;  /* 0x0000000309047211 */ /* 0x000fe400078c08ff */
[----:B-1----:R-:W-:Y:S01]  /*551a0*/  IADD3 R14, R2, 0x1fe, RZ ;  /* 0x000001fe020e7810 */ /* 0x002fe20007ffe0ff */
[----:B--2---:R-:W-:Y:S01]  /*551b0*/  @P2 STG.E.U16 [R6.64], R24 ;  /* 0x0000001806002986 */ /* 0x004fe2000c101506 */
[----:B------:R-:W-:-:S02]  /*551c0*/  PRMT R5, R24, 0x7632, R5 ;  /* 0x0000763218057816 */ /* 0x000fc40000000005 */
[----:B------:R-:W-:Y:S02]  /*551d0*/  ISETP.LT.AND P2, PT, R0, c[0x0][0x17c], !P0 ;  /* 0x00005f0000007a0c */ /* 0x000fe40004741270 */
[C---:B------:R-:W-:Y:S01]  /*551e0*/  IADD3 R0, R11.reuse, c[0x0][0x198], RZ ;  /* 0x000066000b007a10 */ /* 0x040fe20007ffe0ff */
[----:B------:R0:W-:Y:S01]  /*551f0*/  @P1 STG.E.U16 [R16.64], R5 ;  /* 0x0000000510001986 */ /* 0x0001e2000c101506 */
[----:B------:R-:W-:Y:S02]  /*55200*/  LEA R8, P1, R11, R3, 0x1 ;  /* 0x000000030b087211 */ /* 0x000fe400078208ff */
[----:B------:R-:W-:-:S04]  /*55210*/  IADD3 R13, R0, c[0x0][0x198], RZ ;  /* 0x00006600000d7a10 */ /* 0x000fc80007ffe0ff */
[----:B------:R-:W-:Y:S02]  /*55220*/  IADD3 R18, R13, c[0x0][0x198], RZ ;  /* 0x000066000d127a10 */ /* 0x000fe40007ffe0ff */
[-C--:B0-----:R-:W-:Y:S02]  /*55230*/  LEA.HI.X.SX32 R5, R9, R20.reuse, 0x1, P6 ;  /* 0x0000001409057211 */ /* 0x081fe400030f0eff */
[CC--:B------:R-:W-:Y:S02]  /*55240*/  LEA R10, P6, R0.reuse, R3.reuse, 0x1 ;  /* 0x00000003000a7211 */ /* 0x0c0fe400078c08ff */
[-C--:B------:R-:W-:Y:S02]  /*55250*/  LEA.HI.X.SX32 R9, R11, R20.reuse, 0x1, P1 ;  /* 0x000000140b097211 */ /* 0x080fe400008f0eff */
[----:B------:R-:W-:Y:S02]  /*55260*/  LEA.HI.X.SX32 R11, R0, R20, 0x1, P6 ;  /* 0x00000014000b7211 */ /* 0x000fe400030f0eff */
[----:B------:R-:W-:-:S02]  /*55270*/  LEA R6, P6, R13, R3, 0x1 ;  /* 0x000000030d067211 */ /* 0x000fc400078c08ff */
[----:B------:R-:W-:Y:S02]  /*55280*/  LEA R12, P1, R18, R3, 0x1 ;  /* 0x00000003120c7211 */ /* 0x000fe400078208ff */
[----:B------:R-:W-:Y:S02]  /*55290*/  IADD3 R0, R2, 0x1ff, RZ ;  /* 0x000001ff02007810 */ /* 0x000fe40007ffe0ff */
[-C--:B------:R-:W-:Y:S02]  /*552a0*/  LEA.HI.X.SX32 R7, R13, R20.reuse, 0x1, P6 ;  /* 0x000000140d077211 */ /* 0x080fe400030f0eff */
[----:B------:R-:W-:Y:S02]  /*552b0*/  LEA.HI.X.SX32 R13, R18, R20, 0x1, P1 ;  /* 0x00000014120d7211 */ /* 0x000fe400008f0eff */
[----:B------:R-:W-:Y:S02]  /*552c0*/  ISETP.LT.AND P1, PT, R14, c[0x0][0x17c], !P0 ;  /* 0x00005f000e007a0c */ /* 0x000fe40004721270 */
[----:B------:R-:W-:Y:S01]  /*552d0*/  ISETP.LT.AND P0, PT, R0, c[0x0][0x17c], !P0 ;  /* 0x00005f0000007a0c */ /* 0x000fe20004701270 */
[----:B------:R0:W-:Y:S01]  /*552e0*/  @P5 STG.E.U16 [R4.64], R27 ;  /* 0x0000001b04005986 */ /* 0x0001e2000c101506 */
[----:B------:R-:W-:-:S02]  /*552f0*/  PRMT R0, R27, 0x7632, R0 ;  /* 0x000076321b007816 */ /* 0x000fc40000000000 */
[----:B------:R-:W-:-:S03]  /*55300*/  IADD3 R21, R18, c[0x0][0x198], RZ ;  /* 0x0000660012157a10 */ /* 0x000fc60007ffe0ff */
[----:B------:R1:W-:Y:S01]  /*55310*/  @P4 STG.E.U16 [R8.64], R0 ;  /* 0x0000000008004986 */ /* 0x0003e2000c101506 */
[----:B------:R-:W-:Y:S02]  /*55320*/  LEA R2, P6, R21, R3, 0x1 ;  /* 0x0000000315027211 */ /* 0x000fe400078c08ff */
[----:B0-----:R-:W-:Y:S01]  /*55330*/  PRMT R5, R15, 0x7632, R5 ;  /* 0x000076320f057816 */ /* 0x001fe20000000005 */
[----:B------:R1:W-:Y:S04]  /*55340*/  @P3 STG.E.U16 [R10.64], R15 ;  /* 0x0000000f0a003986 */ /* 0x0003e8000c101506 */
[----:B------:R1:W-:Y:S01]  /*55350*/  @P2 STG.E.U16 [R6.64], R5 ;  /* 0x0000000506002986 */ /* 0x0003e2000c101506 */
[----:B------:R-:W-:-:S03]  /*55360*/  LEA.HI.X.SX32 R3, R21, R20, 0x1, P6 ;  /* 0x0000001415037211 */ /* 0x000fc600030f0eff */
[----:B------:R1:W-:Y:S01]  /*55370*/  @P1 STG.E.U16 [R12.64], R19 ;  /* 0x000000130c001986 */ /* 0x0003e2000c101506 */
[----:B------:R-:W-:Y:S05]  /*55380*/  @!P0 EXIT ;  /* 0x000000000000894d */ /* 0x000fea0003800000 */
[----:B-1----:R-:W-:-:S05]  /*55390*/  PRMT R19, R19, 0x7632, R19 ;  /* 0x0000763213137816 */ /* 0x002fca0000000013 */
[----:B------:R-:W-:Y:S01]  /*553a0*/  STG.E.U16 [R2.64], R19 ;  /* 0x0000001302007986 */ /* 0x000fe2000c101506 */
[----:B------:R-:W-:Y:S05]  /*553b0*/  EXIT ;  /* 0x000000000000794d */ /* 0x000fea0003800000 */
.L_x_3:
[----:B------:R-:W-:-:S00]  /*553c0*/  BRA `(.L_x_3) ;  /* 0xfffffff000007947 */ /* 0x000fc0000383ffff */
[----:B------:R-:W-:-:S00]  /*553d0*/  NOP ;  /* 0x0000000000007918 */ /* 0x000fc00000000000 */
        /* <DEDUP_REMOVED lines=10> */
.L_x_4:


//--------------------- .nv.shared.matmul_kernel  --------------------------
	.section	.nv.shared.matmul_kernel,"aw",@nobits
	.sectionflags	@""
	.align	16
